// auto-generated by cutlass_sweep.gemm — config: {"arch": "sm_90", "cluster_m": 1, "cluster_n": 1, "dtype": "e4m3", "dtype_b": "e4m3", "layout": "nt", "stages": 0, "tile_k": 64, "tile_m": 384, "tile_n": 512}
#include "cutlass/cutlass.h"
#include "cutlass/gemm/collective/collective_builder.hpp"
#include "cutlass/gemm/device/gemm_universal_adapter.h"
#include "cutlass/gemm/kernel/gemm_universal.hpp"
#include "cutlass/epilogue/collective/collective_builder.hpp"

using ElemA = cutlass::float_e4m3_t;
using ElemB = cutlass::float_e4m3_t;
using ElemCD = cutlass::float_e4m3_t;
using Acc  = float;
using TileShape    = cute::Shape<cute::_384, cute::_512, cute::_64>;
using ClusterShape = cute::Shape<cute::_1, cute::_1, cute::_1>;

using CollectiveEpilogue = typename cutlass::epilogue::collective::CollectiveBuilder<
    cutlass::arch::Sm90, cutlass::arch::OpClassTensorOp,
    TileShape, ClusterShape,
    cutlass::epilogue::collective::EpilogueTileAuto,
    Acc, Acc,
    ElemCD, cutlass::layout::RowMajor, 128 / cutlass::sizeof_bits<ElemCD>::value,
    ElemCD, cutlass::layout::RowMajor, 128 / cutlass::sizeof_bits<ElemCD>::value,
    cutlass::epilogue::collective::EpilogueScheduleAuto
  >::CollectiveOp;

using CollectiveMainloop = typename cutlass::gemm::collective::CollectiveBuilder<
    cutlass::arch::Sm90, cutlass::arch::OpClassTensorOp,
    ElemA, cutlass::layout::RowMajor, 128 / cutlass::sizeof_bits<ElemA>::value,
    ElemB, cutlass::layout::ColumnMajor, 128 / cutlass::sizeof_bits<ElemB>::value,
    Acc,
    TileShape, ClusterShape,
    cutlass::gemm::collective::StageCountAutoCarveout<static_cast<int>(sizeof(typename CollectiveEpilogue::SharedStorage))>,
    cutlass::gemm::collective::KernelScheduleAuto
  >::CollectiveOp;

using GemmKernel = cutlass::gemm::kernel::GemmUniversal<
    cute::Shape<int,int,int,int>,
    CollectiveMainloop,
    CollectiveEpilogue
>;
using Gemm = cutlass::gemm::device::GemmUniversalAdapter<GemmKernel>;

// Force the device kernel symbol into the cubin without needing a host main.
auto* _anchor = &cutlass::device_kernel<GemmKernel>;


// ===== COMPILED SASS (sm_90a) =====

	.target	sm_90a

	.elftype	@"ET_EXEC"


//--------------------- .note.nv.tkinfo           --------------------------
	.section	.note.nv.tkinfo,"",@"SHT_NOTE"
	.sectionflags	@"SHF_NOTE_NV_TKINFO"
	.tkinfo
        /*0018*/ 	.word	0x00000002
        /*0030*/ 	.string	""
        /*0030*/ 	.string	"ptxas"
        /*0030*/ 	.string	"Cuda compilation tools, release 13.0, V13.0.88"
        /*0030*/ 	.string	"Build cuda_13.0.r13.0/compiler.36424714_0"
        /*0030*/ 	.string	"-arch sm_90a -m 64 "



//--------------------- .note.nv.cuinfo           --------------------------
	.section	.note.nv.cuinfo,"",@"SHT_NOTE"
	.sectionflags	@"SHF_NOTE_NV_CUINFO"
        /*0018*/ 	.short	0x0002
        /*001a*/ 	.short	0x005a
        /*001c*/ 	.short	0x0082
	.zero		2


//--------------------- .nv.info                  --------------------------
	.section	.nv.info,"",@"SHT_CUDA_INFO"
	.align	4


	//----- nvinfo : EIATTR_REGCOUNT
	.align		4
        /*0000*/ 	.byte	0x04, 0x2f
        /*0002*/ 	.short	(.L_12 - .L_11)
	.align		4
.L_11:
        /*0004*/ 	.word	index@(_ZN7cutlass13device_kernelINS_4gemm6kernel13GemmUniversalIN4cute5tupleIJiiiiEEENS1_10collective13CollectiveMmaINS1_37MainloopSm90TmaGmmaWarpSpecializedFP8ILi4ENS5_IJNS4_1CILi1EEESB_SB_EEENS1_35KernelTmaWarpSpecializedCooperativeEEENS5_IJNSA_ILi384EEENSA_ILi512EEENSA_ILi64EEEEEENS_12float_e4m3_tENS5_IJlSB_lEEESJ_SK_NS4_8TiledMMAINS4_8MMA_AtomIJNS4_4SM904GMMA31MMA_64x256x32_F32E4M3E4M3_SS_TNILNSO_7ScaleInE1ELSQ_1EEEEEENS4_6LayoutINS5_IJNSA_ILi2EEESB_SB_EEENS5_IJSB_NSA_ILi0EEESW_EEEEENS5_IJNS4_10UnderscoreESZ_SZ_EEEEENS4_13SM90_TMA_LOADENS4_14ComposedLayoutINS4_7SwizzleILi2ELi4ELi3EEENS4_18smem_ptr_flag_bitsILi8EEENST_INS5_IJNSA_ILi8EEESH_EEENS5_IJSH_SB_EEEEEEEvNS4_8identityES12_S1C_vS1D_EENS_8epilogue10collective6detail29Sm90TmaWarpSpecializedAdapterINS1G_15DefaultEpilogueISJ_SK_SK_NS1F_6thread17LinearCombinationISJ_Li1EffLNS1K_9ScaleType4KindE0ELNS_15FloatRoundStyleE2ESJ_EENS1_15EpilogueDefaultEEEEEvvEEEEvNT_6ParamsE)
        /*0008*/ 	.word	0x000000a8


	//----- nvinfo : EIATTR_FRAME_SIZE
	.align		4
.L_12:
        /*000c*/ 	.byte	0x04, 0x11
        /*000e*/ 	.short	(.L_14 - .L_13)
	.align		4
.L_13:
        /*0010*/ 	.word	index@(_ZN7cutlass13device_kernelINS_4gemm6kernel13GemmUniversalIN4cute5tupleIJiiiiEEENS1_10collective13CollectiveMmaINS1_37MainloopSm90TmaGmmaWarpSpecializedFP8ILi4ENS5_IJNS4_1CILi1EEESB_SB_EEENS1_35KernelTmaWarpSpecializedCooperativeEEENS5_IJNSA_ILi384EEENSA_ILi512EEENSA_ILi64EEEEEENS_12float_e4m3_tENS5_IJlSB_lEEESJ_SK_NS4_8TiledMMAINS4_8MMA_AtomIJNS4_4SM904GMMA31MMA_64x256x32_F32E4M3E4M3_SS_TNILNSO_7ScaleInE1ELSQ_1EEEEEENS4_6LayoutINS5_IJNSA_ILi2EEESB_SB_EEENS5_IJSB_NSA_ILi0EEESW_EEEEENS5_IJNS4_10UnderscoreESZ_SZ_EEEEENS4_13SM90_TMA_LOADENS4_14ComposedLayoutINS4_7SwizzleILi2ELi4ELi3EEENS4_18smem_ptr_flag_bitsILi8EEENST_INS5_IJNSA_ILi8EEESH_EEENS5_IJSH_SB_EEEEEEEvNS4_8identityES12_S1C_vS1D_EENS_8epilogue10collective6detail29Sm90TmaWarpSpecializedAdapterINS1G_15DefaultEpilogueISJ_SK_SK_NS1F_6thread17LinearCombinationISJ_Li1EffLNS1K_9ScaleType4KindE0ELNS_15FloatRoundStyleE2ESJ_EENS1_15EpilogueDefaultEEEEEvvEEEEvNT_6ParamsE)
        /*0014*/ 	.word	0x00002700


	//----- nvinfo : EIATTR_MIN_STACK_SIZE
	.align		4
.L_14:
        /*0018*/ 	.byte	0x04, 0x12
        /*001a*/ 	.short	(.L_16 - .L_15)
	.align		4
.L_15:
        /*001c*/ 	.word	index@(_ZN7cutlass13device_kernelINS_4gemm6kernel13GemmUniversalIN4cute5tupleIJiiiiEEENS1_10collective13CollectiveMmaINS1_37MainloopSm90TmaGmmaWarpSpecializedFP8ILi4ENS5_IJNS4_1CILi1EEESB_SB_EEENS1_35KernelTmaWarpSpecializedCooperativeEEENS5_IJNSA_ILi384EEENSA_ILi512EEENSA_ILi64EEEEEENS_12float_e4m3_tENS5_IJlSB_lEEESJ_SK_NS4_8TiledMMAINS4_8MMA_AtomIJNS4_4SM904GMMA31MMA_64x256x32_F32E4M3E4M3_SS_TNILNSO_7ScaleInE1ELSQ_1EEEEEENS4_6LayoutINS5_IJNSA_ILi2EEESB_SB_EEENS5_IJSB_NSA_ILi0EEESW_EEEEENS5_IJNS4_10UnderscoreESZ_SZ_EEEEENS4_13SM90_TMA_LOADENS4_14ComposedLayoutINS4_7SwizzleILi2ELi4ELi3EEENS4_18smem_ptr_flag_bitsILi8EEENST_INS5_IJNSA_ILi8EEESH_EEENS5_IJSH_SB_EEEEEEEvNS4_8identityES12_S1C_vS1D_EENS_8epilogue10collective6detail29Sm90TmaWarpSpecializedAdapterINS1G_15DefaultEpilogueISJ_SK_SK_NS1F_6thread17LinearCombinationISJ_Li1EffLNS1K_9ScaleType4KindE0ELNS_15FloatRoundStyleE2ESJ_EENS1_15EpilogueDefaultEEEEEvvEEEEvNT_6ParamsE)
        /*0020*/ 	.word	0x00002700
.L_16:


//--------------------- .nv.compat                --------------------------
	.section	.nv.compat,"",@"SHT_CUDA_COMPAT_INFO"
	.align	4
        /*0000*/ 	.byte	0x02, 0x09, 0x01, 0x00, 0x02, 0x02, 0x04, 0x00, 0x02, 0x05, 0x05, 0x00, 0x03, 0x07, 0x01, 0x01
        /*0010*/ 	.byte	0x02, 0x03, 0x01, 0x00, 0x02, 0x06, 0x01, 0x00, 0x04, 0x0b, 0x08, 0x00, 0x00, 0x00, 0x00, 0x00
        /*0020*/ 	.byte	0x00, 0x00, 0x00, 0x00


//--------------------- .nv.info._ZN7cutlass13device_kernelINS_4gemm6kernel13GemmUniversalIN4cute5tupleIJiiiiEEENS1_10collective13CollectiveMmaINS1_37MainloopSm90TmaGmmaWarpSpecializedFP8ILi4ENS5_IJNS4_1CILi1EEESB_SB_EEENS1_35KernelTmaWarpSpecializedCooperativeEEENS5_IJNSA_ILi384EEENSA_ILi512EEENSA_ILi64EEEEEENS_12float_e4m3_tENS5_IJlSB_lEEESJ_SK_NS4_8TiledMMAINS4_8MMA_AtomIJNS4_4SM904GMMA31MMA_64x256x32_F32E4M3E4M3_SS_TNILNSO_7ScaleInE1ELSQ_1EEEEEENS4_6LayoutINS5_IJNSA_ILi2EEESB_SB_EEENS5_IJSB_NSA_ILi0EEESW_EEEEENS5_IJNS4_10UnderscoreESZ_SZ_EEEEENS4_13SM90_TMA_LOADENS4_14ComposedLayoutINS4_7SwizzleILi2ELi4ELi3EEENS4_18smem_ptr_flag_bitsILi8EEENST_INS5_IJNSA_ILi8EEESH_EEENS5_IJSH_SB_EEEEEEEvNS4_8identityES12_S1C_vS1D_EENS_8epilogue10collective6detail29Sm90TmaWarpSpecializedAdapterINS1G_15DefaultEpilogueISJ_SK_SK_NS1F_6thread17LinearCombinationISJ_Li1EffLNS1K_9ScaleType4KindE0ELNS_15FloatRoundStyleE2ESJ_EENS1_15EpilogueDefaultEEEEEvvEEEEvNT_6ParamsE --------------------------
	.section	.nv.info._ZN7cutlass13device_kernelINS_4gemm6kernel13GemmUniversalIN4cute5tupleIJiiiiEEENS1_10collective13CollectiveMmaINS1_37MainloopSm90TmaGmmaWarpSpecializedFP8ILi4ENS5_IJNS4_1CILi1EEESB_SB_EEENS1_35KernelTmaWarpSpecializedCooperativeEEENS5_IJNSA_ILi384EEENSA_ILi512EEENSA_ILi64EEEEEENS_12float_e4m3_tENS5_IJlSB_lEEESJ_SK_NS4_8TiledMMAINS4_8MMA_AtomIJNS4_4SM904GMMA31MMA_64x256x32_F32E4M3E4M3_SS_TNILNSO_7ScaleInE1ELSQ_1EEEEEENS4_6LayoutINS5_IJNSA_ILi2EEESB_SB_EEENS5_IJSB_NSA_ILi0EEESW_EEEEENS5_IJNS4_10UnderscoreESZ_SZ_EEEEENS4_13SM90_TMA_LOADENS4_14ComposedLayoutINS4_7SwizzleILi2ELi4ELi3EEENS4_18smem_ptr_flag_bitsILi8EEENST_INS5_IJNSA_ILi8EEESH_EEENS5_IJSH_SB_EEEEEEEvNS4_8identityES12_S1C_vS1D_EENS_8epilogue10collective6detail29Sm90TmaWarpSpecializedAdapterINS1G_15DefaultEpilogueISJ_SK_SK_NS1F_6thread17LinearCombinationISJ_Li1EffLNS1K_9ScaleType4KindE0ELNS_15FloatRoundStyleE2ESJ_EENS1_15EpilogueDefaultEEEEEvvEEEEvNT_6ParamsE,"",@"SHT_CUDA_INFO"
	.sectionflags	@""
	.align	4


	//----- nvinfo : EIATTR_CUDA_API_VERSION
	.align		4
        /*0000*/ 	.byte	0x04, 0x37
        /*0002*/ 	.short	(.L_18 - .L_17)
.L_17:
        /*0004*/ 	.word	0x00000082


	//----- nvinfo : EIATTR_KPARAM_INFO
	.align		4
.L_18:
        /*0008*/ 	.byte	0x04, 0x17
        /*000a*/ 	.short	(.L_20 - .L_19)
.L_19:
        /*000c*/ 	.word	0x00000000
        /*0010*/ 	.short	0x0000
        /*0012*/ 	.short	0x0070
        /*0014*/ 	.byte	0x00, 0xf0, 0x01, 0x10


	//----- nvinfo : EIATTR_SPARSE_MMA_MASK
	.align		4
.L_20:
        /*0018*/ 	.byte	0x03, 0x50
        /*001a*/ 	.short	0x0000


	//----- nvinfo : EIATTR_MAXREG_COUNT
	.align		4
        /*001c*/ 	.byte	0x03, 0x1b
        /*001e*/ 	.short	0x00a8


	//----- nvinfo : EIATTR_NUM_BARRIERS
	.align		4
        /*0020*/ 	.byte	0x02, 0x4c
        /*0022*/ 	.byte	0x01
	.zero		1


	//----- nvinfo : EIATTR_ANNOTATIONS
	.align		4
        /*0024*/ 	.byte	0x04, 0x55
        /*0026*/ 	.short	(.L_22 - .L_21)


	//   ....[0]....
.L_21:
        /*0028*/ 	.word	0x00000001
        /*002c*/ 	.byte	0xb0, 0x05, 0x00, 0x00, 0x01, 0x00, 0x00, 0x00, 0xd0, 0x05, 0x00, 0x00, 0x01, 0x00, 0x00, 0x00
        /* <DEDUP_REMOVED lines=3047> */
        /*beac*/ 	.byte	0x20, 0xe0, 0x01, 0x00


	//----- nvinfo : EIATTR_MERCURY_ISA_VERSION
	.align		4
.L_22:
        /*beb0*/ 	.byte	0x03, 0x5f
        /*beb2*/ 	.short	0x0101


	//----- nvinfo : EIATTR_INT_WARP_WIDE_INSTR_OFFSETS
	.align		4
        /*beb4*/ 	.byte	0x04, 0x31
        /*beb6*/ 	.short	(.L_24 - .L_23)


	//   ....[0]....
.L_23:
        /*beb8*/ 	.word	0x00000470


	//   ....[1]....
        /*bebc*/ 	.word	0x00000480


	//   ....[2]....
        /*bec0*/ 	.word	0x000005c0


	//----- nvinfo : EIATTR_COOP_GROUP_MASK_REGIDS
	.align		4
.L_24:
        /*bec4*/ 	.byte	0x04, 0x29
        /*bec6*/ 	.short	(.L_26 - .L_25)


	//   ....[0]....
.L_25:
        /*bec8*/ 	.word	0xffffffff


	//   ....[1]....
        /*becc*/ 	.word	0xffffffff


	//   ....[2]....
        /*bed0*/ 	.word	0xffffffff


	//   ....[3]....
        /*bed4*/ 	.word	0xffffffff


	//   ....[4]....
        /*bed8*/ 	.word	0xffffffff


	//----- nvinfo : EIATTR_COOP_GROUP_INSTR_OFFSETS
	.align		4
.L_26:
        /*bedc*/ 	.byte	0x04, 0x28
        /*bede*/ 	.short	(.L_28 - .L_27)


	//   ....[0]....
.L_27:
        /*bee0*/ 	.word	0x00000070


	//   ....[1]....
        /*bee4*/ 	.word	0x00000080


	//   ....[2]....
        /*bee8*/ 	.word	0x000001a0


	//   ....[3]....
        /*beec*/ 	.word	0x000003b0


	//   ....[4]....
        /*bef0*/ 	.word	0x000067d0


	//----- nvinfo : EIATTR_REG_RECONFIG
	.align		4
.L_28:
        /*bef4*/ 	.byte	0x01, 0x54
	.zero		2


	//----- nvinfo : EIATTR_MBARRIER_INSTR_OFFSETS
	.align		4
        /*bef8*/ 	.byte	0x04, 0x39
        /*befa*/ 	.short	(.L_30 - .L_29)


	//   ....[0]....
.L_29:
        /*befc*/ 	.word	0x00000320
        /*bf00*/ 	.word	0x000000ff
        /*bf04*/ 	.word	0x00000000
        /*bf08*/ 	.short	0x0100
        /*bf0a*/ 	.byte	0x0a
	.zero		1


	//   ....[1]....
        /*bf0c*/ 	.word	0x00000330
        /*bf10*/ 	.word	0x000000ff
        /*bf14*/ 	.word	0x00000020
        /*bf18*/ 	.short	0x0100
        /*bf1a*/ 	.byte	0x0a
	.zero		1


	//   ....[2]....
        /*bf1c*/ 	.word	0x00000340
        /*bf20*/ 	.word	0x000000ff
        /*bf24*/ 	.word	0x00000008
        /*bf28*/ 	.short	0x0100
        /*bf2a*/ 	.byte	0x0a
	.zero		1


	//   ....[3]....
        /*bf2c*/ 	.word	0x00000350
        /*bf30*/ 	.word	0x000000ff
        /*bf34*/ 	.word	0x00000028
        /*bf38*/ 	.short	0x0100
        /*bf3a*/ 	.byte	0x0a
	.zero		1


	//   ....[4]....
        /*bf3c*/ 	.word	0x00000360
        /*bf40*/ 	.word	0x000000ff
        /*bf44*/ 	.word	0x00000010
        /*bf48*/ 	.short	0x0100
        /*bf4a*/ 	.byte	0x0a
	.zero		1


	//   ....[5]....
        /*bf4c*/ 	.word	0x00000370
        /*bf50*/ 	.word	0x000000ff
        /*bf54*/ 	.word	0x00000030
        /*bf58*/ 	.short	0x0100
        /*bf5a*/ 	.byte	0x0a
	.zero		1


	//   ....[6]....
        /*bf5c*/ 	.word	0x00000380
        /*bf60*/ 	.word	0x000000ff
        /*bf64*/ 	.word	0x00000018
        /*bf68*/ 	.short	0x0100
        /*bf6a*/ 	.byte	0x0a
	.zero		1


	//   ....[7]....
        /*bf6c*/ 	.word	0x00000390
        /*bf70*/ 	.word	0x000000ff
        /*bf74*/ 	.word	0x00000038
        /*bf78*/ 	.short	0x0100
        /*bf7a*/ 	.byte	0x0a
	.zero		1


	//   ....[8]....
        /*bf7c*/ 	.word	0x000005f0
        /*bf80*/ 	.word	0x000000ff
        /*bf84*/ 	.word	0x00000050
        /*bf88*/ 	.short	0x0100
        /*bf8a*/ 	.byte	0x08
	.zero		1


	//   ....[9]....
        /*bf8c*/ 	.word	0x00000600
        /*bf90*/ 	.word	0x000000ff
        /*bf94*/ 	.word	0x00000058
        /*bf98*/ 	.short	0x0100
        /*bf9a*/ 	.byte	0x08
	.zero		1


	//   ....[10]....
        /*bf9c*/ 	.word	0x00006bc0
        /*bfa0*/ 	.word	0x000000ff
        /*bfa4*/ 	.word	0x00000000
        /*bfa8*/ 	.short	0x010a
        /*bfaa*/ 	.byte	0x0c
	.zero		1


	//   ....[11]....
        /*bfac*/ 	.word	0x00006c20
        /*bfb0*/ 	.word	0x000000ff
        /*bfb4*/ 	.word	0x00000000
        /*bfb8*/ 	.short	0x010a
        /*bfba*/ 	.byte	0x0c
	.zero		1


	//   ....[12]....
        /*bfbc*/ 	.word	0x000191a0
        /*bfc0*/ 	.word	0x000000ff
        /*bfc4*/ 	.word	0x00000000
        /*bfc8*/ 	.short	0x010a
        /*bfca*/ 	.byte	0x12
	.zero		1


	//   ....[13]....
        /*bfcc*/ 	.word	0x000191e0
        /*bfd0*/ 	.word	0x000000ff
        /*bfd4*/ 	.word	0x00000000
        /*bfd8*/ 	.short	0x010a
        /*bfda*/ 	.byte	0x12
	.zero		1


	//   ....[14]....
        /*bfdc*/ 	.word	0x000302c0
        /*bfe0*/ 	.word	0x000000ff
        /*bfe4*/ 	.word	0x00000000
        /*bfe8*/ 	.short	0x0101
        /*bfea*/ 	.byte	0x11
	.zero		1


	//   ....[15]....
        /*bfec*/ 	.word	0x0003bd50
        /*bff0*/ 	.word	0x000000ff
        /*bff4*/ 	.word	0x00000000
        /*bff8*/ 	.short	0x0101
        /*bffa*/ 	.byte	0x06
	.zero		1


	//   ....[16]....
        /*bffc*/ 	.word	0x00090030
        /*c000*/ 	.word	0x00000010
        /*c004*/ 	.word	0x00000020
        /*c008*/ 	.short	0x010a
        /*c00a*/ 	.byte	0x3f
	.zero		1


	//   ....[17]....
        /*c00c*/ 	.word	0x00090410
        /*c010*/ 	.word	0x00000002
        /*c014*/ 	.word	0x00000058
        /*c018*/ 	.short	0x0101
        /*c01a*/ 	.byte	0x3f
	.zero		1


	//   ....[18]....
        /*c01c*/ 	.word	0x00090b60
        /*c020*/ 	.word	0x00000005
        /*c024*/ 	.word	0x00000000
        /*c028*/ 	.short	0x010a
        /*c02a*/ 	.byte	0x3f
	.zero		1


	//   ....[19]....
        /*c02c*/ 	.word	0x00090bf0
        /*c030*/ 	.word	0x00000007
        /*c034*/ 	.word	0x00000000
        /*c038*/ 	.short	0x010a
        /*c03a*/ 	.byte	0x3f
	.zero		1


	//   ....[20]....
        /*c03c*/ 	.word	0x00090c80
        /*c040*/ 	.word	0x00000007
        /*c044*/ 	.word	0x00000000
        /*c048*/ 	.short	0x010a
        /*c04a*/ 	.byte	0x3f
	.zero		1


	//   ....[21]....
        /*c04c*/ 	.word	0x00090d10
        /*c050*/ 	.word	0x00000003
        /*c054*/ 	.word	0x00000000
        /*c058*/ 	.short	0x010a
        /*c05a*/ 	.byte	0x3f
	.zero		1


	//   ....[22]....
        /*c05c*/ 	.word	0x00090d80
        /*c060*/ 	.word	0x00000011
        /*c064*/ 	.word	0x00000000
        /*c068*/ 	.short	0x010a
        /*c06a*/ 	.byte	0x3f
	.zero		1


	//   ....[23]....
        /*c06c*/ 	.word	0x00090df0
        /*c070*/ 	.word	0x00000000
        /*c074*/ 	.word	0x00000000
        /*c078*/ 	.short	0x010a
        /*c07a*/ 	.byte	0x3f
	.zero		1


	//   ....[24]....
        /*c07c*/ 	.word	0x00090ed0
        /*c080*/ 	.word	0x00000010
        /*c084*/ 	.word	0x00000020
        /*c088*/ 	.short	0x010a
        /*c08a*/ 	.byte	0x3f
	.zero		1


	//   ....[25]....
        /*c08c*/ 	.word	0x00090fb0
        /*c090*/ 	.word	0x00000005
        /*c094*/ 	.word	0x00000000
        /*c098*/ 	.short	0x010a
        /*c09a*/ 	.byte	0x3f
	.zero		1


	//   ....[26]....
        /*c09c*/ 	.word	0x00091000
        /*c0a0*/ 	.word	0x00000007
        /*c0a4*/ 	.word	0x00000000
        /*c0a8*/ 	.short	0x010a
        /*c0aa*/ 	.byte	0x3f
	.zero		1


	//   ....[27]....
        /*c0ac*/ 	.word	0x00091050
        /*c0b0*/ 	.word	0x00000007
        /*c0b4*/ 	.word	0x00000000
        /*c0b8*/ 	.short	0x010a
        /*c0ba*/ 	.byte	0x3f
	.zero		1


	//----- nvinfo : EIATTR_NUM_MBARRIERS
	.align		4
.L_30:
        /*c0bc*/ 	.byte	0x03, 0x38
        /*c0be*/ 	.short	0x000a


	//----- nvinfo : EIATTR_EXIT_INSTR_OFFSETS
	.align		4
        /*c0c0*/ 	.byte	0x04, 0x1c
        /*c0c2*/ 	.short	(.L_32 - .L_31)


	//   ....[0]....
.L_31:
        /*c0c4*/ 	.word	0x00000660


	//   ....[1]....
        /*c0c8*/ 	.word	0x00000fb0


	//   ....[2]....
        /*c0cc*/ 	.word	0x0008f650


	//   ....[3]....
        /*c0d0*/ 	.word	0x0008fcc0


	//   ....[4]....
        /*c0d4*/ 	.word	0x00090d60


	//----- nvinfo : EIATTR_MAX_THREADS
	.align		4
.L_32:
        /*c0d8*/ 	.byte	0x04, 0x05
        /*c0da*/ 	.short	(.L_34 - .L_33)
.L_33:
        /*c0dc*/ 	.word	0x00000180
        /*c0e0*/ 	.word	0x00000001
        /*c0e4*/ 	.word	0x00000001


	//----- nvinfo : EIATTR_CRS_STACK_SIZE
	.align		4
.L_34:
        /*c0e8*/ 	.byte	0x04, 0x1e
        /*c0ea*/ 	.short	(.L_36 - .L_35)
.L_35:
        /*c0ec*/ 	.word	0x00000000


	//----- nvinfo : EIATTR_CBANK_PARAM_SIZE
	.align		4
.L_36:
        /*c0f0*/ 	.byte	0x03, 0x19
        /*c0f2*/ 	.short	0x0470


	//----- nvinfo : EIATTR_PARAM_CBANK
	.align		4
        /*c0f4*/ 	.byte	0x04, 0x0a
        /*c0f6*/ 	.short	(.L_38 - .L_37)
	.align		4
.L_37:
        /*c0f8*/ 	.word	index@(.nv.constant0._ZN7cutlass13device_kernelINS_4gemm6kernel13GemmUniversalIN4cute5tupleIJiiiiEEENS1_10collective13CollectiveMmaINS1_37MainloopSm90TmaGmmaWarpSpecializedFP8ILi4ENS5_IJNS4_1CILi1EEESB_SB_EEENS1_35KernelTmaWarpSpecializedCooperativeEEENS5_IJNSA_ILi384EEENSA_ILi512EEENSA_ILi64EEEEEENS_12float_e4m3_tENS5_IJlSB_lEEESJ_SK_NS4_8TiledMMAINS4_8MMA_AtomIJNS4_4SM904GMMA31MMA_64x256x32_F32E4M3E4M3_SS_TNILNSO_7ScaleInE1ELSQ_1EEEEEENS4_6LayoutINS5_IJNSA_ILi2EEESB_SB_EEENS5_IJSB_NSA_ILi0EEESW_EEEEENS5_IJNS4_10UnderscoreESZ_SZ_EEEEENS4_13SM90_TMA_LOADENS4_14ComposedLayoutINS4_7SwizzleILi2ELi4ELi3EEENS4_18smem_ptr_flag_bitsILi8EEENST_INS5_IJNSA_ILi8EEESH_EEENS5_IJSH_SB_EEEEEEEvNS4_8identityES12_S1C_vS1D_EENS_8epilogue10collective6detail29Sm90TmaWarpSpecializedAdapterINS1G_15DefaultEpilogueISJ_SK_SK_NS1F_6thread17LinearCombinationISJ_Li1EffLNS1K_9ScaleType4KindE0ELNS_15FloatRoundStyleE2ESJ_EENS1_15EpilogueDefaultEEEEEvvEEEEvNT_6ParamsE)
        /*c0fc*/ 	.short	0x0210
        /*c0fe*/ 	.short	0x0470


	//----- nvinfo : EIATTR_SW_WAR
	.align		4
.L_38:
        /*c100*/ 	.byte	0x04, 0x36
        /*c102*/ 	.short	(.L_40 - .L_39)
.L_39:
        /*c104*/ 	.word	0x00000008
.L_40:


//--------------------- .nv.callgraph             --------------------------
	.section	.nv.callgraph,"",@"SHT_CUDA_CALLGRAPH"
	.align	4
	.sectionentsize	8
	.align		4
        /*0000*/ 	.word	0x00000000
	.align		4
        /*0004*/ 	.word	0xffffffff
	.align		4
        /*0008*/ 	.word	0x00000000
	.align		4
        /*000c*/ 	.word	0xfffffffe
	.align		4
        /*0010*/ 	.word	0x00000000
	.align		4
        /*0014*/ 	.word	0xfffffffd
	.align		4
        /*0018*/ 	.word	0x00000000
	.align		4
        /*001c*/ 	.word	0xfffffffc


//--------------------- .nv.constant4             --------------------------
	.section	.nv.constant4,"a",@progbits
	.align	8
	.align		8
.nv.constant4:
        /*0000*/ 	.dword	_ZN39_INTERNAL_5762d122_4_k_cu_66cf14e9_40444cuda3std3__45__cpo5beginE
	.align		8
        /*0008*/ 	.dword	_ZN39_INTERNAL_5762d122_4_k_cu_66cf14e9_40444cuda3std3__45__cpo3endE
	.align		8
        /*0010*/ 	.dword	_ZN39_INTERNAL_5762d122_4_k_cu_66cf14e9_40444cuda3std3__45__cpo6cbeginE
	.align		8
        /*0018*/ 	.dword	_ZN39_INTERNAL_5762d122_4_k_cu_66cf14e9_40444cuda3std3__45__cpo4cendE
	.align		8
        /*0020*/ 	.dword	_ZN39_INTERNAL_5762d122_4_k_cu_66cf14e9_40444cuda3std3__441_GLOBAL__N__5762d122_4_k_cu_66cf14e9_40446ignoreE
	.align		8
        /*0028*/ 	.dword	_ZN39_INTERNAL_5762d122_4_k_cu_66cf14e9_40444cuda3std3__419piecewise_constructE
	.align		8
        /*0030*/ 	.dword	_ZN39_INTERNAL_5762d122_4_k_cu_66cf14e9_40444cuda3std3__48in_placeE
	.align		8
        /*0038*/ 	.dword	_ZN39_INTERNAL_5762d122_4_k_cu_66cf14e9_40444cuda3std6ranges3__45__cpo4swapE
	.align		8
        /*0040*/ 	.dword	_ZN39_INTERNAL_5762d122_4_k_cu_66cf14e9_40444cuda3std6ranges3__45__cpo9iter_moveE
	.align		8
        /*0048*/ 	.dword	_ZN39_INTERNAL_5762d122_4_k_cu_66cf14e9_40444cute7productE
	.align		8
        /*0050*/ 	.dword	_ZN39_INTERNAL_5762d122_4_k_cu_66cf14e9_40444cute1_E


//--------------------- .text._ZN7cutlass13device_kernelINS_4gemm6kernel13GemmUniversalIN4cute5tupleIJiiiiEEENS1_10collective13CollectiveMmaINS1_37MainloopSm90TmaGmmaWarpSpecializedFP8ILi4ENS5_IJNS4_1CILi1EEESB_SB_EEENS1_35KernelTmaWarpSpecializedCooperativeEEENS5_IJNSA_ILi384EEENSA_ILi512EEENSA_ILi64EEEEEENS_12float_e4m3_tENS5_IJlSB_lEEESJ_SK_NS4_8TiledMMAINS4_8MMA_AtomIJNS4_4SM904GMMA31MMA_64x256x32_F32E4M3E4M3_SS_TNILNSO_7ScaleInE1ELSQ_1EEEEEENS4_6LayoutINS5_IJNSA_ILi2EEESB_SB_EEENS5_IJSB_NSA_ILi0EEESW_EEEEENS5_IJNS4_10UnderscoreESZ_SZ_EEEEENS4_13SM90_TMA_LOADENS4_14ComposedLayoutINS4_7SwizzleILi2ELi4ELi3EEENS4_18smem_ptr_flag_bitsILi8EEENST_INS5_IJNSA_ILi8EEESH_EEENS5_IJSH_SB_EEEEEEEvNS4_8identityES12_S1C_vS1D_EENS_8epilogue10collective6detail29Sm90TmaWarpSpecializedAdapterINS1G_15DefaultEpilogueISJ_SK_SK_NS1F_6thread17LinearCombinationISJ_Li1EffLNS1K_9ScaleType4KindE0ELNS_15FloatRoundStyleE2ESJ_EENS1_15EpilogueDefaultEEEEEvvEEEEvNT_6ParamsE --------------------------
	.section	.text._ZN7cutlass13device_kernelINS_4gemm6kernel13GemmUniversalIN4cute5tupleIJiiiiEEENS1_10collective13CollectiveMmaINS1_37MainloopSm90TmaGmmaWarpSpecializedFP8ILi4ENS5_IJNS4_1CILi1EEESB_SB_EEENS1_35KernelTmaWarpSpecializedCooperativeEEENS5_IJNSA_ILi384EEENSA_ILi512EEENSA_ILi64EEEEEENS_12float_e4m3_tENS5_IJlSB_lEEESJ_SK_NS4_8TiledMMAINS4_8MMA_AtomIJNS4_4SM904GMMA31MMA_64x256x32_F32E4M3E4M3_SS_TNILNSO_7ScaleInE1ELSQ_1EEEEEENS4_6LayoutINS5_IJNSA_ILi2EEESB_SB_EEENS5_IJSB_NSA_ILi0EEESW_EEEEENS5_IJNS4_10UnderscoreESZ_SZ_EEEEENS4_13SM90_TMA_LOADENS4_14ComposedLayoutINS4_7SwizzleILi2ELi4ELi3EEENS4_18smem_ptr_flag_bitsILi8EEENST_INS5_IJNSA_ILi8EEESH_EEENS5_IJSH_SB_EEEEEEEvNS4_8identityES12_S1C_vS1D_EENS_8epilogue10collective6detail29Sm90TmaWarpSpecializedAdapterINS1G_15DefaultEpilogueISJ_SK_SK_NS1F_6thread17LinearCombinationISJ_Li1EffLNS1K_9ScaleType4KindE0ELNS_15FloatRoundStyleE2ESJ_EENS1_15EpilogueDefaultEEEEEvvEEEEvNT_6ParamsE,"ax",@progbits
	.align	128
.text._ZN7cutlass13device_kernelINS_4gemm6kernel13GemmUniversalIN4cute5tupleIJiiiiEEENS1_10collective13CollectiveMmaINS1_37MainloopSm90TmaGmmaWarpSpecializedFP8ILi4ENS5_IJNS4_1CILi1EEESB_SB_EEENS1_35KernelTmaWarpSpecializedCooperativeEEENS5_IJNSA_ILi384EEENSA_ILi512EEENSA_ILi64EEEEEENS_12float_e4m3_tENS5_IJlSB_lEEESJ_SK_NS4_8TiledMMAINS4_8MMA_AtomIJNS4_4SM904GMMA31MMA_64x256x32_F32E4M3E4M3_SS_TNILNSO_7ScaleInE1ELSQ_1EEEEEENS4_6LayoutINS5_IJNSA_ILi2EEESB_SB_EEENS5_IJSB_NSA_ILi0EEESW_EEEEENS5_IJNS4_10UnderscoreESZ_SZ_EEEEENS4_13SM90_TMA_LOADENS4_14ComposedLayoutINS4_7SwizzleILi2ELi4ELi3EEENS4_18smem_ptr_flag_bitsILi8EEENST_INS5_IJNSA_ILi8EEESH_EEENS5_IJSH_SB_EEEEEEEvNS4_8identityES12_S1C_vS1D_EENS_8epilogue10collective6detail29Sm90TmaWarpSpecializedAdapterINS1G_15DefaultEpilogueISJ_SK_SK_NS1F_6thread17LinearCombinationISJ_Li1EffLNS1K_9ScaleType4KindE0ELNS_15FloatRoundStyleE2ESJ_EENS1_15EpilogueDefaultEEEEEvvEEEEvNT_6ParamsE:
        .type           _ZN7cutlass13device_kernelINS_4gemm6kernel13GemmUniversalIN4cute5tupleIJiiiiEEENS1_10collective13CollectiveMmaINS1_37MainloopSm90TmaGmmaWarpSpecializedFP8ILi4ENS5_IJNS4_1CILi1EEESB_SB_EEENS1_35KernelTmaWarpSpecializedCooperativeEEENS5_IJNSA_ILi384EEENSA_ILi512EEENSA_ILi64EEEEEENS_12float_e4m3_tENS5_IJlSB_lEEESJ_SK_NS4_8TiledMMAINS4_8MMA_AtomIJNS4_4SM904GMMA31MMA_64x256x32_F32E4M3E4M3_SS_TNILNSO_7ScaleInE1ELSQ_1EEEEEENS4_6LayoutINS5_IJNSA_ILi2EEESB_SB_EEENS5_IJSB_NSA_ILi0EEESW_EEEEENS5_IJNS4_10UnderscoreESZ_SZ_EEEEENS4_13SM90_TMA_LOADENS4_14ComposedLayoutINS4_7SwizzleILi2ELi4ELi3EEENS4_18smem_ptr_flag_bitsILi8EEENST_INS5_IJNSA_ILi8EEESH_EEENS5_IJSH_SB_EEEEEEEvNS4_8identityES12_S1C_vS1D_EENS_8epilogue10collective6detail29Sm90TmaWarpSpecializedAdapterINS1G_15DefaultEpilogueISJ_SK_SK_NS1F_6thread17LinearCombinationISJ_Li1EffLNS1K_9ScaleType4KindE0ELNS_15FloatRoundStyleE2ESJ_EENS1_15EpilogueDefaultEEEEEvvEEEEvNT_6ParamsE,@function
        .size           _ZN7cutlass13device_kernelINS_4gemm6kernel13GemmUniversalIN4cute5tupleIJiiiiEEENS1_10collective13CollectiveMmaINS1_37MainloopSm90TmaGmmaWarpSpecializedFP8ILi4ENS5_IJNS4_1CILi1EEESB_SB_EEENS1_35KernelTmaWarpSpecializedCooperativeEEENS5_IJNSA_ILi384EEENSA_ILi512EEENSA_ILi64EEEEEENS_12float_e4m3_tENS5_IJlSB_lEEESJ_SK_NS4_8TiledMMAINS4_8MMA_AtomIJNS4_4SM904GMMA31MMA_64x256x32_F32E4M3E4M3_SS_TNILNSO_7ScaleInE1ELSQ_1EEEEEENS4_6LayoutINS5_IJNSA_ILi2EEESB_SB_EEENS5_IJSB_NSA_ILi0EEESW_EEEEENS5_IJNS4_10UnderscoreESZ_SZ_EEEEENS4_13SM90_TMA_LOADENS4_14ComposedLayoutINS4_7SwizzleILi2ELi4ELi3EEENS4_18smem_ptr_flag_bitsILi8EEENST_INS5_IJNSA_ILi8EEESH_EEENS5_IJSH_SB_EEEEEEEvNS4_8identityES12_S1C_vS1D_EENS_8epilogue10collective6detail29Sm90TmaWarpSpecializedAdapterINS1G_15DefaultEpilogueISJ_SK_SK_NS1F_6thread17LinearCombinationISJ_Li1EffLNS1K_9ScaleType4KindE0ELNS_15FloatRoundStyleE2ESJ_EENS1_15EpilogueDefaultEEEEEvvEEEEvNT_6ParamsE,(.L_x_75 - _ZN7cutlass13device_kernelINS_4gemm6kernel13GemmUniversalIN4cute5tupleIJiiiiEEENS1_10collective13CollectiveMmaINS1_37MainloopSm90TmaGmmaWarpSpecializedFP8ILi4ENS5_IJNS4_1CILi1EEESB_SB_EEENS1_35KernelTmaWarpSpecializedCooperativeEEENS5_IJNSA_ILi384EEENSA_ILi512EEENSA_ILi64EEEEEENS_12float_e4m3_tENS5_IJlSB_lEEESJ_SK_NS4_8TiledMMAINS4_8MMA_AtomIJNS4_4SM904GMMA31MMA_64x256x32_F32E4M3E4M3_SS_TNILNSO_7ScaleInE1ELSQ_1EEEEEENS4_6LayoutINS5_IJNSA_ILi2EEESB_SB_EEENS5_IJSB_NSA_ILi0EEESW_EEEEENS5_IJNS4_10UnderscoreESZ_SZ_EEEEENS4_13SM90_TMA_LOADENS4_14ComposedLayoutINS4_7SwizzleILi2ELi4ELi3EEENS4_18smem_ptr_flag_bitsILi8EEENST_INS5_IJNSA_ILi8EEESH_EEENS5_IJSH_SB_EEEEEEEvNS4_8identityES12_S1C_vS1D_EENS_8epilogue10collective6detail29Sm90TmaWarpSpecializedAdapterINS1G_15DefaultEpilogueISJ_SK_SK_NS1F_6thread17LinearCombinationISJ_Li1EffLNS1K_9ScaleType4KindE0ELNS_15FloatRoundStyleE2ESJ_EENS1_15EpilogueDefaultEEEEEvvEEEEvNT_6ParamsE)
        .other          _ZN7cutlass13device_kernelINS_4gemm6kernel13GemmUniversalIN4cute5tupleIJiiiiEEENS1_10collective13CollectiveMmaINS1_37MainloopSm90TmaGmmaWarpSpecializedFP8ILi4ENS5_IJNS4_1CILi1EEESB_SB_EEENS1_35KernelTmaWarpSpecializedCooperativeEEENS5_IJNSA_ILi384EEENSA_ILi512EEENSA_ILi64EEEEEENS_12float_e4m3_tENS5_IJlSB_lEEESJ_SK_NS4_8TiledMMAINS4_8MMA_AtomIJNS4_4SM904GMMA31MMA_64x256x32_F32E4M3E4M3_SS_TNILNSO_7ScaleInE1ELSQ_1EEEEEENS4_6LayoutINS5_IJNSA_ILi2EEESB_SB_EEENS5_IJSB_NSA_ILi0EEESW_EEEEENS5_IJNS4_10UnderscoreESZ_SZ_EEEEENS4_13SM90_TMA_LOADENS4_14ComposedLayoutINS4_7SwizzleILi2ELi4ELi3EEENS4_18smem_ptr_flag_bitsILi8EEENST_INS5_IJNSA_ILi8EEESH_EEENS5_IJSH_SB_EEEEEEEvNS4_8identityES12_S1C_vS1D_EENS_8epilogue10collective6detail29Sm90TmaWarpSpecializedAdapterINS1G_15DefaultEpilogueISJ_SK_SK_NS1F_6thread17LinearCombinationISJ_Li1EffLNS1K_9ScaleType4KindE0ELNS_15FloatRoundStyleE2ESJ_EENS1_15EpilogueDefaultEEEEEvvEEEEvNT_6ParamsE,@"STO_CUDA_ENTRY STV_DEFAULT"
_ZN7cutlass13device_kernelINS_4gemm6kernel13GemmUniversalIN4cute5tupleIJiiiiEEENS1_10collective13CollectiveMmaINS1_37MainloopSm90TmaGmmaWarpSpecializedFP8ILi4ENS5_IJNS4_1CILi1EEESB_SB_EEENS1_35KernelTmaWarpSpecializedCooperativeEEENS5_IJNSA_ILi384EEENSA_ILi512EEENSA_ILi64EEEEEENS_12float_e4m3_tENS5_IJlSB_lEEESJ_SK_NS4_8TiledMMAINS4_8MMA_AtomIJNS4_4SM904GMMA31MMA_64x256x32_F32E4M3E4M3_SS_TNILNSO_7ScaleInE1ELSQ_1EEEEEENS4_6LayoutINS5_IJNSA_ILi2EEESB_SB_EEENS5_IJSB_NSA_ILi0EEESW_EEEEENS5_IJNS4_10UnderscoreESZ_SZ_EEEEENS4_13SM90_TMA_LOADENS4_14ComposedLayoutINS4_7SwizzleILi2ELi4ELi3EEENS4_18smem_ptr_flag_bitsILi8EEENST_INS5_IJNSA_ILi8EEESH_EEENS5_IJSH_SB_EEEEEEEvNS4_8identityES12_S1C_vS1D_EENS_8epilogue10collective6detail29Sm90TmaWarpSpecializedAdapterINS1G_15DefaultEpilogueISJ_SK_SK_NS1F_6thread17LinearCombinationISJ_Li1EffLNS1K_9ScaleType4KindE0ELNS_15FloatRoundStyleE2ESJ_EENS1_15EpilogueDefaultEEEEEvvEEEEvNT_6ParamsE:
[----:B------:R-:W0:Y:S02]  /*0000*/  LDC R1, c[0x0][0x28] ;  /* 0x00000a00ff017b82 */ /* 0x000e240000000800 */
[----:B0-----:R-:W-:Y:S01]  /*0010*/  VIADD R1, R1, 0xffffd900 ;  /* 0xffffd90001017836 */ /* 0x001fe20000000000 */
[----:B------:R-:W0:Y:S01]  /*0020*/  S2R R2, SR_TID.X ;  /* 0x0000000000027919 */ /* 0x000e220000002100 */
[----:B------:R-:W-:Y:S01]  /*0030*/  ELECT P0, URZ, PT ;  /* 0x00000000003f782f */ /* 0x000fe20003800000 */
[----:B------:R-:W-:Y:S01]  /*0040*/  BSSY B0, `(.L_x_0) ;  /* 0x0000015000007945 */ /* 0x000fe20003800000 */
[--C-:B0-----:R-:W-:Y:S02]  /*0050*/  SHF.R.U32.HI R0, RZ, 0x5, R2.reuse ;  /* 0x00000005ff007819 */ /* 0x101fe40000011602 */
[----:B------:R-:W-:-:S03]  /*0060*/  SHF.R.U32.HI R2, RZ, 0x7, R2 ;  /* 0x00000007ff027819 */ /* 0x000fc60000011602 */
[----:B------:R-:W0:Y:S04]  /*0070*/  SHFL.IDX PT, R3, R0, RZ, 0x1f ;  /* 0x00001fff00037589 */ /* 0x000e2800000e0000 */
[----:B------:R-:W1:Y:S01]  /*0080*/  SHFL.IDX PT, R2, R2, RZ, 0x1f ;  /* 0x00001fff02027589 */ /* 0x000e6200000e0000 */
[----:B0-----:R-:W-:Y:S02]  /*0090*/  R2UR UR4, R3 ;  /* 0x00000000030472ca */ /* 0x001fe400000e0000 */
[----:B-1----:R-:W-:-:S11]  /*00a0*/  R2UR UR8, R2 ;  /* 0x00000000020872ca */ /* 0x002fd600000e0000 */
[----:B------:R-:W-:Y:S02]  /*00b0*/  USHF.R.S32.HI UR5, URZ, 0x1f, UR4 ;  /* 0x0000001f3f057899 */ /* 0x000fe40008011404 */
[----:B------:R-:W-:Y:S02]  /*00c0*/  ISETP.NE.OR P0, PT, RZ, UR4, !P0 ;  /* 0x00000004ff007c0c */ /* 0x000fe4000c705670 */
[----:B------:R-:W-:-:S04]  /*00d0*/  ULEA.HI UR5, UR5, UR4, URZ, 0x2 ;  /* 0x0000000405057291 */ /* 0x000fc8000f8f103f */
[----:B------:R-:W-:-:S04]  /*00e0*/  ULOP3.LUT UR5, UR5, 0xfffffffc, URZ, 0xc0, !UPT ;  /* 0xfffffffc05057892 */ /* 0x000fc8000f8ec03f */
[----:B------:R-:W-:-:S03]  /*00f0*/  UIADD3 UR6, UR4, -UR5, URZ ;  /* 0x8000000504067290 */ /* 0x000fc6000fffe03f */
[----:B------:R-:W-:Y:S09]  /*0100*/  @P0 BRA `(.L_x_1) ;  /* 0x0000000000200947 */ /* 0x000ff20003800000 */
[----:B------:R-:W-:Y:S02]  /*0110*/  ULDC.64 UR4, c[0x0][0x198] ;  /* 0x0000660000047ab9 */ /* 0x000fe40000000a00 */
[----:B------:R-:W-:Y:S02]  /*0120*/  UIADD3 UR10, UP0, UR4, 0xf0, URZ ;  /* 0x000000f0040a7890 */ /* 0x000fe4000ff1e03f */
[----:B------:R-:W-:Y:S02]  /*0130*/  UIADD3 UR4, UP1, UR4, 0x1f0, URZ ;  /* 0x000001f004047890 */ /* 0x000fe4000ff3e03f */
[----:B------:R-:W-:Y:S02]  /*0140*/  UIADD3.X UR11, URZ, UR5, URZ, UP0, !UPT ;  /* 0x000000053f0b7290 */ /* 0x000fe400087fe43f */
[----:B------:R-:W-:-:S07]  /*0150*/  UIADD3.X UR5, URZ, UR5, URZ, UP1, !UPT ;  /* 0x000000053f057290 */ /* 0x000fce0008ffe43f */
[----:B------:R0:W-:Y:S02]  /*0160*/  UTMACCTL.PF [UR10] ;  /* 0x000000000a0079b9 */ /* 0x0001e40008040000 */
[----:B------:R0:W-:Y:S02]  /*0170*/  UTMACCTL.PF [UR4] ;  /* 0x00000000040079b9 */ /* 0x0001e40008040000 */
[----:B0-----:R-:W-:Y:S01]  /*0180*/  NOP ;  /* 0x0000000000007918 */ /* 0x001fe20000000000 */
.L_x_1:
[----:B------:R-:W-:Y:S05]  /*0190*/  BSYNC B0 ;  /* 0x0000000000007941 */ /* 0x000fea0003800000 */
.L_x_0:
[----:B------:R-:W0:Y:S01]  /*01a0*/  SHFL.IDX PT, R2, R0, RZ, 0x1f ;  /* 0x00001fff00027589 */ /* 0x000e2200000e0000 */
[----:B------:R-:W-:Y:S01]  /*01b0*/  UISETP.NE.AND UP0, UPT, UR6, 0x3, UPT ;  /* 0x000000030600788c */ /* 0x000fe2000bf05270 */
[----:B------:R-:W-:Y:S01]  /*01c0*/  ISETP.NE.AND P1, PT, RZ, UR8, PT ;  /* 0x00000008ff007c0c */ /* 0x000fe2000bf25270 */
[----:B------:R-:W-:Y:S02]  /*01d0*/  UIADD3 UR11, UR8, -0x1, URZ ;  /* 0xffffffff080b7890 */ /* 0x000fe4000fffe03f */
[----:B------:R-:W-:Y:S02]  /*01e0*/  UISETP.EQ.OR UP0, UPT, UR6, URZ, !UP0 ;  /* 0x0000003f0600728c */ /* 0x000fe4000c702670 */
[----:B------:R-:W-:Y:S02]  /*01f0*/  UISETP.GE.U32.AND UP1, UPT, UR11, 0x2, UPT ;  /* 0x000000020b00788c */ /* 0x000fe4000bf26070 */
[----:B------:R-:W-:-:S04]  /*0200*/  UISETP.EQ.AND UP0, UPT, UR8, URZ, UP0 ;  /* 0x0000003f0800728c */ /* 0x000fc80008702270 */
[----:B------:R-:W-:-:S04]  /*0210*/  USEL UR7, URZ, 0x1, !UP0 ;  /* 0x000000013f077887 */ /* 0x000fc8000c000000 */
[----:B------:R-:W-:Y:S01]  /*0220*/  USEL UR7, UR7, 0x2, UP1 ;  /* 0x0000000207077887 */ /* 0x000fe20008800000 */
[----:B0-----:R-:W-:-:S13]  /*0230*/  ISETP.NE.AND P0, PT, R2, RZ, PT ;  /* 0x000000ff0200720c */ /* 0x001fda0003f05270 */
[----:B------:R-:W-:Y:S05]  /*0240*/  @P0 BRA `(.L_x_2) ;  /* 0x0000000000580947 */ /* 0x000fea0003800000 */
[----:B------:R-:W0:Y:S01]  /*0250*/  S2UR UR10, SR_CgaCtaId ;  /* 0x00000000000a79c3 */ /* 0x000e220000008800 */
[----:B------:R-:W-:Y:S01]  /*0260*/  UMOV UR4, 0x400 ;  /* 0x0000040000047882 */ /* 0x000fe20000000000 */
[----:B------:R-:W-:Y:S01]  /*0270*/  UMOV UR5, 0x1 ;  /* 0x0000000100057882 */ /* 0x000fe20000000000 */
[----:B------:R-:W-:Y:S01]  /*0280*/  UMOV UR8, 0x100 ;  /* 0x0000010000087882 */ /* 0x000fe20000000000 */
[----:B------:R-:W-:Y:S01]  /*0290*/  ELECT P0, URZ, PT ;  /* 0x00000000003f782f */ /* 0x000fe20003800000 */
[----:B------:R-:W-:-:S04]  /*02a0*/  UIADD3 UR8, -UR8, 0x100000, URZ ;  /* 0x0010000008087890 */ /* 0x000fc8000fffe13f */
[----:B------:R-:W-:Y:S02]  /*02b0*/  USHF.L.U32 UR9, UR8, 0xb, URZ ;  /* 0x0000000b08097899 */ /* 0x000fe4000800063f */
[----:B------:R-:W-:Y:S02]  /*02c0*/  USHF.L.U32 UR8, UR8, 0x1, URZ ;  /* 0x0000000108087899 */ /* 0x000fe4000800063f */
[----:B0-----:R-:W-:Y:S02]  /*02d0*/  ULEA UR10, UR10, UR4, 0x18 ;  /* 0x000000040a0a7291 */ /* 0x001fe4000f8ec03f */
[----:B------:R-:W-:-:S04]  /*02e0*/  UIADD3 UR4, -UR5, 0x100000, URZ ;  /* 0x0010000005047890 */ /* 0x000fc8000fffe13f */
[----:B------:R-:W-:Y:S02]  /*02f0*/  USHF.L.U32 UR5, UR4, 0xb, URZ ;  /* 0x0000000b04057899 */ /* 0x000fe4000800063f */
[----:B------:R-:W-:Y:S01]  /*0300*/  USHF.L.U32 UR4, UR4, 0x1, URZ ;  /* 0x0000000104047899 */ /* 0x000fe2000800063f */
[----:B------:R-:W0:Y:S11]  /*0310*/  FENCE.VIEW.ASYNC.S ;  /* 0x00000000000073c6 */ /* 0x000e360000000000 */
[----:B0-----:R0:W1:Y:S01]  /*0320*/  SYNCS.EXCH.64 URZ, [UR10], UR4 ;  /* 0x000000040a3f75b2 */ /* 0x0010620008000100 */
[----:B------:R0:W2:Y:S01]  /*0330*/  SYNCS.EXCH.64 URZ, [UR10+0x20], UR8 ;  /* 0x000020080a3f75b2 */ /* 0x0000a20008000100 */
[----:B------:R0:W3:Y:S01]  /*0340*/  SYNCS.EXCH.64 URZ, [UR10+0x8], UR4 ;  /* 0x000008040a3f75b2 */ /* 0x0000e20008000100 */
[----:B------:R0:W4:Y:S01]  /*0350*/  SYNCS.EXCH.64 URZ, [UR10+0x28], UR8 ;  /* 0x000028080a3f75b2 */ /* 0x0001220008000100 */
[----:B------:R0:W0:Y:S01]  /*0360*/  SYNCS.EXCH.64 URZ, [UR10+0x10], UR4 ;  /* 0x000010040a3f75b2 */ /* 0x0000220008000100 */
[----:B------:R0:W0:Y:S01]  /*0370*/  SYNCS.EXCH.64 URZ, [UR10+0x30], UR8 ;  /* 0x000030080a3f75b2 */ /* 0x0000220008000100 */
[----:B------:R0:W0:Y:S01]  /*0380*/  SYNCS.EXCH.64 URZ, [UR10+0x18], UR4 ;  /* 0x000018040a3f75b2 */ /* 0x0000220008000100 */
[----:B------:R0:W0:Y:S01]  /*0390*/  SYNCS.EXCH.64 URZ, [UR10+0x38], UR8 ;  /* 0x000038080a3f75b2 */ /* 0x0000220008000100 */
[----:B------:R-:W-:Y:S01]  /*03a0*/  NOP ;  /* 0x0000000000007918 */ /* 0x000fe20000000000 */
.L_x_2:
[----:B------:R-:W5:Y:S01]  /*03b0*/  SHFL.IDX PT, R0, R0, RZ, 0x1f ;  /* 0x00001fff00007589 */ /* 0x000f6200000e0000 */
[----:B------:R-:W1:Y:S01]  /*03c0*/  LDC R2, c[0x0][0x65c] ;  /* 0x00019700ff027b82 */ /* 0x000e620000000800 */
[----:B------:R-:W-:Y:S01]  /*03d0*/  ELECT P0, URZ, PT ;  /* 0x00000000003f782f */ /* 0x000fe20003800000 */
[----:B------:R-:W-:Y:S01]  /*03e0*/  IMAD.MOV.U32 R3, RZ, RZ, RZ ;  /* 0x000000ffff037224 */ /* 0x000fe200078e00ff */
[----:B0-----:R-:W-:Y:S01]  /*03f0*/  UMOV UR4, 0x20 ;  /* 0x0000002000047882 */ /* 0x001fe20000000000 */
[----:B------:R-:W-:Y:S01]  /*0400*/  NOP ;  /* 0x0000000000007918 */ /* 0x000fe20000000000 */
[----:B------:R-:W-:Y:S01]  /*0410*/  NOP ;  /* 0x0000000000007918 */ /* 0x000fe20000000000 */
[----:B------:R-:W-:Y:S02]  /*0420*/  LOP3.LUT R15, R15, 0xfffffffb, RZ, 0xc0, !PT ;  /* 0xfffffffb0f0f7812 */ /* 0x000fe400078ec0ff */
[----:B-----5:R-:W-:Y:S02]  /*0430*/  ISETP.NE.OR P0, PT, R0, RZ, !P0 ;  /* 0x000000ff0000720c */ /* 0x020fe40004705670 */
[----:B-1----:R-:W-:Y:S01]  /*0440*/  ISETP.NE.AND P2, PT, R2, 0x1, PT ;  /* 0x000000010200780c */ /* 0x002fe20003f45270 */
[----:B------:R-:W0:Y:S01]  /*0450*/  S2R R0, SR_CTAID.Y ;  /* 0x0000000000007919 */ /* 0x000e220000002600 */
[----:B------:R-:W1:Y:S09]  /*0460*/  S2R R2, SR_CTAID.X ;  /* 0x0000000000027919 */ /* 0x000e720000002500 */
[----:B------:R-:W-:Y:S01]  /*0470*/  VOTEU.ALL UP0, P0 ;  /* 0x00000000003f7886 */ /* 0x000fe20000000000 */
[----:B------:R-:W-:Y:S01]  /*0480*/  VOTEU.ALL UP1, P0 ;  /* 0x00000000003f7886 */ /* 0x000fe20000020000 */
[----:B------:R-:W1:Y:S01]  /*0490*/  @P2 LDC R7, c[0x0][0x10] ;  /* 0x00000400ff072b82 */ /* 0x000e620000000800 */
[----:B------:R-:W-:Y:S01]  /*04a0*/  @P2 IMAD.MOV.U32 R5, RZ, RZ, RZ ;  /* 0x000000ffff052224 */ /* 0x000fe200078e00ff */
[----:B------:R-:W-:Y:S01]  /*04b0*/  @P2 LOP3.LUT R15, R15, 0x4, RZ, 0xfc, !PT ;  /* 0x000000040f0f2812 */ /* 0x000fe200078efcff */
[----:B------:R-:W-:Y:S01]  /*04c0*/  @P2 IMAD.MOV.U32 R11, RZ, RZ, RZ ;  /* 0x000000ffff0b2224 */ /* 0x000fe200078e00ff */
[----:B------:R-:W-:Y:S01]  /*04d0*/  @!UP0 UMOV UR8, 0x400 ;  /* 0x0000040000088882 */ /* 0x000fe20000000000 */
[----:B------:R-:W-:-:S04]  /*04e0*/  @!UP0 UIADD3 UR4, -UR4, 0x100000, URZ ;  /* 0x0010000004048890 */ /* 0x000fc8000fffe13f */
[----:B------:R-:W-:Y:S02]  /*04f0*/  @!UP0 USHF.L.U32 UR5, UR4, 0xb, URZ ;  /* 0x0000000b04058899 */ /* 0x000fe4000800063f */
[----:B------:R-:W-:Y:S01]  /*0500*/  @!UP0 USHF.L.U32 UR4, UR4, 0x1, URZ ;  /* 0x0000000104048899 */ /* 0x000fe2000800063f */
[----:B------:R-:W5:Y:S08]  /*0510*/  @!P2 LDC R9, c[0x0][0xc] ;  /* 0x00000300ff09ab82 */ /* 0x000f700000000800 */
[----:B------:R-:W2:Y:S01]  /*0520*/  @!UP0 S2UR UR9, SR_CgaCtaId ;  /* 0x00000000000989c3 */ /* 0x000ea20000008800 */
[----:B0-----:R-:W-:-:S04]  /*0530*/  @P2 IMAD.MOV.U32 R4, RZ, RZ, R0 ;  /* 0x000000ffff042224 */ /* 0x001fc800078e0000 */
[----:B-1----:R-:W-:-:S04]  /*0540*/  @P2 IMAD.WIDE.U32 R6, R2, R7, R4 ;  /* 0x0000000702062225 */ /* 0x002fc800078e0004 */
[----:B------:R-:W-:Y:S02]  /*0550*/  @P2 IMAD.MOV.U32 R14, RZ, RZ, R6 ;  /* 0x000000ffff0e2224 */ /* 0x000fe400078e0006 */
[----:B------:R-:W-:Y:S02]  /*0560*/  @P2 IMAD.IADD R18, R7, 0x1, R11 ;  /* 0x0000000107122824 */ /* 0x000fe400078e020b */
[----:B-----5:R-:W-:-:S04]  /*0570*/  @!P2 IMAD.WIDE.U32 R4, R9, R0, R2 ;  /* 0x000000000904a225 */ /* 0x020fc800078e0002 */
[----:B------:R-:W-:Y:S02]  /*0580*/  @!P2 IMAD.MOV.U32 R14, RZ, RZ, R4 ;  /* 0x000000ffff0ea224 */ /* 0x000fe400078e0004 */
[----:B------:R-:W-:Y:S01]  /*0590*/  @!P2 IMAD.MOV.U32 R18, RZ, RZ, R5 ;  /* 0x000000ffff12a224 */ /* 0x000fe200078e0005 */
[----:B--2---:R-:W-:Y:S02]  /*05a0*/  @!UP0 ULEA UR8, UR9, UR8, 0x18 ;  /* 0x0000000809088291 */ /* 0x004fe4000f8ec03f */
[----:B------:R0:W-:Y:S01]  /*05b0*/  STL [R1+0x14a0], R14 ;  /* 0x0014a00e01007387 */ /* 0x0001e20000100800 */
[----:B------:R-:W-:-:S03]  /*05c0*/  VOTEU.ALL UP0, P0 ;  /* 0x00000000003f7886 */ /* 0x000fc60000000000 */
[----:B------:R0:W-:Y:S04]  /*05d0*/  STL [R1+0x149c], R18 ;  /* 0x00149c1201007387 */ /* 0x0001e80000100800 */
[----:B------:R-:W1:Y:S02]  /*05e0*/  FENCE.VIEW.ASYNC.S ;  /* 0x00000000000073c6 */ /* 0x000e640000000000 */
[----:B-1----:R0:W3:Y:S01]  /*05f0*/  @!UP0 SYNCS.EXCH.64 URZ, [UR8+0x50], UR4 ;  /* 0x00005004083f85b2 */ /* 0x0020e20008000100 */
[----:B------:R0:W3:Y:S01]  /*0600*/  @!UP1 SYNCS.EXCH.64 URZ, [UR8+0x58], UR4 ;  /* 0x00005804083f95b2 */ /* 0x0000e20008000100 */
[----:B------:R-:W-:Y:S01]  /*0610*/  NOP ;  /* 0x0000000000007918 */ /* 0x000fe20000000000 */
[----:B---34-:R-:W-:Y:S06]  /*0620*/  BAR.SYNC.DEFER_BLOCKING 0x0 ;  /* 0x0000000000007b1d */ /* 0x018fec0000010000 */
[----:B0-----:R-:W-:Y:S05]  /*0630*/  @!P1 BRA `(.L_x_3) ;  /* 0x000008f000089947 */ /* 0x001fea0003800000 */
[----:B------:R-:W-:-:S06]  /*0640*/  UISETP.GT.U32.AND UP0, UPT, UR11, 0x1, UPT ;  /* 0x000000010b00788c */ /* 0x000fcc000bf04070 */
[----:B------:R-:W-:-:S13]  /*0650*/  PLOP3.LUT P0, PT, PT, PT, UP0, 0x80, 0x0 ;  /* 0x000000000000781c */ /* 0x000fda0003f0f008 */
[----:B------:R-:W-:Y:S05]  /*0660*/  @P0 EXIT ;  /* 0x000000000000094d */ /* 0x000fea0003800000 */
[----:B------:R-:W-:Y:S01]  /*0670*/  IMAD.MOV.U32 R6, RZ, RZ, -0x1 ;  /* 0xffffffffff067424 */ /* 0x000fe200078e00ff */
[----:B------:R-:W-:Y:S01]  /*0680*/  ULDC.64 UR4, c[0x0][0x650] ;  /* 0x0001940000047ab9 */ /* 0x000fe20000000a00 */
[----:B------:R-:W-:Y:S01]  /*0690*/  IMAD.MOV.U32 R5, RZ, RZ, -0x1 ;  /* 0xffffffffff057424 */ /* 0x000fe200078e00ff */
[----:B------:R-:W-:Y:S01]  /*06a0*/  ISETP.GE.U32.AND P0, PT, R14, UR4, PT ;  /* 0x000000040e007c0c */ /* 0x000fe2000bf06070 */
[----:B------:R-:W-:Y:S01]  /*06b0*/  UMOV UR25, 0xffffffff ;  /* 0xffffffff00197882 */ /* 0x000fe20000000000 */
[----:B------:R0:W-:Y:S01]  /*06c0*/  STL [R1+0x1494], R6 ;  /* 0x0014940601007387 */ /* 0x0001e20000100800 */
[----:B------:R-:W-:Y:S02]  /*06d0*/  PRMT R4, RZ, 0x7610, R4 ;  /* 0x00007610ff047816 */ /* 0x000fe40000000004 */
[----:B------:R-:W-:Y:S01]  /*06e0*/  ISETP.GE.U32.AND.EX P0, PT, R18, UR5, PT, P0 ;  /* 0x0000000512007c0c */ /* 0x000fe2000bf06100 */
[----:B------:R0:W-:-:S12]  /*06f0*/  STL [R1+0x1498], R5 ;  /* 0x0014980501007387 */ /* 0x0001d80000100800 */
[----:B0-----:R-:W-:Y:S05]  /*0700*/  @P0 BRA `(.L_x_4) ;  /* 0x0000000400680947 */ /* 0x001fea0003800000 */
[----:B------:R-:W0:Y:S01]  /*0710*/  LDC.64 R12, c[0x0][0x628] ;  /* 0x00018a00ff0c7b82 */ /* 0x000e220000000a00 */
[----:B------:R-:W-:Y:S02]  /*0720*/  IMAD.MOV.U32 R4, RZ, RZ, R14 ;  /* 0x000000ffff047224 */ /* 0x000fe400078e000e */
[----:B------:R-:W-:-:S05]  /*0730*/  IMAD.MOV.U32 R5, RZ, RZ, R18 ;  /* 0x000000ffff057224 */ /* 0x000fca00078e0012 */
[----:B------:R-:W1:Y:S08]  /*0740*/  LDC R10, c[0x0][0x630] ;  /* 0x00018c00ff0a7b82 */ /* 0x000e700000000800 */
[----:B------:R-:W2:Y:S01]  /*0750*/  LDC.64 R16, c[0x0][0x620] ;  /* 0x00018800ff107b82 */ /* 0x000ea20000000a00 */
[----:B0-----:R-:W-:-:S04]  /*0760*/  ISETP.NE.U32.AND P0, PT, R12, RZ, PT ;  /* 0x000000ff0c00720c */ /* 0x001fc80003f05070 */
[----:B------:R-:W-:-:S13]  /*0770*/  ISETP.NE.AND.EX P0, PT, R13, RZ, PT, P0 ;  /* 0x000000ff0d00720c */ /* 0x000fda0003f05300 */
[----:B-12---:R-:W-:Y:S05]  /*0780*/  @!P0 BRA `(.L_x_5) ;  /* 0x0000000000288947 */ /* 0x006fea0003800000 */
[----:B------:R-:W0:Y:S02]  /*0790*/  LDC R9, c[0x0][0x634] ;  /* 0x00018d00ff097b82 */ /* 0x000e240000000800 */
[----:B0-----:R-:W-:-:S05]  /*07a0*/  IADD3 R9, P0, R14, R9, RZ ;  /* 0x000000090e097210 */ /* 0x001fca0007f1e0ff */
[----:B------:R-:W-:-:S04]  /*07b0*/  IMAD.X R11, RZ, RZ, R18, P0 ;  /* 0x000000ffff0b7224 */ /* 0x000fc800000e0612 */
[----:B------:R-:W-:-:S04]  /*07c0*/  IMAD.WIDE.U32 R4, R11, R12, RZ ;  /* 0x0000000c0b047225 */ /* 0x000fc800078e00ff */
[----:B------:R-:W-:-:S04]  /*07d0*/  IMAD.WIDE.U32 R6, P0, R9, R13, R4 ;  /* 0x0000000d09067225 */ /* 0x000fc80007800004 */
[----:B------:R-:W-:-:S04]  /*07e0*/  IMAD.WIDE.U32 R4, R9, R12, RZ ;  /* 0x0000000c09047225 */ /* 0x000fc800078e00ff */
[----:B------:R-:W-:Y:S01]  /*07f0*/  IMAD.X R9, RZ, RZ, RZ, P0 ;  /* 0x000000ffff097224 */ /* 0x000fe200000e06ff */
[----:B------:R-:W-:Y:S01]  /*0800*/  IADD3 RZ, P0, R5, R6, RZ ;  /* 0x0000000605ff7210 */ /* 0x000fe20007f1e0ff */
[----:B------:R-:W-:-:S04]  /*0810*/  IMAD.MOV.U32 R8, RZ, RZ, R7 ;  /* 0x000000ffff087224 */ /* 0x000fc800078e0007 */
[----:B------:R-:W-:-:S08]  /*0820*/  IMAD.WIDE.U32.X R4, R11, R13, R8, P0 ;  /* 0x0000000d0b047225 */ /* 0x000fd000000e0408 */
.L_x_5:
[-CC-:B------:R-:W-:Y:S01]  /*0830*/  SHF.R.U64 R24, R4, R10.reuse, R5.reuse ;  /* 0x0000000a04187219 */ /* 0x180fe20000001205 */
[----:B------:R-:W0:Y:S01]  /*0840*/  LDC R8, c[0x0][0x618] ;  /* 0x00018600ff087b82 */ /* 0x000e220000000800 */
[----:B------:R-:W-:Y:S01]  /*0850*/  SHF.R.U32.HI R4, RZ, R10, R5 ;  /* 0x0000000aff047219 */ /* 0x000fe20000011605 */
[----:B------:R-:W-:Y:S01]  /*0860*/  ULDC UR4, c[0x0][0x150] ;  /* 0x0000540000047ab9 */ /* 0x000fe20000000800 */
[----:B------:R-:W-:Y:S01]  /*0870*/  IADD3 R9, P0, RZ, -R24, RZ ;  /* 0x80000018ff097210 */ /* 0x000fe20007f1e0ff */
[----:B------:R-:W-:Y:S01]  /*0880*/  IMAD.MOV.U32 R5, RZ, RZ, R18 ;  /* 0x000000ffff057224 */ /* 0x000fe200078e0012 */
[----:B------:R-:W-:-:S03]  /*0890*/  I2FP.F32.U32 R3, R2 ;  /* 0x0000000200037245 */ /* 0x000fc60000201000 */
[----:B------:R-:W1:Y:S01]  /*08a0*/  LDC.64 R20, c[0x0][0x640] ;  /* 0x00019000ff147b82 */ /* 0x000e620000000a00 */
[----:B------:R-:W-:Y:S02]  /*08b0*/  IMAD.X R11, RZ, RZ, ~R4, P0 ;  /* 0x000000ffff0b7224 */ /* 0x000fe400000e0e04 */
[----:B------:R-:W-:Y:S01]  /*08c0*/  FMUL R3, R3, UR4 ;  /* 0x0000000403037c20 */ /* 0x000fe20008400000 */
[----:B------:R-:W-:Y:S01]  /*08d0*/  IMAD.MOV.U32 R4, RZ, RZ, R14 ;  /* 0x000000ffff047224 */ /* 0x000fe200078e000e */
[----:B------:R-:W-:Y:S01]  /*08e0*/  ULDC UR4, c[0x0][0x154] ;  /* 0x0000550000047ab9 */ /* 0x000fe20000000800 */
[-C--:B------:R-:W-:Y:S02]  /*08f0*/  IMAD R6, R11, R16.reuse, RZ ;  /* 0x000000100b067224 */ /* 0x080fe400078e02ff */
[C---:B------:R-:W-:Y:S01]  /*0900*/  IMAD.WIDE.U32 R4, R9.reuse, R16, R4 ;  /* 0x0000001009047225 */ /* 0x040fe200078e0004 */
[----:B------:R-:W2:Y:S01]  /*0910*/  LDC R10, c[0x0][0x608] ;  /* 0x00018200ff0a7b82 */ /* 0x000ea20000000800 */
[----:B------:R-:W3:Y:S02]  /*0920*/  F2I.U32.TRUNC.NTZ R3, R3 ;  /* 0x0000000300037305 */ /* 0x000ee4000020f000 */
[----:B------:R-:W-:-:S04]  /*0930*/  IMAD R9, R9, R17, R6 ;  /* 0x0000001109097224 */ /* 0x000fc800078e0206 */
[----:B------:R-:W-:Y:S01]  /*0940*/  IMAD.IADD R5, R5, 0x1, R9 ;  /* 0x0000000105057824 */ /* 0x000fe200078e0209 */
[----:B------:R-:W4:Y:S01]  /*0950*/  LDC R7, c[0x0][0x144] ;  /* 0x00005100ff077b82 */ /* 0x000f220000000800 */
[----:B------:R-:W-:-:S03]  /*0960*/  IMAD.MOV.U32 R9, RZ, RZ, 0x1 ;  /* 0x00000001ff097424 */ /* 0x000fc600078e00ff */
[----:B0-----:R-:W-:Y:S02]  /*0970*/  SHF.R.U64 R12, R4, R8, R5 ;  /* 0x00000008040c7219 */ /* 0x001fe40000001205 */
[----:B------:R-:W-:Y:S02]  /*0980*/  I2FP.F32.U32 R4, R0 ;  /* 0x0000000000047245 */ /* 0x000fe40000201000 */
[----:B------:R-:W0:Y:S01]  /*0990*/  LDC R14, c[0x0][0x658] ;  /* 0x00019600ff0e7b82 */ /* 0x000e220000000800 */
[----:B-1----:R-:W-:Y:S01]  /*09a0*/  ISETP.NE.U32.AND P0, PT, R20, RZ, PT ;  /* 0x000000ff1400720c */ /* 0x002fe20003f05070 */
[----:B---3--:R-:W-:Y:S02]  /*09b0*/  IMAD.MOV R6, RZ, RZ, -R3 ;  /* 0x000000ffff067224 */ /* 0x008fe400078e0a03 */
[----:B------:R-:W-:Y:S01]  /*09c0*/  FMUL R4, R4, UR4 ;  /* 0x0000000404047c20 */ /* 0x000fe20008400000 */
[----:B------:R-:W-:Y:S01]  /*09d0*/  SHF.R.U32.HI R3, RZ, R8, R5 ;  /* 0x00000008ff037219 */ /* 0x000fe20000011605 */
[----:B------:R-:W-:Y:S01]  /*09e0*/  IMAD.MOV.U32 R5, RZ, RZ, -0x1 ;  /* 0xffffffffff057424 */ /* 0x000fe200078e00ff */
[----:B------:R-:W-:Y:S01]  /*09f0*/  ISETP.NE.AND.EX P0, PT, R21, RZ, PT, P0 ;  /* 0x000000ff1500720c */ /* 0x000fe20003f05300 */
[----:B------:R1:W3:Y:S01]  /*0a00*/  F2I.U32.TRUNC.NTZ R11, R4 ;  /* 0x00000004000b7305 */ /* 0x0002e2000020f000 */
[----:B------:R-:W1:Y:S01]  /*0a10*/  LDC R13, c[0x0][0x148] ;  /* 0x00005200ff0d7b82 */ /* 0x000e620000000800 */
[----:B--2---:R-:W-:-:S02]  /*0a20*/  SHF.R.U64 R25, R12, R10, R3 ;  /* 0x0000000a0c197219 */ /* 0x004fc40000001203 */
[----:B------:R-:W-:-:S05]  /*0a30*/  SHF.R.U32.HI R3, RZ, R10, R3 ;  /* 0x0000000aff037219 */ /* 0x000fca0000011603 */
[----:B------:R-:W2:Y:S01]  /*0a40*/  LDC R19, c[0x0][0x600] ;  /* 0x00018000ff137b82 */ /* 0x000ea20000000800 */
[----:B----4-:R-:W-:-:S07]  /*0a50*/  IMAD R8, R7, R6, R2 ;  /* 0x0000000607087224 */ /* 0x010fce00078e0202 */
[----:B------:R-:W4:Y:S01]  /*0a60*/  LDC R16, c[0x0][0x648] ;  /* 0x00019200ff107b82 */ /* 0x000f220000000800 */
[-C--:B0-----:R-:W-:Y:S02]  /*0a70*/  SHF.L.U32 R2, R5, R14.reuse, RZ ;  /* 0x0000000e05027219 */ /* 0x081fe400000006ff */
[--C-:B------:R-:W-:Y:S02]  /*0a80*/  SHF.R.U64 R22, R25, R14, R3.reuse ;  /* 0x0000000e19167219 */ /* 0x100fe40000001203 */
[----:B------:R-:W-:Y:S02]  /*0a90*/  LOP3.LUT R10, RZ, R2, RZ, 0x33, !PT ;  /* 0x00000002ff0a7212 */ /* 0x000fe400078e33ff */
[-C--:B------:R-:W-:Y:S01]  /*0aa0*/  SHF.R.U32.HI R3, RZ, R14.reuse, R3 ;  /* 0x0000000eff037219 */ /* 0x080fe20000011603 */
[----:B------:R-:W0:Y:S01]  /*0ab0*/  LDC R23, c[0x0][0x638] ;  /* 0x00018e00ff177b82 */ /* 0x000e220000000800 */
[----:B------:R-:W-:Y:S01]  /*0ac0*/  SHF.L.U32 R9, R9, R14, RZ ;  /* 0x0000000e09097219 */ /* 0x000fe200000006ff */
[----:B------:R-:W-:-:S06]  /*0ad0*/  IMAD.MOV.U32 R2, RZ, RZ, R22 ;  /* 0x000000ffff027224 */ /* 0x000fcc00078e0016 */
[----:B------:R-:W0:Y:S01]  /*0ae0*/  LDC R18, c[0x0][0x610] ;  /* 0x00018400ff127b82 */ /* 0x000e220000000800 */
[----:B-1-3--:R-:W-:Y:S05]  /*0af0*/  @!P0 BRA `(.L_x_6) ;  /* 0x0000000000288947 */ /* 0x00afea0003800000 */
[----:B------:R-:W1:Y:S02]  /*0b00*/  LDC R7, c[0x0][0x64c] ;  /* 0x00019300ff077b82 */ /* 0x000e640000000800 */
[----:B-1----:R-:W-:-:S05]  /*0b10*/  IADD3 R7, P0, R22, R7, RZ ;  /* 0x0000000716077210 */ /* 0x002fca0007f1e0ff */
        /* <DEDUP_REMOVED lines=8> */
.L_x_6:
[----:B----4-:R-:W-:Y:S01]  /*0ba0*/  SHF.R.U64 R2, R2, R16, R3 ;  /* 0x0000001002027219 */ /* 0x010fe20000001203 */
[----:B--2---:R-:W-:Y:S01]  /*0bb0*/  VIADD R3, R19, 0xffffffff ;  /* 0xffffffff13037836 */ /* 0x004fe20000000000 */
[----:B------:R-:W-:Y:S01]  /*0bc0*/  LOP3.LUT R10, R25, R10, RZ, 0xc0, !PT ;  /* 0x0000000a190a7212 */ /* 0x000fe200078ec0ff */
[----:B------:R-:W-:Y:S01]  /*0bd0*/  IMAD.MOV R11, RZ, RZ, -R11 ;  /* 0x000000ffff0b7224 */ /* 0x000fe200078e0a0b */
[----:B------:R-:W-:Y:S01]  /*0be0*/  R2UR UR25, R24 ;  /* 0x00000000181972ca */ /* 0x000fe200000e0000 */
[----:B------:R-:W-:Y:S01]  /*0bf0*/  IMAD.MOV R4, RZ, RZ, -R2 ;  /* 0x000000ffff047224 */ /* 0x000fe200078e0a02 */
[----:B------:R-:W-:Y:S01]  /*0c00*/  LOP3.LUT R3, R12, R3, RZ, 0xc0, !PT ;  /* 0x000000030c037212 */ /* 0x000fe200078ec0ff */
[----:B------:R-:W-:Y:S02]  /*0c10*/  @P2 IMAD R8, R13, R11, R0 ;  /* 0x0000000b0d082224 */ /* 0x000fe400078e0200 */
[----:B------:R-:W-:Y:S02]  /*0c20*/  IMAD R9, R9, R2, R10 ;  /* 0x0000000209097224 */ /* 0x000fe400078e020a */
[----:B0-----:R-:W-:-:S02]  /*0c30*/  IMAD R0, R4, R23, R22 ;  /* 0x0000001704007224 */ /* 0x001fc400078e0216 */
[----:B------:R-:W-:Y:S02]  /*0c40*/  IMAD R8, R9, R18, R8 ;  /* 0x0000001209087224 */ /* 0x000fe400078e0208 */
[----:B------:R-:W-:Y:S02]  /*0c50*/  IMAD R3, R0, R19, R3 ;  /* 0x0000001300037224 */ /* 0x000fe400078e0203 */
[----:B------:R-:W-:-:S03]  /*0c60*/  IMAD.MOV.U32 R4, RZ, RZ, 0x1 ;  /* 0x00000001ff047424 */ /* 0x000fc600078e00ff */
[----:B------:R-:W-:Y:S02]  /*0c70*/  SEL R2, R3, R8, !P2 ;  /* 0x0000000803027207 */ /* 0x000fe40005000000 */
[----:B------:R-:W-:-:S03]  /*0c80*/  SEL R0, R8, R3, !P2 ;  /* 0x0000000308007207 */ /* 0x000fc60005000000 */
[----:B------:R0:W-:Y:S04]  /*0c90*/  STL [R1+0x1498], R2 ;  /* 0x0014980201007387 */ /* 0x0001e80000100800 */
[----:B------:R0:W-:Y:S02]  /*0ca0*/  STL [R1+0x1494], R0 ;  /* 0x0014940001007387 */ /* 0x0001e40000100800 */
.L_x_4:
[----:B------:R-:W-:-:S08]  /*0cb0*/  NOP ;  /* 0x0000000000007918 */ /* 0x000fd00000000000 */
[----:B------:R-:W1:Y:S02]  /*0cc0*/  USETMAXREG.TRY_ALLOC.CTAPOOL UP0, 0xf0 ;  /* 0x000000f0000079c8 */ /* 0x000e640008000600 */
[----:B-1----:R-:W-:-:S13]  /*0cd0*/  PLOP3.LUT P0, PT, PT, PT, UP0, 0x80, 0x0 ;  /* 0x000000000000781c */ /* 0x002fda0003f0f008 */
[----:B------:R-:W-:Y:S05]  /*0ce0*/  @!P0 BRA `(.L_x_4) ;  /* 0xfffffffc00f08947 */ /* 0x000fea000383ffff */
[----:B------:R-:W-:Y:S01]  /*0cf0*/  ULDC.64 UR4, c[0x0][0x598] ;  /* 0x0001660000047ab9 */ /* 0x000fe20000000a00 */
[----:B------:R-:W-:Y:S01]  /*0d00*/  ULDC.64 UR26, c[0x0][0x208] ;  /* 0x00008200001a7ab9 */ /* 0x000fe20000000a00 */
[----:B------:R-:W-:-:S04]  /*0d10*/  ISETP.NE.U32.AND P0, PT, RZ, UR4, PT ;  /* 0x00000004ff007c0c */ /* 0x000fc8000bf05070 */
[----:B------:R-:W-:-:S13]  /*0d20*/  ISETP.NE.AND.EX P0, PT, RZ, UR5, PT, P0 ;  /* 0x00000005ff007c0c */ /* 0x000fda000bf05300 */
[----:B------:R-:W-:Y:S05]  /*0d30*/  @!P0 BRA `(.L_x_7) ;  /* 0x0000000000208947 */ /* 0x000fea0003800000 */
[----:B0-----:R-:W0:Y:S02]  /*0d40*/  LDC.64 R2, c[0x0][0x598] ;  /* 0x00016600ff027b82 */ /* 0x001e240000000a00 */
[----:B0-----:R-:W2:Y:S02]  /*0d50*/  LDG.E.64 R2, desc[UR26][R2.64] ;  /* 0x0000001a02027981 */ /* 0x001ea4000c1e1b00 */
[----:B--2---:R-:W-:-:S04]  /*0d60*/  ISETP.NE.U32.AND P0, PT, R2, RZ, PT ;  /* 0x000000ff0200720c */ /* 0x004fc80003f05070 */
[----:B------:R-:W-:-:S13]  /*0d70*/  ISETP.NE.AND.EX P0, PT, R3, RZ, PT, P0 ;  /* 0x000000ff0300720c */ /* 0x000fda0003f05300 */
[----:B------:R-:W-:Y:S05]  /*0d80*/  @!P0 BRA `(.L_x_7) ;  /* 0x00000000000c8947 */ /* 0x000fea0003800000 */
[----:B------:R-:W2:Y:S02]  /*0d90*/  LD.E R2, desc[UR26][R2.64] ;  /* 0x0000001a02027980 */ /* 0x000ea4000c101900 */
[----:B--2---:R-:W-:Y:S01]  /*0da0*/  R2UR UR8, R2 ;  /* 0x00000000020872ca */ /* 0x004fe200000e0000 */
[----:B------:R-:W-:-:S14]  /*0db0*/  BRA `(.L_x_8) ;  /* 0x0000000000247947 */ /* 0x000fdc0003800000 */
.L_x_7:
[----:B------:R-:W-:Y:S02]  /*0dc0*/  ULDC.64 UR4, c[0x0][0x588] ;  /* 0x0001620000047ab9 */ /* 0x000fe40000000a00 */
[----:B------:R-:W-:-:S04]  /*0dd0*/  ISETP.NE.U32.AND P0, PT, RZ, UR4, PT ;  /* 0x00000004ff007c0c */ /* 0x000fc8000bf05070 */
[----:B------:R-:W-:-:S13]  /*0de0*/  ISETP.NE.AND.EX P0, PT, RZ, UR5, PT, P0 ;  /* 0x00000005ff007c0c */ /* 0x000fda000bf05300 */
[----:B------:R-:W-:Y:S05]  /*0df0*/  @!P0 BRA `(.L_x_9) ;  /* 0x0000000000108947 */ /* 0x000fea0003800000 */
[----:B0-----:R-:W0:Y:S02]  /*0e00*/  LDC.64 R2, c[0x0][0x588] ;  /* 0x00016200ff027b82 */ /* 0x001e240000000a00 */
[----:B0-----:R-:W2:Y:S02]  /*0e10*/  LDG.E R2, desc[UR26][R2.64] ;  /* 0x0000001a02027981 */ /* 0x001ea4000c1e1900 */
[----:B--2---:R-:W-:Y:S01]  /*0e20*/  R2UR UR8, R2 ;  /* 0x00000000020872ca */ /* 0x004fe200000e0000 */
[----:B------:R-:W-:-:S14]  /*0e30*/  BRA `(.L_x_8) ;  /* 0x0000000000047947 */ /* 0x000fdc0003800000 */
.L_x_9:
[----:B------:R-:W-:-:S05]  /*0e40*/  ULDC UR8, c[0x0][0x580] ;  /* 0x0001600000087ab9 */ /* 0x000fca0000000800 */
.L_x_8:
[----:B------:R-:W-:Y:S02]  /*0e50*/  ULDC.64 UR4, c[0x0][0x5a0] ;  /* 0x0001680000047ab9 */ /* 0x000fe40000000a00 */
        /* <DEDUP_REMOVED lines=11> */
.L_x_10:
        /* <DEDUP_REMOVED lines=8> */
.L_x_12:
[----:B------:R-:W-:-:S05]  /*0f90*/  ULDC UR9, c[0x0][0x584] ;  /* 0x0001610000097ab9 */ /* 0x000fca0000000800 */
.L_x_11:
[----:B------:R-:W-:-:S13]  /*0fa0*/  LOP3.LUT P0, RZ, R4, 0xff, RZ, 0xc0, !PT ;  /* 0x000000ff04ff7812 */ /* 0x000fda000780c0ff */
[----:B------:R-:W-:Y:S05]  /*0fb0*/  @!P0 EXIT ;  /* 0x000000000000894d */ /* 0x000fea0003800000 */
[----:B------:R-:W1:Y:S01]  /*0fc0*/  LDC.64 R8, c[0x0][0x5c8] ;  /* 0x00017200ff087b82 */ /* 0x000e620000000a00 */
[----:B------:R-:W-:Y:S01]  /*0fd0*/  ULDC UR4, c[0x0][0x28c] ;  /* 0x0000a30000047ab9 */ /* 0x000fe20000000800 */
[----:B------:R-:W-:Y:S02]  /*0fe0*/  ULOP3.LUT UR10, UR7, 0x1, URZ, 0xfc, !UPT ;  /* 0x00000001070a7892 */ /* 0x000fe4000f8efc3f */
[----:B------:R-:W-:-:S04]  /*0ff0*/  UIADD3 UR4, UR4, 0x3f, URZ ;  /* 0x0000003f04047890 */ /* 0x000fc8000fffe03f */
[----:B------:R-:W-:-:S04]  /*1000*/  USHF.R.S32.HI UR5, URZ, 0x1f, UR4 ;  /* 0x0000001f3f057899 */ /* 0x000fc80008011404 */
[----:B------:R-:W-:-:S03]  /*1010*/  ULEA.HI UR5, UR5, UR4, URZ, 0x6 ;  /* 0x0000000405057291 */ /* 0x000fc6000f8f303f */
[----:B------:R-:W-:Y:S01]  /*1020*/  UMOV UR4, URZ ;  /* 0x0000003f00047c82 */ /* 0x000fe20008000000 */
[----:B------:R-:W-:-:S03]  /*1030*/  USHF.R.S32.HI UR11, URZ, 0x6, UR5 ;  /* 0x000000063f0b7899 */ /* 0x000fc60008011405 */
[----:B------:R-:W-:Y:S01]  /*1040*/  UMOV UR5, URZ ;  /* 0x0000003f00057c82 */ /* 0x000fe20008000000 */
[C-C-:B-1----:R-:W-:Y:S01]  /*1050*/  SHF.L.U64.HI R4, R8.reuse, 0x7, R9.reuse ;  /* 0x0000000708047819 */ /* 0x142fe20000010209 */
[C---:B------:R-:W-:Y:S01]  /*1060*/  IMAD.SHL.U32 R5, R8.reuse, 0x80, RZ ;  /* 0x0000008008057824 */ /* 0x040fe200078e00ff */
[C-C-:B0-----:R-:W-:Y:S01]  /*1070*/  SHF.L.U64.HI R2, R8.reuse, 0x3, R9.reuse ;  /* 0x0000000308027819 */ /* 0x141fe20000010209 */
[C---:B------:R-:W-:Y:S01]  /*1080*/  IMAD.SHL.U32 R3, R8.reuse, 0x8, RZ ;  /* 0x0000000808037824 */ /* 0x040fe200078e00ff */
[C---:B------:R-:W-:Y:S01]  /*1090*/  SHF.L.U64.HI R6, R8.reuse, 0x8, R9 ;  /* 0x0000000808067819 */ /* 0x040fe20000010209 */
[----:B------:R-:W-:-:S07]  /*10a0*/  IMAD.SHL.U32 R7, R8, 0x100, RZ ;  /* 0x0000010008077824 */ /* 0x000fce00078e00ff */
.L_x_39:
[----:B------:R-:W-:Y:S01]  /*10b0*/  STL [R1+0x1490], RZ ;  /* 0x001490ff01007387 */ /* 0x000fe20000100800 */
[----:B------:R-:W0:Y:S01]  /*10c0*/  S2UR UR15, SR_CgaCtaId ;  /* 0x00000000000f79c3 */ /* 0x000e220000008800 */
[----:B------:R-:W-:Y:S01]  /*10d0*/  UMOV UR14, 0x400 ;  /* 0x00000400000e7882 */ /* 0x000fe20000000000 */
[----:B------:R-:W-:Y:S01]  /*10e0*/  UMOV UR6, URZ ;  /* 0x0000003f00067c82 */ /* 0x000fe20008000000 */
[----:B------:R-:W-:Y:S01]  /*10f0*/  STL [R1+0x148c], RZ ;  /* 0x00148cff01007387 */ /* 0x000fe20000100800 */
[----:B------:R-:W-:Y:S01]  /*1100*/  UMOV UR16, URZ ;  /* 0x0000003f00107c82 */ /* 0x000fe20008000000 */
[----:B------:R-:W-:Y:S01]  /*1110*/  UMOV UR17, URZ ;  /* 0x0000003f00117c82 */ /* 0x000fe20008000000 */
[----:B------:R-:W-:Y:S01]  /*1120*/  UMOV UR24, UR5 ;  /* 0x0000000500187c82 */ /* 0x000fe20008000000 */
[----:B------:R-:W-:Y:S01]  /*1130*/  STL [R1+0x1488], RZ ;  /* 0x001488ff01007387 */ /* 0x000fe20000100800 */
[----:B-1----:R-:W1:Y:S01]  /*1140*/  LDC R17, c[0x0][0x28c] ;  /* 0x0000a300ff117b82 */ /* 0x002e620000000800 */
[----:B------:R-:W-:-:S02]  /*1150*/  CS2R R236, SRZ ;  /* 0x0000000000ec7805 */ /* 0x000fc4000001ff00 */
[----:B------:R-:W-:Y:S01]  /*1160*/  CS2R R234, SRZ ;  /* 0x0000000000ea7805 */ /* 0x000fe2000001ff00 */
[----:B------:R-:W-:Y:S01]  /*1170*/  STL [R1+0x1484], RZ ;  /* 0x001484ff01007387 */ /* 0x000fe20000100800 */
[----:B------:R-:W-:Y:S02]  /*1180*/  CS2R R232, SRZ ;  /* 0x0000000000e87805 */ /* 0x000fe4000001ff00 */
[----:B------:R-:W-:Y:S02]  /*1190*/  CS2R R230, SRZ ;  /* 0x0000000000e67805 */ /* 0x000fe4000001ff00 */
[----:B------:R-:W-:Y:S01]  /*11a0*/  CS2R R228, SRZ ;  /* 0x0000000000e47805 */ /* 0x000fe2000001ff00 */
[----:B------:R-:W-:Y:S01]  /*11b0*/  STL [R1+0x1480], RZ ;  /* 0x001480ff01007387 */ /* 0x000fe20000100800 */
[----:B------:R-:W-:Y:S02]  /*11c0*/  CS2R R226, SRZ ;  /* 0x0000000000e27805 */ /* 0x000fe4000001ff00 */
[----:B------:R-:W-:-:S02]  /*11d0*/  CS2R R224, SRZ ;  /* 0x0000000000e07805 */ /* 0x000fc4000001ff00 */
[----:B------:R-:W-:Y:S01]  /*11e0*/  CS2R R222, SRZ ;  /* 0x0000000000de7805 */ /* 0x000fe2000001ff00 */
[----:B------:R-:W-:Y:S01]  /*11f0*/  STL [R1+0x147c], RZ ;  /* 0x00147cff01007387 */ /* 0x000fe20000100800 */
[----:B------:R-:W-:Y:S02]  /*1200*/  CS2R R220, SRZ ;  /* 0x0000000000dc7805 */ /* 0x000fe4000001ff00 */
[----:B------:R-:W-:Y:S02]  /*1210*/  CS2R R218, SRZ ;  /* 0x0000000000da7805 */ /* 0x000fe4000001ff00 */
[----:B------:R-:W-:Y:S01]  /*1220*/  CS2R R216, SRZ ;  /* 0x0000000000d87805 */ /* 0x000fe2000001ff00 */
[----:B------:R-:W-:Y:S01]  /*1230*/  STL [R1+0x1478], RZ ;  /* 0x001478ff01007387 */ /* 0x000fe20000100800 */
[----:B0-----:R-:W-:Y:S01]  /*1240*/  ULEA UR14, UR15, UR14, 0x18 ;  /* 0x0000000e0f0e7291 */ /* 0x001fe2000f8ec03f */
[----:B------:R-:W-:Y:S02]  /*1250*/  CS2R R214, SRZ ;  /* 0x0000000000d67805 */ /* 0x000fe4000001ff00 */
[----:B------:R-:W-:Y:S01]  /*1260*/  CS2R R212, SRZ ;  /* 0x0000000000d47805 */ /* 0x000fe2000001ff00 */
[----:B------:R-:W-:Y:S01]  /*1270*/  STL [R1+0x1474], RZ ;  /* 0x001474ff01007387 */ /* 0x000fe20000100800 */
[----:B------:R-:W-:-:S02]  /*1280*/  CS2R R210, SRZ ;  /* 0x0000000000d27805 */ /* 0x000fc4000001ff00 */
[----:B------:R-:W-:Y:S02]  /*1290*/  CS2R R208, SRZ ;  /* 0x0000000000d07805 */ /* 0x000fe4000001ff00 */
[----:B------:R-:W-:Y:S01]  /*12a0*/  CS2R R206, SRZ ;  /* 0x0000000000ce7805 */ /* 0x000fe2000001ff00 */
[----:B------:R-:W-:Y:S01]  /*12b0*/  STL [R1+0x1470], RZ ;  /* 0x001470ff01007387 */ /* 0x000fe20000100800 */
[----:B-1----:R-:W-:Y:S02]  /*12c0*/  ISETP.GE.AND P0, PT, R17, 0x1, PT ;  /* 0x000000011100780c */ /* 0x002fe40003f06270 */
[----:B------:R-:W-:Y:S02]  /*12d0*/  CS2R R204, SRZ ;  /* 0x0000000000cc7805 */ /* 0x000fe4000001ff00 */
[----:B------:R-:W-:Y:S01]  /*12e0*/  CS2R R202, SRZ ;  /* 0x0000000000ca7805 */ /* 0x000fe2000001ff00 */
[----:B------:R-:W-:Y:S01]  /*12f0*/  STL [R1+0x146c], RZ ;  /* 0x00146cff01007387 */ /* 0x000fe20000100800 */
[----:B------:R-:W-:-:S02]  /*1300*/  CS2R R200, SRZ ;  /* 0x0000000000c87805 */ /* 0x000fc4000001ff00 */
[----:B------:R-:W-:Y:S02]  /*1310*/  CS2R R198, SRZ ;  /* 0x0000000000c67805 */ /* 0x000fe4000001ff00 */
[----:B------:R-:W-:Y:S01]  /*1320*/  CS2R R196, SRZ ;  /* 0x0000000000c47805 */ /* 0x000fe2000001ff00 */
[----:B------:R-:W-:Y:S01]  /*1330*/  STL [R1+0x1468], RZ ;  /* 0x001468ff01007387 */ /* 0x000fe20000100800 */
[----:B------:R-:W-:Y:S02]  /*1340*/  CS2R R194, SRZ ;  /* 0x0000000000c27805 */ /* 0x000fe4000001ff00 */
        /* <DEDUP_REMOVED lines=31> */
[----:B------:R-:W-:Y:S01]  /*1540*/  IMAD.MOV.U32 R19, RZ, RZ, RZ ;  /* 0x000000ffff137224 */ /* 0x000fe200078e00ff */
        /* <DEDUP_REMOVED lines=84> */
[----:B------:R-:W-:Y:S01]  /*1a90*/  CS2R R150, SRZ ;  /* 0x0000000000967805 */ /* 0x000fe2000001ff00 */
[----:B------:R-:W-:Y:S04]  /*1aa0*/  STL [R1+0x13f0], RZ ;  /* 0x0013f0ff01007387 */ /* 0x000fe80000100800 */
        /* <DEDUP_REMOVED lines=1148> */
[----:B------:R-:W-:Y:S04]  /*6270*/  STL [R1], RZ ;  /* 0x000000ff01007387 */ /* 0x000fe80000100800 */
        /* <DEDUP_REMOVED lines=39> */
[----:B------:R-:W-:Y:S01]  /*64f0*/  STL [R1+0xa0], RZ ;  /* 0x0000a0ff01007387 */ /* 0x000fe20000100800 */
[----:B------:R-:W0:Y:S03]  /*6500*/  S2R R16, SR_TID.X ;  /* 0x0000000000107919 */ /* 0x000e260000002100 */
        /* <DEDUP_REMOVED lines=8> */
[----:B0-----:R-:W-:-:S03]  /*6590*/  LOP3.LUT R16, R16, 0x80, RZ, 0xc0, !PT ;  /* 0x0000008010107812 */ /* 0x001fc600078ec0ff */
[----:B------:R-:W-:Y:S01]  /*65a0*/  STL [R1+0xc4], RZ ;  /* 0x0000c4ff01007387 */ /* 0x000fe20000100800 */
[----:B------:R-:W-:-:S03]  /*65b0*/  SHF.R.U32.HI R16, RZ, 0x7, R16 ;  /* 0x00000007ff107819 */ /* 0x000fc60000011610 */
        /* <DEDUP_REMOVED lines=33> */
[----:B------:R-:W0:Y:S04]  /*67d0*/  SHFL.IDX PT, R16, R16, RZ, 0x1f ;  /* 0x00001fff10107589 */ /* 0x000e2800000e0000 */
[----:B------:R1:W-:Y:S04]  /*67e0*/  STL [R1+0x14c], RZ ;  /* 0x00014cff01007387 */ /* 0x0003e80000100800 */
[----:B------:R1:W-:Y:S04]  /*67f0*/  STL [R1+0x150], RZ ;  /* 0x000150ff01007387 */ /* 0x0003e80000100800 */
[----:B------:R1:W-:Y:S04]  /*6800*/  STL [R1+0x154], RZ ;  /* 0x000154ff01007387 */ /* 0x0003e80000100800 */
[----:B------:R1:W-:Y:S04]  /*6810*/  STL [R1+0x158], RZ ;  /* 0x000158ff01007387 */ /* 0x0003e80000100800 */
[----:B------:R1:W-:Y:S04]  /*6820*/  STL [R1+0x15c], RZ ;  /* 0x00015cff01007387 */ /* 0x0003e80000100800 */
[----:B------:R1:W-:Y:S01]  /*6830*/  STL [R1+0x160], RZ ;  /* 0x000160ff01007387 */ /* 0x0003e20000100800 */
[----:B0-----:R-:W-:Y:S01]  /*6840*/  R2UR UR12, R16 ;  /* 0x00000000100c72ca */ /* 0x001fe200000e0000 */
[----:B------:R-:W-:-:S02]  /*6850*/  IMAD.U32 R16, RZ, RZ, UR4 ;  /* 0x00000004ff107e24 */ /* 0x000fc4000f8e00ff */
[----:B------:R1:W-:Y:S04]  /*6860*/  STL [R1+0x164], RZ ;  /* 0x000164ff01007387 */ /* 0x0003e80000100800 */
[----:B------:R1:W-:Y:S04]  /*6870*/  STL [R1+0x168], RZ ;  /* 0x000168ff01007387 */ /* 0x0003e80000100800 */
[----:B------:R1:W-:Y:S02]  /*6880*/  STL [R1+0x16c], RZ ;  /* 0x00016cff01007387 */ /* 0x0003e40000100800 */
[----:B------:R-:W-:-:S02]  /*6890*/  ULEA.HI UR13, UR12, UR12, URZ, 0x1 ;  /* 0x0000000c0c0d7291 */ /* 0x000fc4000f8f083f */
[----:B------:R1:W-:Y:S02]  /*68a0*/  STL [R1+0x170], RZ ;  /* 0x000170ff01007387 */ /* 0x0003e40000100800 */
[----:B------:R-:W-:Y:S02]  /*68b0*/  ULOP3.LUT UR13, UR13, 0xffffe, URZ, 0xc0, !UPT ;  /* 0x000ffffe0d0d7892 */ /* 0x000fe4000f8ec03f */
[----:B------:R1:W-:Y:S02]  /*68c0*/  STL [R1+0x174], RZ ;  /* 0x000174ff01007387 */ /* 0x0003e40000100800 */
[----:B------:R-:W-:Y:S02]  /*68d0*/  UIADD3 UR13, UR12, -UR13, URZ ;  /* 0x8000000d0c0d7290 */ /* 0x000fe4000fffe03f */
[----:B------:R1:W-:Y:S02]  /*68e0*/  STL [R1+0x178], RZ ;  /* 0x000178ff01007387 */ /* 0x0003e40000100800 */
[----:B------:R-:W-:-:S02]  /*68f0*/  ULEA UR13, UR13, UR14, 0xc ;  /* 0x0000000e0d0d7291 */ /* 0x000fc4000f8e603f */
[----:B------:R1:W-:Y:S02]  /*6900*/  STL [R1+0x17c], RZ ;  /* 0x00017cff01007387 */ /* 0x0003e40000100800 */
[----:B------:R-:W-:Y:S02]  /*6910*/  UIADD3 UR13, UR13, 0x100, URZ ;  /* 0x000001000d0d7890 */ /* 0x000fe4000fffe03f */
[----:B------:R1:W-:Y:S02]  /*6920*/  STL [R1+0x180], RZ ;  /* 0x000180ff01007387 */ /* 0x0003e40000100800 */
[----:B------:R-:W-:Y:S02]  /*6930*/  USHF.R.U32.HI UR13, URZ, 0x4, UR13 ;  /* 0x000000043f0d7899 */ /* 0x000fe4000801160d */
[----:B------:R1:W-:Y:S02]  /*6940*/  STL [R1+0x184], RZ ;  /* 0x000184ff01007387 */ /* 0x0003e40000100800 */
[----:B------:R-:W-:-:S02]  /*6950*/  ULOP3.LUT UR15, UR13, 0x3fff, URZ, 0xc0, !UPT ;  /* 0x00003fff0d0f7892 */ /* 0x000fc4000f8ec03f */
[----:B------:R1:W-:Y:S04]  /*6960*/  STL [R1+0x188], RZ ;  /* 0x000188ff01007387 */ /* 0x0003e80000100800 */
        /* <DEDUP_REMOVED lines=28> */
[----:B------:R1:W-:Y:S01]  /*6b30*/  STL [R1+0x1fc], RZ ;  /* 0x0001fcff01007387 */ /* 0x0003e20000100800 */
[----:B------:R-:W-:Y:S05]  /*6b40*/  @!P0 BRA `(.L_x_13) ;  /* 0x00000124004c8947 */ /* 0x000fea0003800000 */
[----:B------:R-:W-:-:S06]  /*6b50*/  UISETP.NE.AND UP0, UPT, UR10, 0x3, UPT ;  /* 0x000000030a00788c */ /* 0x000fcc000bf05270 */
[----:B------:R-:W-:-:S13]  /*6b60*/  PLOP3.LUT P1, PT, PT, PT, UP0, 0x80, 0x0 ;  /* 0x000000000000781c */ /* 0x000fda0003f2f008 */
[----:B------:R-:W-:Y:S05]  /*6b70*/  @!P1 BRA `(.L_x_14) ;  /* 0x0000000000049947 */ /* 0x000fea0003800000 */
[----:B------:R-:W-:Y:S01]  /*6b80*/  BPT.TRAP 0x1 ;  /* 0x000000040000795c */ /* 0x000fe20000300000 */
.L_x_14:
[----:B------:R-:W-:Y:S01]  /*6b90*/  ULEA UR12, UR5, UR14, 0x3 ;  /* 0x0000000e050c7291 */ /* 0x000fe2000f8e183f */
[----:B------:R-:W-:-:S05]  /*6ba0*/  IMAD.U32 R16, RZ, RZ, UR4 ;  /* 0x00000004ff107e24 */ /* 0x000fca000f8e00ff */
[----:B------:R-:W-:-:S04]  /*6bb0*/  SHF.L.U32 R16, R16, 0x1f, RZ ;  /* 0x0000001f10107819 */ /* 0x000fc800000006ff */
[----:B------:R0:W2:Y:S01]  /*6bc0*/  SYNCS.PHASECHK.TRANS64.TRYWAIT P0, [UR12], R16 ;  /* 0x00000010ff0075a7 */ /* 0x0000a2000800014c */
[----:B------:R-:W-:Y:S05]  /*6bd0*/  @!P1 BRA `(.L_x_15) ;  /* 0x0000000000049947 */ /* 0x000fea0003800000 */
[----:B------:R-:W-:Y:S01]  /*6be0*/  BPT.TRAP 0x1 ;  /* 0x000000040000795c */ /* 0x000fe20000300000 */
.L_x_15:
[----:B------:R3:W-:Y:S01]  /*6bf0*/  STL [R1+0x1490], RZ ;  /* 0x001490ff01007387 */ /* 0x0007e20000100800 */
[----:B------:R-:W-:Y:S01]  /*6c00*/  UMOV UR6, 0x2 ;  /* 0x0000000200067882 */ /* 0x000fe20000000000 */
[----:B--2---:R-:W-:Y:S05]  /*6c10*/  @P0 BRA `(.L_x_16) ;  /* 0x0000000000080947 */ /* 0x004fea0003800000 */
[----:B------:R-:W2:Y:S02]  /*6c20*/  SYNCS.PHASECHK.TRANS64.TRYWAIT P0, [UR12], R16 ;  /* 0x00000010ff0075a7 */ /* 0x000ea4000800014c */
[----:B--2---:R-:W-:Y:S05]  /*6c30*/  @!P0 BRA `(.L_x_17) ;  /* 0x000008a0004c8947 */ /* 0x004fea0003800000 */
.L_x_16:
[----:B------:R-:W-:Y:S01]  /*6c40*/  STL [R1+0x1790], R15 ;  /* 0x0017900f01007387 */ /* 0x000fe20000100800 */
[----:B------:R-:W-:Y:S01]  /*6c50*/  UIADD3 UR12, UR14, 0x18100, URZ ;  /* 0x000181000e0c7890 */ /* 0x000fe2000fffe03f */
[----:B------:R-:W-:Y:S01]  /*6c60*/  WARPGROUP.ARRIVE ;  /* 0x00000000000079c5 */ /* 0x000fe20000000000 */
[----:B------:R-:W-:Y:S01]  /*6c70*/  ULOP3.LUT UR16, UR15, 0x10000, URZ, 0xfc, !UPT ;  /* 0x000100000f107892 */ /* 0x000fe2000f8efc3f */
[----:B------:R-:W-:Y:S01]  /*6c80*/  STL [R1+0x178c], R14 ;  /* 0x00178c0e01007387 */ /* 0x000fe20000100800 */
[----:B------:R-:W-:Y:S01]  /*6c90*/  USHF.R.U32.HI UR12, URZ, 0x4, UR12 ;  /* 0x000000043f0c7899 */ /* 0x000fe2000801160c */
[----:B------:R-:W-:Y:S02]  /*6ca0*/  UMOV UR17, 0x80000020 ;  /* 0x8000002000117882 */ /* 0x000fe40000000000 */
[----:B------:R-:W-:Y:S01]  /*6cb0*/  STL [R1+0x1788], R13 ;  /* 0x0017880d01007387 */ /* 0x000fe20000100800 */
[----:B------:R-:W-:Y:S01]  /*6cc0*/  ULOP3.LUT UR12, UR12, 0x3fff, URZ, 0xc0, !UPT ;  /* 0x00003fff0c0c7892 */ /* 0x000fe2000f8ec03f */
[----:B------:R-:W-:-:S02]  /*6cd0*/  UMOV UR19, 0x80000020 ;  /* 0x8000002000137882 */ /* 0x000fc40000000000 */
[----:B------:R-:W-:Y:S01]  /*6ce0*/  STL [R1+0x1784], R12 ;  /* 0x0017840c01007387 */ /* 0x000fe20000100800 */
[----:B------:R-:W-:Y:S02]  /*6cf0*/  ULOP3.LUT UR13, UR12, 0x10000, URZ, 0xfc, !UPT ;  /* 0x000100000c0d7892 */ /* 0x000fe4000f8efc3f */
[----:B------:R-:W-:Y:S01]  /*6d00*/  UIMAD UR12, UR5, 0x600, UR16 ;  /* 0x00000600050c78a4 */ /* 0x000fe2000f8e0210 */
[----:B------:R-:W-:Y:S01]  /*6d10*/  STL [R1+0x1780], R11 ;  /* 0x0017800b01007387 */ /* 0x000fe20000100800 */
[----:B------:R-:W-:Y:S01]  /*6d20*/  ULEA UR13, UR5, UR13, 0xb ;  /* 0x0000000d050d7291 */ /* 0x000fe2000f8e583f */
[----:B------:R-:W-:Y:S02]  /*6d30*/  UMOV UR21, UR17 ;  /* 0x0000001100157c82 */ /* 0x000fe40008000000 */
[----:B------:R-:W-:Y:S01]  /*6d40*/  STL [R1+0x177c], R10 ;  /* 0x00177c0a01007387 */ /* 0x000fe20000100800 */
[----:B------:R-:W-:Y:S01]  /*6d50*/  UIADD3 UR22, UR13, 0x400, URZ ;  /* 0x000004000d167890 */ /* 0x000fe2000fffe03f */
[----:B------:R-:W-:-:S02]  /*6d60*/  UMOV UR16, UR12 ;  /* 0x0000000c00107c82 */ /* 0x000fc40008000000 */
[----:B------:R-:W-:Y:S01]  /*6d70*/  STL [R1+0x1778], R9 ;  /* 0x0017780901007387 */ /* 0x000fe20000100800 */
[----:B------:R-:W-:Y:S01]  /*6d80*/  UMOV UR18, UR13 ;  /* 0x0000000d00127c82 */ /* 0x000fe20008000000 */
[----:B------:R-:W-:Y:S01]  /*6d90*/  UMOV UR20, UR16 ;  /* 0x0000001000147c82 */ /* 0x000fe20008000000 */
[----:B------:R-:W-:Y:S01]  /*6da0*/  QGMMA.64x256x32.F32.E4M3.E4M3 R24, gdesc[UR16], RZ, !UPT, gsb0 ;  /* 0x03e00000101879f3 */ /* 0x000fe2000c0008ff */
[----:B------:R-:W-:Y:S01]  /*6db0*/  STL [R1+0x1774], R8 ;  /* 0x0017740801007387 */ /* 0x000fe20000100800 */
[----:B------:R-:W-:-:S03]  /*6dc0*/  UMOV UR23, 0x80000020 ;  /* 0x8000002000177882 */ /* 0x000fc60000000000 */
[----:B------:R-:W-:Y:S04]  /*6dd0*/  STL [R1+0x1770], R7 ;  /* 0x0017700701007387 */ /* 0x000fe80000100800 */
[----:B------:R-:W-:Y:S04]  /*6de0*/  STL [R1+0x176c], R6 ;  /* 0x00176c0601007387 */ /* 0x000fe80000100800 */
[----:B------:R-:W-:Y:S04]  /*6df0*/  STL [R1+0x1768], R5 ;  /* 0x0017680501007387 */ /* 0x000fe80000100800 */
[----:B------:R-:W-:Y:S04]  /*6e00*/  STL [R1+0x1764], R4 ;  /* 0x0017640401007387 */ /* 0x000fe80000100800 */
[----:B------:R-:W-:Y:S04]  /*6e10*/  STL [R1+0x1760], R3 ;  /* 0x0017600301007387 */ /* 0x000fe80000100800 */
[----:B------:R-:W-:Y:S04]  /*6e20*/  STL [R1+0x175c], R2 ;  /* 0x00175c0201007387 */ /* 0x000fe80000100800 */
[----:B------:R-:W-:Y:S04]  /*6e30*/  STL [R1+0x1758], R0 ;  /* 0x0017580001007387 */ /* 0x000fe80000100800 */
        /* <DEDUP_REMOVED lines=58> */
[----:B------:R-:W-:-:S03]  /*71e0*/  WARPGROUP.DEPBAR.LE gsb0, 0x0 ;  /* 0x00008000000079c5 */ /* 0x000fc60000010000 */
        /* <DEDUP_REMOVED lines=303> */
[----:B------:R-:W-:Y:S04]  /*84e0*/  STL.64 [R1+0x800], R24 ;  /* 0x0008001801007387 */ /* 0x000fe80000100a00 */
        /* <DEDUP_REMOVED lines=62> */
[----:B------:R4:W-:Y:S04]  /*88d0*/  STL.64 [R1+0x9f8], R150 ;  /* 0x0009f89601007387 */ /* 0x0009e80000100a00 */
[----:B------:R-:W-:Y:S04]  /*88e0*/  STL [R1+0xee8], RZ ;  /* 0x000ee8ff01007387 */ /* 0x000fe80000100800 */
[----:B------:R-:W-:Y:S01]  /*88f0*/  STL [R1+0xee4], RZ ;  /* 0x000ee4ff01007387 */ /* 0x000fe20000100800 */
[----:B----4-:R-:W-:-:S03]  /*8900*/  WARPGROUP.ARRIVE ;  /* 0x00000000000079c5 */ /* 0x010fc60000000000 */
[----:B------:R-:W-:Y:S04]  /*8910*/  STL [R1+0xee0], RZ ;  /* 0x000ee0ff01007387 */ /* 0x000fe80000100800 */
[----:B------:R-:W-:Y:S01]  /*8920*/  STL [R1+0xedc], RZ ;  /* 0x000edcff01007387 */ /* 0x000fe20000100800 */
[----:B------:R-:W-:Y:S01]  /*8930*/  QGMMA.64x256x32.F32.E4M3.E4M3 R24, gdesc[UR20], RZ, !UPT, gsb0 ;  /* 0x03e00000141879f3 */ /* 0x000fe2000c0008ff */
[----:B------:R-:W-:Y:S02]  /*8940*/  UIADD3 UR20, UR12, 0x200, URZ ;  /* 0x000002000c147890 */ /* 0x000fe4000fffe03f */
[----:B------:R-:W-:Y:S01]  /*8950*/  STL [R1+0xed8], RZ ;  /* 0x000ed8ff01007387 */ /* 0x000fe20000100800 */
[----:B------:R-:W-:Y:S02]  /*8960*/  UMOV UR21, 0x80000020 ;  /* 0x8000002000157882 */ /* 0x000fe40000000000 */
[----:B------:R-:W-:Y:S01]  /*8970*/  UMOV UR17, UR21 ;  /* 0x0000001500117c82 */ /* 0x000fe20008000000 */
[----:B------:R-:W-:Y:S01]  /*8980*/  STL [R1+0xed4], RZ ;  /* 0x000ed4ff01007387 */ /* 0x000fe20000100800 */
[----:B------:R-:W-:-:S03]  /*8990*/  UMOV UR16, UR20 ;  /* 0x0000001400107c82 */ /* 0x000fc60008000000 */
        /* <DEDUP_REMOVED lines=88> */
[----:B------:R-:W-:Y:S03]  /*8f20*/  QGMMA.64x256x32.F32.E4M3.E4M3 R24, gdesc[UR20], RZ, !UPT, gsb0 ;  /* 0x03e00000141879f3 */ /* 0x000fe6000c0008ff */
        /* <DEDUP_REMOVED lines=20> */
[----:B------:R-:W-:Y:S04]  /*9070*/  STL.64 [R1], R24 ;  /* 0x0000001801007387 */ /* 0x000fe80000100a00 */
        /* <DEDUP_REMOVED lines=59> */
[----:B------:R-:W-:Y:S04]  /*9430*/  STL.64 [R1+0x1e0], R144 ;  /* 0x0001e09001007387 */ /* 0x000fe80000100a00 */
[----:B------:R-:W-:Y:S01]  /*9440*/  STL.64 [R1+0x1e8], R146 ;  /* 0x0001e89201007387 */ /* 0x000fe20000100a00 */
[----:B0-2---:R-:W-:-:S03]  /*9450*/  WARPGROUP.ARRIVE ;  /* 0x00000000000079c5 */ /* 0x005fc60000000000 */
[----:B------:R-:W-:Y:S04]  /*9460*/  STL.64 [R1+0x1f0], R148 ;  /* 0x0001f09401007387 */ /* 0x000fe80000100a00 */
[----:B------:R-:W-:Y:S01]  /*9470*/  STL.64 [R1+0x1f8], R150 ;  /* 0x0001f89601007387 */ /* 0x000fe20000100a00 */
[----:B------:R-:W-:Y:S01]  /*9480*/  QGMMA.64x256x32.F32.E4M3.E4M3 R16, gdesc[UR16], RZ, !UPT, gsb0 ;  /* 0x03e00000101079f3 */ /* 0x000fe2000c0008ff */
[----:B------:R-:W-:Y:S02]  /*9490*/  UIADD3 UR16, UR12, 0x400, URZ ;  /* 0x000004000c107890 */ /* 0x000fe4000fffe03f */
[----:B------:R-:W-:Y:S01]  /*94a0*/  STL [R1+0xe2c], RZ ;  /* 0x000e2cff01007387 */ /* 0x000fe20000100800 */
[----:B------:R-:W-:-:S03]  /*94b0*/  UMOV UR17, 0x80000020 ;  /* 0x8000002000117882 */ /* 0x000fc60000000000 */
        /* <DEDUP_REMOVED lines=25> */
[----:B------:R-:W-:Y:S01]  /*9650*/  STL.64 [R1+0x600], R16 ;  /* 0x0006001001007387 */ /* 0x000fe20000100a00 */
[----:B------:R-:W-:Y:S02]  /*9660*/  IMAD.MOV.U32 R15, RZ, RZ, R124 ;  /* 0x000000ffff0f7224 */ /* 0x000fe400078e007c */
[----:B------:R-:W-:Y:S01]  /*9670*/  IMAD.MOV.U32 R14, RZ, RZ, R125 ;  /* 0x000000ffff0e7224 */ /* 0x000fe200078e007d */
[----:B------:R-:W-:Y:S01]  /*9680*/  STL.64 [R1+0x608], R18 ;  /* 0x0006081201007387 */ /* 0x000fe20000100a00 */
[----:B------:R-:W-:Y:S02]  /*9690*/  IMAD.MOV.U32 R13, RZ, RZ, R126 ;  /* 0x000000ffff0d7224 */ /* 0x000fe400078e007e */
[----:B------:R-:W-:Y:S01]  /*96a0*/  IMAD.MOV.U32 R12, RZ, RZ, R127 ;  /* 0x000000ffff0c7224 */ /* 0x000fe200078e007f */
[----:B------:R-:W-:Y:S01]  /*96b0*/  STL.64 [R1+0x610], R20 ;  /* 0x0006101401007387 */ /* 0x000fe20000100a00 */
[----:B------:R-:W-:Y:S02]  /*96c0*/  IMAD.MOV.U32 R11, RZ, RZ, R128 ;  /* 0x000000ffff0b7224 */ /* 0x000fe400078e0080 */
[----:B------:R-:W-:Y:S01]  /*96d0*/  IMAD.MOV.U32 R10, RZ, RZ, R129 ;  /* 0x000000ffff0a7224 */ /* 0x000fe200078e0081 */
[----:B------:R-:W-:Y:S01]  /*96e0*/  STL.64 [R1+0x618], R22 ;  /* 0x0006181601007387 */ /* 0x000fe20000100a00 */
[----:B------:R-:W-:-:S02]  /*96f0*/  IMAD.MOV.U32 R9, RZ, RZ, R130 ;  /* 0x000000ffff097224 */ /* 0x000fc400078e0082 */
        /* <DEDUP_REMOVED lines=63> */
[----:B------:R2:W-:Y:S04]  /*9af0*/  STL [R1+0x17e0], R231 ;  /* 0x0017e0e701007387 */ /* 0x0005e80000100800 */
[----:B------:R4:W-:Y:S01]  /*9b00*/  STL [R1+0x17dc], R232 ;  /* 0x0017dce801007387 */ /* 0x0009e20000100800 */
[----:B0-----:R-:W-:-:S03]  /*9b10*/  WARPGROUP.ARRIVE ;  /* 0x00000000000079c5 */ /* 0x001fc60000000000 */
[----:B------:R0:W-:Y:S04]  /*9b20*/  STL [R1+0x17d8], R233 ;  /* 0x0017d8e901007387 */ /* 0x0001e80000100800 */
[----:B------:R1:W-:Y:S01]  /*9b30*/  STL [R1+0x17d4], R234 ;  /* 0x0017d4ea01007387 */ /* 0x0003e20000100800 */
[----:B------:R-:W-:Y:S01]  /*9b40*/  QGMMA.64x256x32.F32.E4M3.E4M3 R24, gdesc[UR16], RZ, !UPT, gsb0 ;  /* 0x03e00000101879f3 */ /* 0x000fe2000c0008ff */
[----:B------:R-:W-:Y:S01]  /*9b50*/  UMOV UR18, UR22 ;  /* 0x0000001600127c82 */ /* 0x000fe20008000000 */
[----:B------:R-:W-:Y:S01]  /*9b60*/  UMOV UR19, UR23 ;  /* 0x0000001700137c82 */ /* 0x000fe20008000000 */
[----:B------:R3:W-:Y:S04]  /*9b70*/  STL [R1+0x17d0], R235 ;  /* 0x0017d0eb01007387 */ /* 0x0007e80000100800 */
        /* <DEDUP_REMOVED lines=40> */
[----:B------:R-:W-:Y:S01]  /*9e00*/  STL [R1+0x404], R25 ;  /* 0x0004041901007387 */ /* 0x000fe20000100800 */
[----:B------:R-:W-:Y:S02]  /*9e10*/  IMAD.MOV.U32 R18, RZ, RZ, R28 ;  /* 0x000000ffff127224 */ /* 0x000fe400078e001c */
[----:B------:R-:W-:Y:S01]  /*9e20*/  IMAD.MOV.U32 R17, RZ, RZ, R29 ;  /* 0x000000ffff117224 */ /* 0x000fe200078e001d */
[----:B------:R-:W-:Y:S01]  /*9e30*/  STL.64 [R1+0x408], R26 ;  /* 0x0004081a01007387 */ /* 0x000fe20000100a00 */
[----:B------:R-:W-:Y:S02]  /*9e40*/  IMAD.MOV.U32 R16, RZ, RZ, R24 ;  /* 0x000000ffff107224 */ /* 0x000fe400078e0018 */
[----:B--2---:R-:W-:Y:S01]  /*9e50*/  IMAD.MOV.U32 R231, RZ, RZ, R48 ;  /* 0x000000ffffe77224 */ /* 0x004fe200078e0030 */
[----:B------:R-:W-:Y:S01]  /*9e60*/  STL.64 [R1+0x418], R30 ;  /* 0x0004181e01007387 */ /* 0x000fe20000100a00 */
[----:B----4-:R-:W-:Y:S02]  /*9e70*/  IMAD.MOV.U32 R232, RZ, RZ, R49 ;  /* 0x000000ffffe87224 */ /* 0x010fe400078e0031 */
[----:B0-----:R-:W-:Y:S01]  /*9e80*/  IMAD.MOV.U32 R233, RZ, RZ, R50 ;  /* 0x000000ffffe97224 */ /* 0x001fe200078e0032 */
[----:B------:R-:W-:Y:S01]  /*9e90*/  STL.64 [R1+0x420], R32 ;  /* 0x0004202001007387 */ /* 0x000fe20000100a00 */
[----:B-1----:R-:W-:-:S02]  /*9ea0*/  IMAD.MOV.U32 R234, RZ, RZ, R51 ;  /* 0x000000ffffea7224 */ /* 0x002fc400078e0033 */
[----:B---3--:R-:W-:Y:S01]  /*9eb0*/  IMAD.MOV.U32 R235, RZ, RZ, R52 ;  /* 0x000000ffffeb7224 */ /* 0x008fe200078e0034 */
        /* <DEDUP_REMOVED lines=18> */
[----:B------:R0:W-:Y:S01]  /*9fe0*/  STL.64 [R1+0x458], R46 ;  /* 0x0004582e01007387 */ /* 0x0001e20000100a00 */
[----:B------:R-:W-:Y:S02]  /*9ff0*/  IMAD.MOV.U32 R13, RZ, RZ, R65 ;  /* 0x000000ffff0d7224 */ /* 0x000fe400078e0041 */
[----:B------:R-:W-:Y:S01]  /*a000*/  IMAD.MOV.U32 R14, RZ, RZ, R66 ;  /* 0x000000ffff0e7224 */ /* 0x000fe200078e0042 */
[----:B------:R-:W-:Y:S01]  /*a010*/  STL [R1+0xd68], RZ ;  /* 0x000d68ff01007387 */ /* 0x000fe20000100800 */
[----:B------:R-:W-:Y:S02]  /*a020*/  IMAD.MOV.U32 R15, RZ, RZ, R67 ;  /* 0x000000ffff0f7224 */ /* 0x000fe400078e0043 */
[----:B------:R-:W-:Y:S01]  /*a030*/  IMAD.MOV.U32 R152, RZ, RZ, R68 ;  /* 0x000000ffff987224 */ /* 0x000fe200078e0044 */
[----:B------:R-:W-:Y:S01]  /*a040*/  STL [R1+0xd64], RZ ;  /* 0x000d64ff01007387 */ /* 0x000fe20000100800 */
[----:B------:R-:W-:-:S02]  /*a050*/  IMAD.MOV.U32 R153, RZ, RZ, R69 ;  /* 0x000000ffff997224 */ /* 0x000fc400078e0045 */
[----:B------:R-:W-:Y:S01]  /*a060*/  IMAD.MOV.U32 R154, RZ, RZ, R70 ;  /* 0x000000ffff9a7224 */ /* 0x000fe200078e0046 */
[----:B------:R-:W-:Y:S01]  /*a070*/  STL [R1+0xd60], RZ ;  /* 0x000d60ff01007387 */ /* 0x000fe20000100800 */
        /* <DEDUP_REMOVED lines=67> */
[----:B------:R-:W-:Y:S02]  /*a4b0*/  IMAD.MOV.U32 R200, RZ, RZ, R116 ;  /* 0x000000ffffc87224 */ /* 0x000fe400078e0074 */
[----:B------:R-:W-:-:S02]  /*a4c0*/  IMAD.MOV.U32 R201, RZ, RZ, R117 ;  /* 0x000000ffffc97224 */ /* 0x000fc400078e0075 */
[----:B------:R-:W-:Y:S02]  /*a4d0*/  IMAD.MOV.U32 R202, RZ, RZ, R118 ;  /* 0x000000ffffca7224 */ /* 0x000fe400078e0076 */
[----:B------:R-:W-:Y:S02]  /*a4e0*/  IMAD.MOV.U32 R203, RZ, RZ, R119 ;  /* 0x000000ffffcb7224 */ /* 0x000fe400078e0077 */
[----:B------:R-:W-:Y:S02]  /*a4f0*/  IMAD.MOV.U32 R204, RZ, RZ, R120 ;  /* 0x000000ffffcc7224 */ /* 0x000fe400078e0078 */
        /* <DEDUP_REMOVED lines=31> */
[----:B0-----:R-:W-:-:S06]  /*a6f0*/  WARPGROUP.ARRIVE ;  /* 0x00000000000079c5 */ /* 0x001fcc0000000000 */
[----:B------:R-:W-:Y:S03]  /*a700*/  QGMMA.64x256x32.F32.E4M3.E4M3 R24, gdesc[UR16], RZ, !UPT, gsb0 ;  /* 0x03e00000101879f3 */ /* 0x000fe6000c0008ff */
[----:B------:R-:W-:Y:S02]  /*a710*/  WARPGROUP.DEPBAR.LE gsb0, 0x0 ;  /* 0x00008000000079c5 */ /* 0x000fe40000010000 */
[----:B------:R-:W-:Y:S04]  /*a720*/  STL.64 [R1+0x1550], R150 ;  /* 0x0015509601007387 */ /* 0x000fe80000100a00 */
[----:B------:R0:W-:Y:S04]  /*a730*/  STL.64 [R1+0x1548], R148 ;  /* 0x0015489401007387 */ /* 0x0001e80000100a00 */
        /* <DEDUP_REMOVED lines=20> */
[----:B------:R-:W-:Y:S04]  /*a880*/  STL [R1+0xd04], RZ ;  /* 0x000d04ff01007387 */ /* 0x000fe80000100800 */
[----:B0-----:R-:W2:Y:S04]  /*a890*/  LDL.LU R149, [R1+0x404] ;  /* 0x0004040001957983 */ /* 0x001ea80000300800 */
[----:B------:R-:W3:Y:S04]  /*a8a0*/  LDL.LU R150, [R1+0x408] ;  /* 0x0004080001967983 */ /* 0x000ee80000300800 */
[----:B------:R-:W3:Y:S01]  /*a8b0*/  LDL.LU R151, [R1+0x40c] ;  /* 0x00040c0001977983 */ /* 0x000ee20000300800 */
[----:B------:R-:W-:-:S02]  /*a8c0*/  UIADD3 UR16, UR12, 0x2, URZ ;  /* 0x000000020c107890 */ /* 0x000fc4000fffe03f */
[----:B------:R-:W-:Y:S01]  /*a8d0*/  UIADD3 UR18, UR13, 0x2, URZ ;  /* 0x000000020d127890 */ /* 0x000fe2000fffe03f */
        /* <DEDUP_REMOVED lines=26> */
[----:B---3--:R-:W-:Y:S04]  /*aa80*/  STL.64 [R1+0x1c08], R150 ;  /* 0x001c089601007387 */ /* 0x008fe80000100a00 */
[----:B--2---:R-:W-:Y:S04]  /*aa90*/  STL [R1+0x1c00], R149 ;  /* 0x001c009501007387 */ /* 0x004fe80000100800 */
        /* <DEDUP_REMOVED lines=42> */
[----:B0-----:R-:W2:Y:S04]  /*ad40*/  LDL.LU R24, [R1+0x800] ;  /* 0x0008000001187983 */ /* 0x001ea80000300800 */
[----:B------:R-:W2:Y:S04]  /*ad50*/  LDL.LU R25, [R1+0x804] ;  /* 0x0008040001197983 */ /* 0x000ea80000300800 */
        /* <DEDUP_REMOVED lines=125> */
[----:B------:R-:W2:Y:S01]  /*b530*/  LDL.LU R151, [R1+0x9fc] ;  /* 0x0009fc0001977983 */ /* 0x000ea20000300800 */
[----:B------:R-:W-:Y:S01]  /*b540*/  UMOV UR17, 0x80000020 ;  /* 0x8000002000117882 */ /* 0x000fe20000000000 */
[----:B------:R-:W-:Y:S01]  /*b550*/  UMOV UR19, 0x80000020 ;  /* 0x8000002000137882 */ /* 0x000fe20000000000 */
[----:B--2---:R-:W-:-:S06]  /*b560*/  WARPGROUP.ARRIVE ;  /* 0x00000000000079c5 */ /* 0x004fcc0000000000 */
[----:B------:R-:W-:Y:S03]  /*b570*/  QGMMA.64x256x32.F32.E4M3.E4M3 R24, gdesc[UR16], R24, gsb0 ;  /* 0x03e00000101879f3 */ /* 0x000fe60008000818 */
[----:B------:R-:W-:Y:S02]  /*b580*/  WARPGROUP.DEPBAR.LE gsb0, 0x0 ;  /* 0x00008000000079c5 */ /* 0x000fe40000010000 */
        /* <DEDUP_REMOVED lines=64> */
[----:B0-----:R-:W2:Y:S04]  /*b990*/  LDL.LU.64 R150, [R1+0x1c08] ;  /* 0x001c080001967983 */ /* 0x001ea80000300a00 */
[----:B------:R-:W3:Y:S04]  /*b9a0*/  LDL.LU R149, [R1+0x1c00] ;  /* 0x001c000001957983 */ /* 0x000ee80000300800 */
[----:B------:R-:W4:Y:S04]  /*b9b0*/  LDL.LU.64 R106, [R1+0x1bf8] ;  /* 0x001bf800016a7983 */ /* 0x000f280000300a00 */
        /* <DEDUP_REMOVED lines=40> */
[----:B------:R-:W4:Y:S01]  /*bc40*/  LDL.LU.64 R24, [R1+0x1ab0] ;  /* 0x001ab00001187983 */ /* 0x000f220000300a00 */
[----:B------:R-:W-:-:S03]  /*bc50*/  UIADD3 UR22, UR13, 0x402, URZ ;  /* 0x000004020d167890 */ /* 0x000fc6000fffe03f */
        /* <DEDUP_REMOVED lines=24> */
[----:B--2---:R-:W-:Y:S04]  /*bde0*/  STL.64 [R1+0x1aa8], R150 ;  /* 0x001aa89601007387 */ /* 0x004fe80000100a00 */
[----:B---3--:R-:W-:Y:S04]  /*bdf0*/  STL [R1+0x1aa0], R149 ;  /* 0x001aa09501007387 */ /* 0x008fe80000100800 */
[----:B----4-:R-:W-:Y:S04]  /*be00*/  STL.64 [R1+0x1a98], R106 ;  /* 0x001a986a01007387 */ /* 0x010fe80000100a00 */
        /* <DEDUP_REMOVED lines=169> */
[----:B------:R-:W-:Y:S01]  /*c8a0*/  UMOV UR20, UR16 ;  /* 0x0000001000147c82 */ /* 0x000fe20008000000 */
[----:B------:R-:W-:Y:S01]  /*c8b0*/  UMOV UR21, UR17 ;  /* 0x0000001100157c82 */ /* 0x000fe20008000000 */
        /* <DEDUP_REMOVED lines=112> */
[----:B------:R-:W-:Y:S01]  /*cfc0*/  IMAD.MOV.U32 R146, RZ, RZ, R16 ;  /* 0x000000ffff927224 */ /* 0x000fe200078e0010 */
[----:B------:R-:W-:-:S02]  /*cfd0*/  UIADD3 UR20, UR12, 0x202, URZ ;  /* 0x000002020c147890 */ /* 0x000fc4000fffe03f */
        /* <DEDUP_REMOVED lines=24> */
[----:B------:R-:W-:Y:S01]  /*d160*/  UMOV UR21, 0x80000020 ;  /* 0x8000002000157882 */ /* 0x000fe20000000000 */
[----:B--2---:R-:W-:-:S02]  /*d170*/  IMAD.MOV.U32 R148, RZ, RZ, R150 ;  /* 0x000000ffff947224 */ /* 0x004fc400078e0096 */
[----:B------:R-:W-:Y:S02]  /*d180*/  IMAD.MOV.U32 R150, RZ, RZ, R18 ;  /* 0x000000ffff967224 */ /* 0x000fe400078e0012 */
[----:B---3--:R-:W-:Y:S02]  /*d190*/  IMAD.MOV.U32 R147, RZ, RZ, R149 ;  /* 0x000000ffff937224 */ /* 0x008fe400078e0095 */
[----:B------:R-:W-:Y:S02]  /*d1a0*/  IMAD.MOV.U32 R149, RZ, RZ, R151 ;  /* 0x000000ffff957224 */ /* 0x000fe400078e0097 */
[----:B------:R-:W-:Y:S01]  /*d1b0*/  IMAD.MOV.U32 R151, RZ, RZ, R17 ;  /* 0x000000ffff977224 */ /* 0x000fe200078e0011 */
[----:B------:R-:W-:Y:S04]  /*d1c0*/  STL.64 [R1+0x1948], R146 ;  /* 0x0019489201007387 */ /* 0x000fe80000100a00 */
        /* <DEDUP_REMOVED lines=44> */
[----:B0-----:R-:W2:Y:S04]  /*d490*/  LDL.LU.64 R20, [R1] ;  /* 0x0000000001147983 */ /* 0x001ea80000300a00 */
[----:B------:R-:W2:Y:S04]  /*d4a0*/  LDL.LU.64 R22, [R1+0x8] ;  /* 0x0000080001167983 */ /* 0x000ea80000300a00 */
        /* <DEDUP_REMOVED lines=61> */
[----:B------:R-:W2:Y:S02]  /*d880*/  LDL.LU.64 R146, [R1+0x1f8] ;  /* 0x0001f80001927983 */ /* 0x000ea40000300a00 */
[----:B--2---:R-:W-:-:S06]  /*d890*/  WARPGROUP.ARRIVE ;  /* 0x00000000000079c5 */ /* 0x004fcc0000000000 */
[----:B------:R-:W-:Y:S03]  /*d8a0*/  QGMMA.64x256x32.F32.E4M3.E4M3 R20, gdesc[UR20], R20, gsb0 ;  /* 0x03e00000141479f3 */ /* 0x000fe60008000814 */
[----:B------:R-:W-:Y:S02]  /*d8b0*/  WARPGROUP.DEPBAR.LE gsb0, 0x0 ;  /* 0x00008000000079c5 */ /* 0x000fe40000010000 */
[----:B------:R-:W-:Y:S01]  /*d8c0*/  STL.64 [R1], R20 ;  /* 0x0000001401007387 */ /* 0x000fe20000100a00 */
[----:B------:R-:W-:Y:S02]  /*d8d0*/  IMAD.MOV.U32 R17, RZ, RZ, R146 ;  /* 0x000000ffff117224 */ /* 0x000fe400078e0092 */
[----:B------:R-:W-:Y:S01]  /*d8e0*/  IMAD.MOV.U32 R16, RZ, RZ, R147 ;  /* 0x000000ffff107224 */ /* 0x000fe200078e0093 */
[----:B------:R-:W-:Y:S01]  /*d8f0*/  STL.64 [R1+0x8], R22 ;  /* 0x0000081601007387 */ /* 0x000fe20000100a00 */
[----:B------:R-:W-:-:S03]  /*d900*/  IMAD.MOV.U32 R18, RZ, RZ, R145 ;  /* 0x000000ffff127224 */ /* 0x000fc600078e0091 */
        /* <DEDUP_REMOVED lines=63> */
[----:B------:R-:W3:Y:S04]  /*dd00*/  LDL.LU.64 R106, [R1+0x1940] ;  /* 0x00194000016a7983 */ /* 0x000ee80000300a00 */
        /* <DEDUP_REMOVED lines=43> */
[----:B------:R-:W-:-:S02]  /*dfc0*/  IMAD.MOV.U32 R110, RZ, RZ, R148 ;  /* 0x000000ffff6e7224 */ /* 0x000fc400078e0094 */
[----:B------:R-:W-:Y:S01]  /*dfd0*/  IMAD.MOV.U32 R112, RZ, RZ, R150 ;  /* 0x000000ffff707224 */ /* 0x000fe200078e0096 */
[----:B------:R-:W-:Y:S01]  /*dfe0*/  STL [R1+0xbd8], RZ ;  /* 0x000bd8ff01007387 */ /* 0x000fe20000100800 */
[----:B------:R-:W-:Y:S02]  /*dff0*/  IMAD.MOV.U32 R113, RZ, RZ, R151 ;  /* 0x000000ffff717224 */ /* 0x000fe400078e0097 */
[----:B------:R-:W-:Y:S01]  /*e000*/  IMAD.MOV.U32 R111, RZ, RZ, R149 ;  /* 0x000000ffff6f7224 */ /* 0x000fe200078e0095 */
        /* <DEDUP_REMOVED lines=23> */
[----:B------:R-:W3:Y:S04]  /*e180*/  LDL.LU R114, [R1+0x418] ;  /* 0x0004180001727983 */ /* 0x000ee80000300800 */
[----:B------:R-:W3:Y:S04]  /*e190*/  LDL.LU R115, [R1+0x41c] ;  /* 0x00041c0001737983 */ /* 0x000ee80000300800 */
[----:B------:R-:W4:Y:S04]  /*e1a0*/  LDL.LU R116, [R1+0x420] ;  /* 0x0004200001747983 */ /* 0x000f280000300800 */
[----:B------:R-:W4:Y:S04]  /*e1b0*/  LDL.LU R117, [R1+0x424] ;  /* 0x0004240001757983 */ /* 0x000f280000300800 */
[----:B------:R-:W3:Y:S04]  /*e1c0*/  LDL.LU R118, [R1+0x428] ;  /* 0x0004280001767983 */ /* 0x000ee80000300800 */
[----:B------:R-:W3:Y:S04]  /*e1d0*/  LDL.LU R119, [R1+0x42c] ;  /* 0x00042c0001777983 */ /* 0x000ee80000300800 */
[----:B------:R-:W4:Y:S01]  /*e1e0*/  LDL.LU R120, [R1+0x430] ;  /* 0x0004300001787983 */ /* 0x000f220000300800 */
[----:B------:R-:W-:-:S02]  /*e1f0*/  IMAD.MOV.U32 R132, RZ, RZ, R231 ;  /* 0x000000ffff847224 */ /* 0x000fc400078e00e7 */
[----:B------:R-:W-:Y:S01]  /*e200*/  IMAD.MOV.U32 R133, RZ, RZ, R232 ;  /* 0x000000ffff857224 */ /* 0x000fe200078e00e8 */
[----:B------:R-:W4:Y:S01]  /*e210*/  LDL.LU R121, [R1+0x434] ;  /* 0x0004340001797983 */ /* 0x000f220000300800 */
[----:B------:R-:W-:Y:S02]  /*e220*/  IMAD.MOV.U32 R134, RZ, RZ, R233 ;  /* 0x000000ffff867224 */ /* 0x000fe400078e00e9 */
[----:B------:R-:W-:Y:S01]  /*e230*/  IMAD.MOV.U32 R135, RZ, RZ, R234 ;  /* 0x000000ffff877224 */ /* 0x000fe200078e00ea */
[----:B------:R-:W3:Y:S01]  /*e240*/  LDL.LU R122, [R1+0x438] ;  /* 0x00043800017a7983 */ /* 0x000ee20000300800 */
[----:B------:R-:W-:Y:S02]  /*e250*/  IMAD.MOV.U32 R136, RZ, RZ, R235 ;  /* 0x000000ffff887224 */ /* 0x000fe400078e00eb */
[----:B------:R-:W-:Y:S01]  /*e260*/  IMAD.MOV.U32 R137, RZ, RZ, R0 ;  /* 0x000000ffff897224 */ /* 0x000fe200078e0000 */
[----:B------:R-:W3:Y:S01]  /*e270*/  LDL.LU R123, [R1+0x43c] ;  /* 0x00043c00017b7983 */ /* 0x000ee20000300800 */
[----:B------:R-:W-:-:S02]  /*e280*/  IMAD.MOV.U32 R138, RZ, RZ, R2 ;  /* 0x000000ffff8a7224 */ /* 0x000fc400078e0002 */
[----:B------:R-:W-:Y:S01]  /*e290*/  IMAD.MOV.U32 R139, RZ, RZ, R3 ;  /* 0x000000ffff8b7224 */ /* 0x000fe200078e0003 */
[----:B------:R-:W4:Y:S01]  /*e2a0*/  LDL.LU R124, [R1+0x440] ;  /* 0x00044000017c7983 */ /* 0x000f220000300800 */
[----:B------:R-:W-:Y:S02]  /*e2b0*/  IMAD.MOV.U32 R140, RZ, RZ, R4 ;  /* 0x000000ffff8c7224 */ /* 0x000fe400078e0004 */
[----:B------:R-:W-:Y:S01]  /*e2c0*/  IMAD.MOV.U32 R141, RZ, RZ, R5 ;  /* 0x000000ffff8d7224 */ /* 0x000fe200078e0005 */
[----:B------:R-:W4:Y:S01]  /*e2d0*/  LDL.LU R125, [R1+0x444] ;  /* 0x00044400017d7983 */ /* 0x000f220000300800 */
[----:B------:R-:W-:Y:S02]  /*e2e0*/  IMAD.MOV.U32 R142, RZ, RZ, R6 ;  /* 0x000000ffff8e7224 */ /* 0x000fe400078e0006 */
[----:B------:R-:W-:Y:S01]  /*e2f0*/  IMAD.MOV.U32 R143, RZ, RZ, R7 ;  /* 0x000000ffff8f7224 */ /* 0x000fe200078e0007 */
[----:B------:R-:W3:Y:S01]  /*e300*/  LDL.LU R126, [R1+0x448] ;  /* 0x00044800017e7983 */ /* 0x000ee20000300800 */
[----:B------:R-:W-:-:S02]  /*e310*/  IMAD.MOV.U32 R144, RZ, RZ, R8 ;  /* 0x000000ffff907224 */ /* 0x000fc400078e0008 */
[----:B--2---:R-:W-:Y:S01]  /*e320*/  IMAD.MOV.U32 R108, RZ, RZ, R146 ;  /* 0x000000ffff6c7224 */ /* 0x004fe200078e0092 */
[----:B------:R-:W3:Y:S01]  /*e330*/  LDL.LU R127, [R1+0x44c] ;  /* 0x00044c00017f7983 */ /* 0x000ee20000300800 */
[----:B------:R-:W-:Y:S02]  /*e340*/  IMAD.MOV.U32 R145, RZ, RZ, R9 ;  /* 0x000000ffff917224 */ /* 0x000fe400078e0009 */
[----:B------:R-:W-:Y:S01]  /*e350*/  IMAD.MOV.U32 R109, RZ, RZ, R147 ;  /* 0x000000ffff6d7224 */ /* 0x000fe200078e0093 */
[----:B------:R-:W2:Y:S04]  /*e360*/  LDL.LU R128, [R1+0x450] ;  /* 0x0004500001807983 */ /* 0x000ea80000300800 */
[----:B------:R-:W2:Y:S04]  /*e370*/  LDL.LU R129, [R1+0x454] ;  /* 0x0004540001817983 */ /* 0x000ea80000300800 */
[----:B------:R-:W4:Y:S04]  /*e380*/  LDL.LU R130, [R1+0x458] ;  /* 0x0004580001827983 */ /* 0x000f280000300800 */
[----:B------:R-:W4:Y:S04]  /*e390*/  LDL.LU R131, [R1+0x45c] ;  /* 0x00045c0001837983 */ /* 0x000f280000300800 */
[----:B------:R-:W3:Y:S04]  /*e3a0*/  LDL.LU R231, [R1+0x17e0] ;  /* 0x0017e00001e77983 */ /* 0x000ee80000300800 */
        /* <DEDUP_REMOVED lines=8> */
[----:B------:R-:W3:Y:S01]  /*e430*/  LDL.LU R5, [R1+0x17bc] ;  /* 0x0017bc0001057983 */ /* 0x000ee20000300800 */
[----:B------:R-:W-:-:S03]  /*e440*/  IMAD.MOV.U32 R146, RZ, RZ, R10 ;  /* 0x000000ffff927224 */ /* 0x000fc600078e000a */
        /* <DEDUP_REMOVED lines=10> */
[----:B------:R-:W3:Y:S04]  /*e4f0*/  LDL.LU R11, [R1+0x17a4] ;  /* 0x0017a400010b7983 */ /* 0x000ee80000300800 */
[----:B------:R-:W3:Y:S04]  /*e500*/  LDL.LU R12, [R1+0x17a0] ;  /* 0x0017a000010c7983 */ /* 0x000ee80000300800 */
[----:B------:R-:W3:Y:S04]  /*e510*/  LDL.LU R13, [R1+0x179c] ;  /* 0x00179c00010d7983 */ /* 0x000ee80000300800 */
[----:B------:R-:W3:Y:S04]  /*e520*/  LDL.LU R14, [R1+0x1798] ;  /* 0x00179800010e7983 */ /* 0x000ee80000300800 */
[----:B------:R-:W3:Y:S04]  /*e530*/  LDL.LU R15, [R1+0x1794] ;  /* 0x00179400010f7983 */ /* 0x000ee80000300800 */
        /* <DEDUP_REMOVED lines=10> */
[----:B----4-:R-:W-:Y:S04]  /*e5e0*/  STL.64 [R1+0x1700], R130 ;  /* 0x0017008201007387 */ /* 0x010fe80000100a00 */
[----:B--2---:R-:W-:Y:S04]  /*e5f0*/  STL.64 [R1+0x16f8], R128 ;  /* 0x0016f88001007387 */ /* 0x004fe80000100a00 */
[----:B---3--:R-:W-:Y:S04]  /*e600*/  STL.64 [R1+0x16f0], R126 ;  /* 0x0016f07e01007387 */ /* 0x008fe80000100a00 */
        /* <DEDUP_REMOVED lines=159> */
[----:B------:R-:W-:-:S02]  /*f000*/  IMAD.MOV.U32 R132, RZ, RZ, R15 ;  /* 0x000000ffff847224 */ /* 0x000fc400078e000f */
[----:B------:R-:W-:Y:S01]  /*f010*/  IMAD.MOV.U32 R133, RZ, RZ, R14 ;  /* 0x000000ffff857224 */ /* 0x000fe200078e000e */
[----:B------:R-:W-:Y:S01]  /*f020*/  UMOV UR16, UR20 ;  /* 0x0000001400107c82 */ /* 0x000fe20008000000 */
[----:B------:R-:W-:Y:S01]  /*f030*/  IMAD.MOV.U32 R134, RZ, RZ, R13 ;  /* 0x000000ffff867224 */ /* 0x000fe200078e000d */
[----:B------:R-:W-:Y:S01]  /*f040*/  UMOV UR17, UR21 ;  /* 0x0000001500117c82 */ /* 0x000fe20008000000 */
[----:B------:R-:W-:Y:S01]  /*f050*/  IMAD.MOV.U32 R135, RZ, RZ, R12 ;  /* 0x000000ffff877224 */ /* 0x000fe200078e000c */
[----:B------:R0:W5:Y:S01]  /*f060*/  LDL.LU R15, [R1+0x1790] ;  /* 0x00179000010f7983 */ /* 0x0001620000300800 */
[----:B------:R-:W-:Y:S02]  /*f070*/  IMAD.MOV.U32 R136, RZ, RZ, R11 ;  /* 0x000000ffff887224 */ /* 0x000fe400078e000b */
[----:B------:R-:W-:Y:S01]  /*f080*/  IMAD.MOV.U32 R137, RZ, RZ, R10 ;  /* 0x000000ffff897224 */ /* 0x000fe200078e000a */
[----:B------:R0:W5:Y:S01]  /*f090*/  LDL.LU R14, [R1+0x178c] ;  /* 0x00178c00010e7983 */ /* 0x0001620000300800 */
[----:B------:R-:W-:-:S02]  /*f0a0*/  IMAD.MOV.U32 R138, RZ, RZ, R9 ;  /* 0x000000ffff8a7224 */ /* 0x000fc400078e0009 */
[----:B------:R-:W-:Y:S01]  /*f0b0*/  IMAD.MOV.U32 R139, RZ, RZ, R8 ;  /* 0x000000ffff8b7224 */ /* 0x000fe200078e0008 */
[----:B------:R0:W5:Y:S01]  /*f0c0*/  LDL.LU R13, [R1+0x1788] ;  /* 0x00178800010d7983 */ /* 0x0001620000300800 */
[----:B------:R-:W-:Y:S02]  /*f0d0*/  IMAD.MOV.U32 R140, RZ, RZ, R7 ;  /* 0x000000ffff8c7224 */ /* 0x000fe400078e0007 */
        /* <DEDUP_REMOVED lines=16> */
[----:B------:R0:W5:Y:S04]  /*f1e0*/  LDL.LU R7, [R1+0x1770] ;  /* 0x0017700001077983 */ /* 0x0001680000300800 */
[----:B------:R0:W5:Y:S04]  /*f1f0*/  LDL.LU R6, [R1+0x176c] ;  /* 0x00176c0001067983 */ /* 0x0001680000300800 */
[----:B------:R0:W5:Y:S04]  /*f200*/  LDL.LU R5, [R1+0x1768] ;  /* 0x0017680001057983 */ /* 0x0001680000300800 */
[----:B------:R0:W5:Y:S04]  /*f210*/  LDL.LU R4, [R1+0x1764] ;  /* 0x0017640001047983 */ /* 0x0001680000300800 */
[----:B------:R0:W5:Y:S04]  /*f220*/  LDL.LU R3, [R1+0x1760] ;  /* 0x0017600001037983 */ /* 0x0001680000300800 */
[----:B------:R0:W5:Y:S04]  /*f230*/  LDL.LU R2, [R1+0x175c] ;  /* 0x00175c0001027983 */ /* 0x0001680000300800 */
[----:B------:R0:W5:Y:S04]  /*f240*/  LDL.LU R0, [R1+0x1758] ;  /* 0x0017580001007983 */ /* 0x0001680000300800 */
[----:B------:R-:W-:Y:S01]  /*f250*/  STL [R1+0xb78], RZ ;  /* 0x000b78ff01007387 */ /* 0x000fe20000100800 */
        /* <DEDUP_REMOVED lines=67> */
[----:B-1----:R-:W2:Y:S04]  /*f690*/  LDL.LU.64 R150, [R1+0x1750] ;  /* 0x0017500001967983 */ /* 0x002ea80000300a00 */
        /* <DEDUP_REMOVED lines=20> */
[----:B------:R-:W2:Y:S01]  /*f7e0*/  LDL.LU.64 R108, [R1+0x16a8] ;  /* 0x0016a800016c7983 */ /* 0x000ea20000300a00 */
[----:B------:R-:W-:-:S02]  /*f7f0*/  IMAD.MOV.U32 R231, RZ, RZ, R23 ;  /* 0x000000ffffe77224 */ /* 0x000fc400078e0017 */
[----:B------:R-:W-:Y:S02]  /*f800*/  IMAD.MOV.U32 R232, RZ, RZ, R22 ;  /* 0x000000ffffe87224 */ /* 0x000fe400078e0016 */
[----:B------:R-:W-:Y:S02]  /*f810*/  IMAD.MOV.U32 R233, RZ, RZ, R21 ;  /* 0x000000ffffe97224 */ /* 0x000fe400078e0015 */
[----:B------:R-:W-:Y:S02]  /*f820*/  IMAD.MOV.U32 R234, RZ, RZ, R20 ;  /* 0x000000ffffea7224 */ /* 0x000fe400078e0014 */
[----:B------:R-:W-:Y:S01]  /*f830*/  IMAD.MOV.U32 R235, RZ, RZ, R19 ;  /* 0x000000ffffeb7224 */ /* 0x000fe200078e0013 */
[----:B------:R-:W-:Y:S01]  /*f840*/  UIADD3 UR16, UR12, 0x402, URZ ;  /* 0x000004020c107890 */ /* 0x000fe2000fffe03f */
[----:B------:R-:W3:Y:S01]  /*f850*/  LDL.LU.64 R106, [R1+0x16a0] ;  /* 0x0016a000016a7983 */ /* 0x000ee20000300a00 */
[----:B------:R-:W-:Y:S01]  /*f860*/  UMOV UR17, 0x80000020 ;  /* 0x8000002000117882 */ /* 0x000fe20000000000 */
[----:B------:R-:W-:-:S02]  /*f870*/  ULDC UR12, c[0x0][0x50c] ;  /* 0x00014300000c7ab9 */ /* 0x000fc40000000800 */
[----:B------:R-:W3:Y:S04]  /*f880*/  LDL.LU.64 R104, [R1+0x1698] ;  /* 0x0016980001687983 */ /* 0x000ee80000300a00 */
        /* <DEDUP_REMOVED lines=39> */
[----:B------:R-:W3:Y:S01]  /*fb00*/  LDL.LU.64 R24, [R1+0x1558] ;  /* 0x0015580001187983 */ /* 0x000ee20000300a00 */
[----:B--2---:R-:W-:-:S06]  /*fb10*/  WARPGROUP.ARRIVE ;  /* 0x00000000000079c5 */ /* 0x004fcc0000000000 */
[----:B------:R-:W-:Y:S01]  /*fb20*/  QGMMA.64x256x32.F32.E4M3.E4M3 R108, gdesc[UR16], R108, gsb0 ;  /* 0x03e00000106c79f3 */ /* 0x000fe2000800086c */
        /* <DEDUP_REMOVED lines=89> */
[----:B-1----:R-:W3:Y:S04]  /*100c0*/  LDL.LU.64 R150, [R1+0x1550] ;  /* 0x0015500001967983 */ /* 0x002ee80000300a00 */
        /* <DEDUP_REMOVED lines=21> */
[----:B------:R-:W-:Y:S01]  /*10220*/  UMOV UR18, UR22 ;  /* 0x0000001600127c82 */ /* 0x000fe20008000000 */
[----:B------:R-:W-:-:S02]  /*10230*/  UMOV UR19, UR23 ;  /* 0x0000001700137c82 */ /* 0x000fc40008000000 */
        /* <DEDUP_REMOVED lines=41> */
[----:B---3--:R-:W-:-:S06]  /*104d0*/  WARPGROUP.ARRIVE ;  /* 0x00000000000079c5 */ /* 0x008fcc0000000000 */
[----:B------:R-:W-:Y:S01]  /*104e0*/  QGMMA.64x256x32.F32.E4M3.E4M3 R24, gdesc[UR16], R24, gsb0 ;  /* 0x03e00000101879f3 */ /* 0x000fe20008000818 */
        /* <DEDUP_REMOVED lines=20> */
[----:B------:R-:W-:-:S03]  /*10630*/  UISETP.NE.AND UP0, UPT, UR12, 0x2, UPT ;  /* 0x000000020c00788c */ /* 0x000fc6000bf05270 */
[----:B------:R0:W-:Y:S04]  /*10640*/  STL [R1+0xa20], RZ ;  /* 0x000a20ff01007387 */ /* 0x0001e80000100800 */
[----:B------:R0:W-:Y:S04]  /*10650*/  STL [R1+0xa1c], RZ ;  /* 0x000a1cff01007387 */ /* 0x0001e80000100800 */
[----:B------:R0:W-:Y:S04]  /*10660*/  STL [R1+0xa18], RZ ;  /* 0x000a18ff01007387 */ /* 0x0001e80000100800 */
[----:B------:R0:W-:Y:S01]  /*10670*/  STL [R1+0xa14], RZ ;  /* 0x000a14ff01007387 */ /* 0x0001e20000100800 */
[----:B------:R-:W-:-:S03]  /*10680*/  USEL UR16, URZ, 0x1, UP0 ;  /* 0x000000013f107887 */ /* 0x000fc60008000000 */
[----:B------:R0:W-:Y:S04]  /*10690*/  STL [R1+0xa10], RZ ;  /* 0x000a10ff01007387 */ /* 0x0001e80000100800 */
[----:B------:R0:W-:Y:S04]  /*106a0*/  STL [R1+0xa0c], RZ ;  /* 0x000a0cff01007387 */ /* 0x0001e80000100800 */
[----:B------:R0:W-:Y:S04]  /*106b0*/  STL [R1+0xa08], RZ ;  /* 0x000a08ff01007387 */ /* 0x0001e80000100800 */
[----:B------:R0:W-:Y:S04]  /*106c0*/  STL [R1+0xa04], RZ ;  /* 0x000a04ff01007387 */ /* 0x0001e80000100800 */
[----:B------:R0:W-:Y:S01]  /*106d0*/  STL [R1+0xa00], RZ ;  /* 0x000a00ff01007387 */ /* 0x0001e20000100800 */
[----:B------:R-:W-:-:S02]  /*106e0*/  ISETP.NE.AND P0, PT, RZ, UR16, PT ;  /* 0x00000010ff007c0c */ /* 0x000fc4000bf05270 */
[----:B------:R-:W-:Y:S02]  /*106f0*/  CS2R R236, SRZ ;  /* 0x0000000000ec7805 */ /* 0x000fe4000001ff00 */
[----:B--2---:R-:W-:Y:S02]  /*10700*/  CS2R R234, SRZ ;  /* 0x0000000000ea7805 */ /* 0x004fe4000001ff00 */
[----:B------:R-:W-:Y:S02]  /*10710*/  CS2R R232, SRZ ;  /* 0x0000000000e87805 */ /* 0x000fe4000001ff00 */
[----:B------:R-:W-:Y:S02]  /*10720*/  CS2R R230, SRZ ;  /* 0x0000000000e67805 */ /* 0x000fe4000001ff00 */
[----:B------:R-:W-:Y:S02]  /*10730*/  CS2R R228, SRZ ;  /* 0x0000000000e47805 */ /* 0x000fe4000001ff00 */
[----:B------:R-:W-:-:S02]  /*10740*/  CS2R R226, SRZ ;  /* 0x0000000000e27805 */ /* 0x000fc4000001ff00 */
[----:B------:R-:W-:Y:S02]  /*10750*/  CS2R R224, SRZ ;  /* 0x0000000000e07805 */ /* 0x000fe4000001ff00 */
[----:B------:R-:W-:Y:S02]  /*10760*/  CS2R R222, SRZ ;  /* 0x0000000000de7805 */ /* 0x000fe4000001ff00 */
        /* <DEDUP_REMOVED lines=36> */
[----:B------:R-:W-:Y:S01]  /*109b0*/  CS2R R20, SRZ ;  /* 0x0000000000147805 */ /* 0x000fe2000001ff00 */
[----:B------:R-:W-:Y:S01]  /*109c0*/  IMAD.MOV.U32 R19, RZ, RZ, RZ ;  /* 0x000000ffff137224 */ /* 0x000fe200078e00ff */
[----:B------:R-:W-:Y:S02]  /*109d0*/  WARPGROUP.DEPBAR.LE gsb0, 0x0 ;  /* 0x00008000000079c5 */ /* 0x000fe40000010000 */
[----:B0-----:R-:W-:Y:S05]  /*109e0*/  @!P0 BRA `(.L_x_18) ;  /* 0x0000008400888947 */ /* 0x001fea0003800000 */
[----:B------:R-:W2:Y:S04]  /*109f0*/  LDL R19, [R1+0x800] ;  /* 0x0008000001137983 */ /* 0x000ea80000100800 */
[----:B------:R-:W3:Y:S04]  /*10a00*/  LDL R20, [R1+0x804] ;  /* 0x0008040001147983 */ /* 0x000ee80000100800 */
[----:B------:R-:W4:Y:S04]  /*10a10*/  LDL R21, [R1+0x808] ;  /* 0x0008080001157983 */ /* 0x000f280000100800 */
        /* <DEDUP_REMOVED lines=86> */
[----:B------:R0:W-:Y:S04]  /*10f80*/  STL [R1+0x1520], R136 ;  /* 0x0015208801007387 */ /* 0x0001e80000100800 */
[----:B0-----:R-:W4:Y:S04]  /*10f90*/  LDL R136, [R1+0x9b8] ;  /* 0x0009b80001887983 */ /* 0x001f280000100800 */
        /* <DEDUP_REMOVED lines=30> */
[----:B-----5:R0:W-:Y:S04]  /*11180*/  STL [R1+0x14e0], R15 ;  /* 0x0014e00f01007387 */ /* 0x0201e80000100800 */
        /* <DEDUP_REMOVED lines=10> */
[----:B0-----:R-:W4:Y:S01]  /*11230*/  LDL R10, [R1+0x964] ;  /* 0x00096400010a7983 */ /* 0x001f220000100800 */
[----:B------:R-:W-:-:S01]  /*11240*/  FADD R18, RZ, R18 ;  /* 0x00000012ff127221 */ /* 0x000fc20000000000 */
[----:B------:R-:W-:Y:S01]  /*11250*/  FADD R17, RZ, R17 ;  /* 0x00000011ff117221 */ /* 0x000fe20000000000 */
[----:B--2---:R-:W-:-:S01]  /*11260*/  FADD R19, RZ, R19 ;  /* 0x00000013ff137221 */ /* 0x004fc20000000000 */
[----:B------:R-:W-:Y:S01]  /*11270*/  STL [R1+0x14c8], R9 ;  /* 0x0014c80901007387 */ /* 0x000fe20000100800 */
[----:B---3--:R-:W-:-:S01]  /*11280*/  FADD R20, RZ, R20 ;  /* 0x00000014ff147221 */ /* 0x008fc20000000000 */
[----:B----4-:R-:W-:Y:S01]  /*11290*/  FADD R21, RZ, R21 ;  /* 0x00000015ff157221 */ /* 0x010fe20000000000 */
[----:B------:R-:W-:-:S01]  /*112a0*/  FADD R22, RZ, R22 ;  /* 0x00000016ff167221 */ /* 0x000fc20000000000 */
[----:B------:R-:W-:Y:S01]  /*112b0*/  STL [R1+0x14c4], R8 ;  /* 0x0014c40801007387 */ /* 0x000fe20000100800 */
[----:B------:R-:W-:-:S01]  /*112c0*/  FADD R23, RZ, R23 ;  /* 0x00000017ff177221 */ /* 0x000fc20000000000 */
[----:B------:R-:W-:Y:S01]  /*112d0*/  FADD R152, RZ, R152 ;  /* 0x00000098ff987221 */ /* 0x000fe20000000000 */
        /* <DEDUP_REMOVED lines=21> */
[----:B------:R0:W-:Y:S01]  /*11430*/  STL [R1+0x14ac], R2 ;  /* 0x0014ac0201007387 */ /* 0x0001e20000100800 */
[----:B------:R-:W-:-:S01]  /*11440*/  FADD R169, RZ, R169 ;  /* 0x000000a9ffa97221 */ /* 0x000fc20000000000 */
[----:B------:R-:W-:Y:S01]  /*11450*/  FADD R170, RZ, R170 ;  /* 0x000000aaffaa7221 */ /* 0x000fe20000000000 */
[----:B------:R-:W-:-:S01]  /*11460*/  FADD R171, RZ, R171 ;  /* 0x000000abffab7221 */ /* 0x000fc20000000000 */
[----:B------:R1:W-:Y:S01]  /*11470*/  STL [R1+0x14a8], R0 ;  /* 0x0014a80001007387 */ /* 0x0003e20000100800 */
[----:B------:R-:W-:-:S01]  /*11480*/  FADD R172, RZ, R172 ;  /* 0x000000acffac7221 */ /* 0x000fc20000000000 */
[----:B------:R-:W-:Y:S01]  /*11490*/  FADD R173, RZ, R173 ;  /* 0x000000adffad7221 */ /* 0x000fe20000000000 */
        /* <DEDUP_REMOVED lines=62> */
[----:B0-----:R-:W-:-:S01]  /*11880*/  FADD R2, RZ, R14 ;  /* 0x0000000eff027221 */ /* 0x001fc20000000000 */
[----:B-1----:R-:W-:Y:S01]  /*11890*/  FADD R0, RZ, R13 ;  /* 0x0000000dff007221 */ /* 0x002fe20000000000 */
[----:B------:R-:W-:-:S05]  /*118a0*/  FADD R3, RZ, R12 ;  /* 0x0000000cff037221 */ /* 0x000fca0000000000 */
[----:B------:R0:W-:Y:S04]  /*118b0*/  STL [R1+0xa00], R3 ;  /* 0x000a000301007387 */ /* 0x0001e80000100800 */
[----:B------:R1:W-:Y:S04]  /*118c0*/  STL [R1+0xa04], R0 ;  /* 0x000a040001007387 */ /* 0x0003e80000100800 */
[----:B------:R2:W-:Y:S01]  /*118d0*/  STL [R1+0xa08], R2 ;  /* 0x000a080201007387 */ /* 0x0005e20000100800 */
[----:B------:R-:W-:-:S01]  /*118e0*/  FADD R237, RZ, R11 ;  /* 0x0000000bffed7221 */ /* 0x000fc20000000000 */
[----:B0-----:R-:W-:Y:S01]  /*118f0*/  FADD R3, RZ, R15 ;  /* 0x0000000fff037221 */ /* 0x001fe20000000000 */
[----:B-1----:R-:W-:-:S04]  /*11900*/  FADD R0, RZ, R151 ;  /* 0x00000097ff007221 */ /* 0x002fc80000000000 */
[----:B------:R0:W-:Y:S01]  /*11910*/  STL [R1+0xa0c], R3 ;  /* 0x000a0c0301007387 */ /* 0x0001e20000100800 */
[----:B--2---:R-:W-:-:S03]  /*11920*/  FADD R2, RZ, R150 ;  /* 0x00000096ff027221 */ /* 0x004fc60000000000 */
        /* <DEDUP_REMOVED lines=9> */
[----:B0-----:R-:W-:-:S01]  /*119c0*/  FADD R3, RZ, R146 ;  /* 0x00000092ff037221 */ /* 0x001fc20000000000 */
        /* <DEDUP_REMOVED lines=18> */
[----:B-1----:R-:W-:Y:S02]  /*11af0*/  IMAD.MOV.U32 R0, RZ, RZ, R136 ;  /* 0x000000ffff007224 */ /* 0x002fe400078e0088 */
[----:B--2---:R-:W2:Y:S04]  /*11b00*/  LDL R2, [R1+0x9bc] ;  /* 0x0009bc0001027983 */ /* 0x004ea80000100800 */
[----:B------:R0:W-:Y:S04]  /*11b10*/  STL [R1+0xa48], R3 ;  /* 0x000a480301007387 */ /* 0x0001e80000100800 */
[----:B------:R-:W3:Y:S04]  /*11b20*/  LDL R4, [R1+0x9c4] ;  /* 0x0009c40001047983 */ /* 0x000ee80000100800 */
[----:B------:R-:W4:Y:S04]  /*11b30*/  LDL R5, [R1+0x9c8] ;  /* 0x0009c80001057983 */ /* 0x000f280000100800 */
[----:B0-----:R-:W3:Y:S04]  /*11b40*/  LDL R3, [R1+0x9c0] ;  /* 0x0009c00001037983 */ /* 0x001ee80000100800 */
        /* <DEDUP_REMOVED lines=25> */
[----:B------:R-:W4:Y:S01]  /*11ce0*/  LDL R136, [R1+0x630] ;  /* 0x0006300001887983 */ /* 0x000f220000100800 */
[----:B------:R-:W-:-:S05]  /*11cf0*/  FADD R0, RZ, R0 ;  /* 0x00000000ff007221 */ /* 0x000fca0000000000 */
[----:B------:R2:W-:Y:S02]  /*11d00*/  STL [R1+0xa4c], R0 ;  /* 0x000a4c0001007387 */ /* 0x0005e40000100800 */
[----:B--2---:R-:W-:-:S05]  /*11d10*/  FADD R0, RZ, R2 ;  /* 0x00000002ff007221 */ /* 0x004fca0000000000 */
[----:B------:R4:W-:Y:S01]  /*11d20*/  STL [R1+0xa50], R0 ;  /* 0x000a500001007387 */ /* 0x0009e20000100800 */
[----:B---3--:R-:W-:-:S01]  /*11d30*/  FADD R2, RZ, R3 ;  /* 0x00000003ff027221 */ /* 0x008fc20000000000 */
[----:B------:R-:W-:Y:S01]  /*11d40*/  FADD R3, RZ, R4 ;  /* 0x00000004ff037221 */ /* 0x000fe20000000000 */
[----:B----4-:R-:W-:-:S03]  /*11d50*/  FADD R0, RZ, R5 ;  /* 0x00000005ff007221 */ /* 0x010fc60000000000 */
[----:B------:R0:W-:Y:S04]  /*11d60*/  STL [R1+0xa54], R2 ;  /* 0x000a540201007387 */ /* 0x0001e80000100800 */
        /* <DEDUP_REMOVED lines=51> */
[----:B-1----:R-:W-:Y:S02]  /*120a0*/  FADD R3, RZ, R136 ;  /* 0x00000088ff037221 */ /* 0x002fe40000000000 */
[----:B--2---:R-:W2:Y:S04]  /*120b0*/  LDL R0, [R1+0x634] ;  /* 0x0006340001007983 */ /* 0x004ea80000100800 */
[----:B------:R0:W-:Y:S04]  /*120c0*/  STL [R1+0xac0], R2 ;  /* 0x000ac00201007387 */ /* 0x0001e80000100800 */
[----:B0-----:R-:W3:Y:S04]  /*120d0*/  LDL R2, [R1+0x638] ;  /* 0x0006380001027983 */ /* 0x001ee80000100800 */
[----:B------:R0:W-:Y:S04]  /*120e0*/  STL [R1+0xac4], R3 ;  /* 0x000ac40301007387 */ /* 0x0001e80000100800 */
[----:B------:R-:W4:Y:S04]  /*120f0*/  LDL R4, [R1+0x640] ;  /* 0x0006400001047983 */ /* 0x000f280000100800 */
[----:B------:R-:W4:Y:S04]  /*12100*/  LDL R5, [R1+0x644] ;  /* 0x0006440001057983 */ /* 0x000f280000100800 */
[----:B0-----:R-:W4:Y:S04]  /*12110*/  LDL R3, [R1+0x63c] ;  /* 0x00063c0001037983 */ /* 0x001f280000100800 */
        /* <DEDUP_REMOVED lines=26> */
[----:B--2---:R-:W-:-:S05]  /*122c0*/  FADD R0, RZ, R0 ;  /* 0x00000000ff007221 */ /* 0x004fca0000000000 */
[----:B------:R3:W-:Y:S02]  /*122d0*/  STL [R1+0xac8], R0 ;  /* 0x000ac80001007387 */ /* 0x0007e40000100800 */
[----:B---3--:R-:W-:-:S05]  /*122e0*/  FADD R0, RZ, R2 ;  /* 0x00000002ff007221 */ /* 0x008fca0000000000 */
[----:B------:R0:W-:Y:S01]  /*122f0*/  STL [R1+0xacc], R0 ;  /* 0x000acc0001007387 */ /* 0x0001e20000100800 */
[----:B----4-:R-:W-:-:S01]  /*12300*/  FADD R2, RZ, R3 ;  /* 0x00000003ff027221 */ /* 0x010fc20000000000 */
[----:B------:R-:W-:Y:S01]  /*12310*/  FADD R3, RZ, R4 ;  /* 0x00000004ff037221 */ /* 0x000fe20000000000 */
[----:B0-----:R-:W-:-:S03]  /*12320*/  FADD R0, RZ, R5 ;  /* 0x00000005ff007221 */ /* 0x001fc60000000000 */
        /* <DEDUP_REMOVED lines=1015> */
[----:B------:R-:W4:Y:S01]  /*162a0*/  LDL R136, [R1] ;  /* 0x0000000001887983 */ /* 0x000f220000100800 */
        /* <DEDUP_REMOVED lines=284> */
[----:B0-----:R-:W-:Y:S01]  /*17470*/  FADD R0, RZ, R4 ;  /* 0x00000004ff007221 */ /* 0x001fe20000000000 */
[----:B------:R-:W-:-:S03]  /*17480*/  FADD R3, RZ, R5 ;  /* 0x00000005ff037221 */ /* 0x000fc60000000000 */
[----:B------:R0:W-:Y:S04]  /*17490*/  STL [R1+0x1198], R2 ;  /* 0x0011980201007387 */ /* 0x0001e80000100800 */
[----:B------:R1:W-:Y:S01]  /*174a0*/  STL [R1+0x119c], R0 ;  /* 0x00119c0001007387 */ /* 0x0003e20000100800 */
[----:B0-----:R-:W-:-:S03]  /*174b0*/  FADD R2, RZ, R6 ;  /* 0x00000006ff027221 */ /* 0x001fc60000000000 */
[----:B------:R0:W-:Y:S01]  /*174c0*/  STL [R1+0x11a0], R3 ;  /* 0x0011a00301007387 */ /* 0x0001e20000100800 */
[----:B-1----:R-:W-:-:S03]  /*174d0*/  FADD R0, RZ, R7 ;  /* 0x00000007ff007221 */ /* 0x002fc60000000000 */
        /* <DEDUP_REMOVED lines=48> */
[----:B------:R-:W2:Y:S04]  /*177e0*/  LDL R136, [R1+0x178] ;  /* 0x0001780001887983 */ /* 0x000ea80000100800 */
[----:B------:R1:W-:Y:S04]  /*177f0*/  STL [R1+0x1204], R2 ;  /* 0x0012040201007387 */ /* 0x0003e80000100800 */
[----:B------:R-:W3:Y:S04]  /*17800*/  LDL R137, [R1+0x17c] ;  /* 0x00017c0001897983 */ /* 0x000ee80000100800 */
[----:B------:R4:W-:Y:S04]  /*17810*/  STL [R1+0x1208], R0 ;  /* 0x0012080001007387 */ /* 0x0009e80000100800 */
[----:B------:R-:W3:Y:S04]  /*17820*/  LDL R138, [R1+0x180] ;  /* 0x00018000018a7983 */ /* 0x000ee80000100800 */
        /* <DEDUP_REMOVED lines=25> */
[----:B0-----:R-:W3:Y:S04]  /*179c0*/  LDL R3, [R1+0x1e8] ;  /* 0x0001e80001037983 */ /* 0x001ee80000100800 */
[----:B-1----:R-:W3:Y:S04]  /*179d0*/  LDL R2, [R1+0x1ec] ;  /* 0x0001ec0001027983 */ /* 0x002ee80000100800 */
[----:B----4-:R-:W4:Y:S01]  /*179e0*/  LDL R0, [R1+0x1f0] ;  /* 0x0001f00001007983 */ /* 0x010f220000100800 */
[----:B--2---:R-:W-:-:S05]  /*179f0*/  FADD R136, RZ, R136 ;  /* 0x00000088ff887221 */ /* 0x004fca0000000000 */
[----:B------:R0:W-:Y:S01]  /*17a00*/  STL [R1+0x120c], R136 ;  /* 0x00120c8801007387 */ /* 0x0001e20000100800 */
[----:B---3--:R-:W-:-:S03]  /*17a10*/  FADD R137, RZ, R137 ;  /* 0x00000089ff897221 */ /* 0x008fc60000000000 */
[----:B0-----:R-:W2:Y:S01]  /*17a20*/  LDL.LU R136, [R1+0x1520] ;  /* 0x0015200001887983 */ /* 0x001ea20000300800 */
[----:B------:R-:W-:-:S03]  /*17a30*/  FADD R138, RZ, R138 ;  /* 0x0000008aff8a7221 */ /* 0x000fc60000000000 */
[----:B------:R0:W-:Y:S01]  /*17a40*/  STL [R1+0x1210], R137 ;  /* 0x0012108901007387 */ /* 0x0001e20000100800 */
[----:B------:R-:W-:-:S01]  /*17a50*/  FADD R139, RZ, R139 ;  /* 0x0000008bff8b7221 */ /* 0x000fc20000000000 */
[----:B------:R-:W-:Y:S02]  /*17a60*/  FADD R140, RZ, R140 ;  /* 0x0000008cff8c7221 */ /* 0x000fe40000000000 */
[----:B0-----:R-:W3:Y:S01]  /*17a70*/  LDL.LU R137, [R1+0x151c] ;  /* 0x00151c0001897983 */ /* 0x001ee20000300800 */
[----:B------:R-:W-:-:S03]  /*17a80*/  FADD R141, RZ, R141 ;  /* 0x0000008dff8d7221 */ /* 0x000fc60000000000 */
[----:B------:R0:W-:Y:S01]  /*17a90*/  STL [R1+0x1214], R138 ;  /* 0x0012148a01007387 */ /* 0x0001e20000100800 */
[----:B------:R-:W-:-:S01]  /*17aa0*/  FADD R142, RZ, R142 ;  /* 0x0000008eff8e7221 */ /* 0x000fc20000000000 */
[----:B------:R-:W-:Y:S02]  /*17ab0*/  FADD R143, RZ, R143 ;  /* 0x0000008fff8f7221 */ /* 0x000fe40000000000 */
[----:B0-----:R-:W3:Y:S04]  /*17ac0*/  LDL.LU R138, [R1+0x1518] ;  /* 0x00151800018a7983 */ /* 0x001ee80000300800 */
[----:B------:R0:W-:Y:S01]  /*17ad0*/  STL [R1+0x1218], R139 ;  /* 0x0012188b01007387 */ /* 0x0001e20000100800 */
[----:B------:R-:W-:-:S01]  /*17ae0*/  FADD R144, RZ, R144 ;  /* 0x00000090ff907221 */ /* 0x000fc20000000000 */
[----:B------:R-:W-:-:S02]  /*17af0*/  FADD R145, RZ, R145 ;  /* 0x00000091ff917221 */ /* 0x000fc40000000000 */
[----:B0-----:R-:W3:Y:S04]  /*17b00*/  LDL.LU R139, [R1+0x1514] ;  /* 0x00151400018b7983 */ /* 0x001ee80000300800 */
[----:B------:R0:W-:Y:S01]  /*17b10*/  STL [R1+0x121c], R140 ;  /* 0x00121c8c01007387 */ /* 0x0001e20000100800 */
[----:B------:R-:W-:-:S01]  /*17b20*/  FADD R146, RZ, R146 ;  /* 0x00000092ff927221 */ /* 0x000fc20000000000 */
[----:B------:R-:W-:Y:S02]  /*17b30*/  FADD R147, RZ, R147 ;  /* 0x00000093ff937221 */ /* 0x000fe40000000000 */
[----:B0-----:R-:W3:Y:S04]  /*17b40*/  LDL.LU R140, [R1+0x1510] ;  /* 0x00151000018c7983 */ /* 0x001ee80000300800 */
[----:B------:R0:W-:Y:S01]  /*17b50*/  STL [R1+0x1220], R141 ;  /* 0x0012208d01007387 */ /* 0x0001e20000100800 */
[----:B------:R-:W-:-:S03]  /*17b60*/  FADD R148, RZ, R148 ;  /* 0x00000094ff947221 */ /* 0x000fc60000000000 */
        /* <DEDUP_REMOVED lines=10> */
[----:B------:R0:W-:Y:S04]  /*17c10*/  STL [R1+0x1230], R145 ;  /* 0x0012309101007387 */ /* 0x0001e80000100800 */
        /* <DEDUP_REMOVED lines=12> */
[----:B0-----:R-:W3:Y:S01]  /*17ce0*/  LDL.LU R151, [R1+0x14e4] ;  /* 0x0014e40001977983 */ /* 0x001ee20000300800 */
[----:B------:R-:W-:-:S01]  /*17cf0*/  FADD R15, RZ, R15 ;  /* 0x0000000fff0f7221 */ /* 0x000fc20000000000 */
[----:B------:R-:W-:Y:S01]  /*17d00*/  FADD R14, RZ, R14 ;  /* 0x0000000eff0e7221 */ /* 0x000fe20000000000 */
[----:B------:R-:W-:-:S01]  /*17d10*/  FADD R13, RZ, R13 ;  /* 0x0000000dff0d7221 */ /* 0x000fc20000000000 */
[----:B------:R-:W-:-:S02]  /*17d20*/  FADD R12, RZ, R12 ;  /* 0x0000000cff0c7221 */ /* 0x000fc40000000000 */
[----:B------:R0:W-:Y:S01]  /*17d30*/  STL [R1+0x124c], R15 ;  /* 0x00124c0f01007387 */ /* 0x0001e20000100800 */
[----:B------:R-:W-:-:S01]  /*17d40*/  FADD R11, RZ, R11 ;  /* 0x0000000bff0b7221 */ /* 0x000fc20000000000 */
[----:B------:R-:W-:Y:S01]  /*17d50*/  FADD R10, RZ, R10 ;  /* 0x0000000aff0a7221 */ /* 0x000fe20000000000 */
[----:B------:R-:W-:-:S01]  /*17d60*/  FADD R9, RZ, R9 ;  /* 0x00000009ff097221 */ /* 0x000fc20000000000 */
[----:B0-----:R0:W5:Y:S04]  /*17d70*/  LDL.LU R15, [R1+0x14e0] ;  /* 0x0014e000010f7983 */ /* 0x0011680000300800 */
[----:B------:R1:W-:Y:S01]  /*17d80*/  STL [R1+0x1250], R14 ;  /* 0x0012500e01007387 */ /* 0x0003e20000100800 */
[----:B------:R-:W-:-:S01]  /*17d90*/  FADD R8, RZ, R8 ;  /* 0x00000008ff087221 */ /* 0x000fc20000000000 */
[----:B------:R-:W-:-:S02]  /*17da0*/  FADD R7, RZ, R7 ;  /* 0x00000007ff077221 */ /* 0x000fc40000000000 */
[----:B-1----:R0:W5:Y:S04]  /*17db0*/  LDL.LU R14, [R1+0x14dc] ;  /* 0x0014dc00010e7983 */ /* 0x0021680000300800 */
[----:B------:R1:W-:Y:S01]  /*17dc0*/  STL [R1+0x1254], R13 ;  /* 0x0012540d01007387 */ /* 0x0003e20000100800 */
[----:B------:R-:W-:-:S03]  /*17dd0*/  FADD R6, RZ, R6 ;  /* 0x00000006ff067221 */ /* 0x000fc60000000000 */
        /* <DEDUP_REMOVED lines=14> */
[----:B----4-:R-:W-:-:S03]  /*17ec0*/  FADD R0, RZ, R0 ;  /* 0x00000000ff007221 */ /* 0x010fc60000000000 */
[----:B-1----:R0:W5:Y:S04]  /*17ed0*/  LDL.LU R8, [R1+0x14c4] ;  /* 0x0014c40001087983 */ /* 0x0021680000300800 */
[----:B------:R1:W-:Y:S04]  /*17ee0*/  STL [R1+0x126c], R7 ;  /* 0x00126c0701007387 */ /* 0x0003e80000100800 */
        /* <DEDUP_REMOVED lines=14> */
[----:B------:R4:W-:Y:S01]  /*17fd0*/  STL [R1+0x128c], R17 ;  /* 0x00128c1101007387 */ /* 0x0009e20000100800 */
[----:B-1----:R-:W-:-:S01]  /*17fe0*/  FADD R18, RZ, R16 ;  /* 0x00000010ff127221 */ /* 0x002fc20000000000 */
[----:B------:R-:W-:Y:S01]  /*17ff0*/  FADD R16, RZ, R25 ;  /* 0x00000019ff107221 */ /* 0x000fe20000000000 */
[----:B----4-:R-:W-:-:S03]  /*18000*/  FADD R17, RZ, R24 ;  /* 0x00000018ff117221 */ /* 0x010fc60000000000 */
[----:B------:R1:W-:Y:S04]  /*18010*/  STL [R1+0x1290], R18 ;  /* 0x0012901201007387 */ /* 0x0003e80000100800 */
[----:B------:R4:W-:Y:S04]  /*18020*/  STL [R1+0x1294], R17 ;  /* 0x0012941101007387 */ /* 0x0009e80000100800 */
[----:B------:R2:W-:Y:S01]  /*18030*/  STL [R1+0x1298], R16 ;  /* 0x0012981001007387 */ /* 0x0005e20000100800 */
[----:B-1----:R-:W-:-:S01]  /*18040*/  FADD R18, RZ, R26 ;  /* 0x0000001aff127221 */ /* 0x002fc20000000000 */
[----:B----4-:R-:W-:-:S04]  /*18050*/  FADD R17, RZ, R27 ;  /* 0x0000001bff117221 */ /* 0x010fc80000000000 */
[----:B------:R1:W-:Y:S01]  /*18060*/  STL [R1+0x129c], R18 ;  /* 0x00129c1201007387 */ /* 0x0003e20000100800 */
[----:B--2---:R-:W-:-:S03]  /*18070*/  FADD R16, RZ, R28 ;  /* 0x0000001cff107221 */ /* 0x004fc60000000000 */
[----:B------:R2:W-:Y:S04]  /*18080*/  STL [R1+0x12a0], R17 ;  /* 0x0012a01101007387 */ /* 0x0005e80000100800 */
[----:B------:R4:W-:Y:S01]  /*18090*/  STL [R1+0x12a4], R16 ;  /* 0x0012a41001007387 */ /* 0x0009e20000100800 */
[----:B-1----:R-:W-:-:S01]  /*180a0*/  FADD R18, RZ, R29 ;  /* 0x0000001dff127221 */ /* 0x002fc20000000000 */
[----:B--2---:R-:W-:-:S04]  /*180b0*/  FADD R17, RZ, R30 ;  /* 0x0000001eff117221 */ /* 0x004fc80000000000 */
[----:B------:R1:W-:Y:S01]  /*180c0*/  STL [R1+0x12a8], R18 ;  /* 0x0012a81201007387 */ /* 0x0003e20000100800 */
[----:B----4-:R-:W-:-:S03]  /*180d0*/  FADD R16, RZ, R31 ;  /* 0x0000001fff107221 */ /* 0x010fc60000000000 */
        /* <DEDUP_REMOVED lines=212> */
[----:B---3--:R-:W-:-:S01]  /*18e20*/  FADD R18, RZ, R137 ;  /* 0x00000089ff127221 */ /* 0x008fc20000000000 */
[----:B-1----:R-:W-:-:S04]  /*18e30*/  FADD R17, RZ, R138 ;  /* 0x0000008aff117221 */ /* 0x002fc80000000000 */
[----:B------:R1:W-:Y:S01]  /*18e40*/  STL [R1+0x1458], R18 ;  /* 0x0014581201007387 */ /* 0x0003e20000100800 */
[----:B--2---:R-:W-:-:S03]  /*18e50*/  FADD R16, RZ, R139 ;  /* 0x0000008bff107221 */ /* 0x004fc60000000000 */
[----:B------:R2:W-:Y:S04]  /*18e60*/  STL [R1+0x145c], R17 ;  /* 0x00145c1101007387 */ /* 0x0005e80000100800 */
[----:B------:R3:W-:Y:S01]  /*18e70*/  STL [R1+0x1460], R16 ;  /* 0x0014601001007387 */ /* 0x0007e20000100800 */
[----:B-1----:R-:W-:-:S01]  /*18e80*/  FADD R18, RZ, R140 ;  /* 0x0000008cff127221 */ /* 0x002fc20000000000 */
[----:B--2---:R-:W-:-:S04]  /*18e90*/  FADD R17, RZ, R141 ;  /* 0x0000008dff117221 */ /* 0x004fc80000000000 */
[----:B------:R1:W-:Y:S01]  /*18ea0*/  STL [R1+0x1464], R18 ;  /* 0x0014641201007387 */ /* 0x0003e20000100800 */
[----:B---3--:R-:W-:-:S03]  /*18eb0*/  FADD R16, RZ, R142 ;  /* 0x0000008eff107221 */ /* 0x008fc60000000000 */
        /* <DEDUP_REMOVED lines=20> */
[----:B------:R-:W-:-:S05]  /*19000*/  UMOV UR6, URZ ;  /* 0x0000003f00067c82 */ /* 0x000fca0008000000 */
.L_x_18:
[----:B------:R-:W-:Y:S01]  /*19010*/  UIADD3 UR24, UR5, 0x1, URZ ;  /* 0x0000000105187890 */ /* 0x000fe2000fffe03f */
[----:B------:R-:W-:-:S03]  /*19020*/  UMOV UR17, 0x1 ;  /* 0x0000000100117882 */ /* 0x000fc60000000000 */
[----:B------:R-:W-:-:S04]  /*19030*/  UISETP.NE.AND UP0, UPT, UR24, 0x4, UPT ;  /* 0x000000041800788c */ /* 0x000fc8000bf05270 */
[----:B------:R-:W-:Y:S02]  /*19040*/  USEL UR12, URZ, 0x1, UP0 ;  /* 0x000000013f0c7887 */ /* 0x000fe40008000000 */
[----:B------:R-:W-:Y:S02]  /*19050*/  USEL UR24, UR24, URZ, UP0 ;  /* 0x0000003f18187287 */ /* 0x000fe40008000000 */
[----:B------:R-:W-:-:S06]  /*19060*/  ULOP3.LUT UR12, UR4, UR12, URZ, 0x3c, !UPT ;  /* 0x0000000c040c7292 */ /* 0x000fcc000f8e3c3f */
[----:B0-----:R-:W-:-:S07]  /*19070*/  IMAD.U32 R16, RZ, RZ, UR12 ;  /* 0x0000000cff107e24 */ /* 0x001fce000f8e00ff */
.L_x_13:
[----:B------:R-:W-:-:S04]  /*19080*/  UISETP.LT.AND UP0, UPT, UR11, 0x1, UPT ;  /* 0x000000010b00788c */ /* 0x000fc8000bf01270 */
[----:B------:R-:W-:-:S04]  /*19090*/  USEL UR12, UR11, 0x1, UP0 ;  /* 0x000000010b0c7887 */ /* 0x000fc80008000000 */
[----:B------:R-:W-:-:S04]  /*190a0*/  UIADD3 UR13, UR11, -UR12, URZ ;  /* 0x8000000c0b0d7290 */ /* 0x000fc8000fffe03f */
[----:B------:R-:W-:-:S06]  /*190b0*/  UISETP.GE.AND UP0, UPT, UR13, 0x1, UPT ;  /* 0x000000010d00788c */ /* 0x000fcc000bf06270 */
[----:B------:R-:W-:-:S13]  /*190c0*/  PLOP3.LUT P0, PT, PT, PT, UP0, 0x80, 0x0 ;  /* 0x000000000000781c */ /* 0x000fda0003f0f008 */
[----:B------:R-:W-:Y:S05]  /*190d0*/  @!P0 BRA `(.L_x_19) ;  /* 0x0000017000b48947 */ /* 0x000fea0003800000 */
[----:B------:R-:W-:Y:S01]  /*190e0*/  IMAD.U32 R17, RZ, RZ, UR13 ;  /* 0x0000000dff117e24 */ /* 0x000fe2000f8e00ff */
[----:B------:R-:W-:Y:S01]  /*190f0*/  UMOV UR12, UR5 ;  /* 0x00000005000c7c82 */ /* 0x000fe20008000000 */
[----:B------:R-:W-:-:S05]  /*19100*/  ULDC UR13, c[0x0][0x50c] ;  /* 0x00014300000d7ab9 */ /* 0x000fca0000000800 */
.L_x_27:
[----:B------:R-:W-:-:S06]  /*19110*/  UISETP.NE.AND UP0, UPT, UR10, 0x3, UPT ;  /* 0x000000030a00788c */ /* 0x000fcc000bf05270 */
[----:B------:R-:W-:-:S13]  /*19120*/  PLOP3.LUT P1, PT, PT, PT, UP0, 0x80, 0x0 ;  /* 0x000000000000781c */ /* 0x000fda0003f2f008 */
[----:B0-----:R-:W-:Y:S05]  /*19130*/  @!P1 BRA `(.L_x_20) ;  /* 0x0000000000049947 */ /* 0x001fea0003800000 */
[----:B------:R-:W-:Y:S01]  /*19140*/  BPT.TRAP 0x1 ;  /* 0x000000040000795c */ /* 0x000fe20000300000 */
.L_x_20:
[----:B------:R-:W0:Y:S01]  /*19150*/  S2UR UR18, SR_CgaCtaId ;  /* 0x00000000001279c3 */ /* 0x000e220000008800 */
[----:B------:R-:W-:Y:S01]  /*19160*/  UMOV UR14, 0x400 ;  /* 0x00000400000e7882 */ /* 0x000fe20000000000 */
[----:B------:R-:W-:Y:S01]  /*19170*/  SHF.L.U32 R18, R16, 0x1f, RZ ;  /* 0x0000001f10127819 */ /* 0x000fe200000006ff */
[----:B0-----:R-:W-:-:S04]  /*19180*/  ULEA UR14, UR18, UR14, 0x18 ;  /* 0x0000000e120e7291 */ /* 0x001fc8000f8ec03f */
[----:B------:R-:W-:-:S09]  /*19190*/  ULEA UR18, UR24, UR14, 0x3 ;  /* 0x0000000e18127291 */ /* 0x000fd2000f8e183f */
[----:B------:R0:W2:Y:S01]  /*191a0*/  SYNCS.PHASECHK.TRANS64.TRYWAIT P0, [UR18], R18 ;  /* 0x00000012ff0075a7 */ /* 0x0000a20008000152 */
[----:B------:R-:W-:Y:S05]  /*191b0*/  @!P1 BRA `(.L_x_21) ;  /* 0x0000000000049947 */ /* 0x000fea0003800000 */
[----:B------:R-:W-:Y:S01]  /*191c0*/  BPT.TRAP 0x1 ;  /* 0x000000040000795c */ /* 0x000fe20000300000 */
.L_x_21:
[----:B--2---:R-:W-:Y:S05]  /*191d0*/  @P0 BRA `(.L_x_22) ;  /* 0x0000000000080947 */ /* 0x004fea0003800000 */
[----:B------:R-:W2:Y:S02]  /*191e0*/  SYNCS.PHASECHK.TRANS64.TRYWAIT P0, [UR18], R18 ;  /* 0x00000012ff0075a7 */ /* 0x000ea40008000152 */
[----:B--2---:R-:W-:Y:S05]  /*191f0*/  @!P0 BRA `(.L_x_23) ;  /* 0x0000077800f48947 */ /* 0x004fea0003800000 */
.L_x_22:
        /* <DEDUP_REMOVED lines=64> */
[----:B--2---:R-:W2:Y:S04]  /*19600*/  LDL.LU.64 R108, [R1] ;  /* 0x00000000016c7983 */ /* 0x004ea80000300a00 */
[----:B------:R-:W3:Y:S04]  /*19610*/  LDL.LU.64 R110, [R1+0x8] ;  /* 0x00000800016e7983 */ /* 0x000ee80000300a00 */
[----:B------:R-:W4:Y:S04]  /*19620*/  LDL.LU.64 R112, [R1+0x10] ;  /* 0x0000100001707983 */ /* 0x000f280000300a00 */
[----:B------:R-:W2:Y:S04]  /*19630*/  LDL.LU.64 R114, [R1+0x18] ;  /* 0x0000180001727983 */ /* 0x000ea80000300a00 */
        /* <DEDUP_REMOVED lines=18> */
[----:B--2---:R-:W-:Y:S04]  /*19760*/  STL.64 [R1+0x24f8], R150 ;  /* 0x0024f89601007387 */ /* 0x004fe80000100a00 */
[----:B----4-:R-:W-:Y:S04]  /*19770*/  STL.64 [R1+0x24f0], R148 ;  /* 0x0024f09401007387 */ /* 0x010fe80000100a00 */
        /* <DEDUP_REMOVED lines=62> */
[----:B--2---:R-:W2:Y:S04]  /*19b60*/  LDL.LU.64 R24, [R1+0x200] ;  /* 0x0002000001187983 */ /* 0x004ea80000300a00 */
        /* <DEDUP_REMOVED lines=191> */
[----:B------:R-:W-:-:S02]  /*1a760*/  UIADD3 UR18, UR14, 0x18100, URZ ;  /* 0x000181000e127890 */ /* 0x000fc4000fffe03f */
[----:B------:R-:W-:Y:S01]  /*1a770*/  UISETP.NE.AND UP0, UPT, UR16, URZ, UPT ;  /* 0x0000003f1000728c */ /* 0x000fe2000bf05270 */
[----:B------:R-:W3:Y:S01]  /*1a780*/  LDL.LU.64 R152, [R1+0xb0] ;  /* 0x0000b00001987983 */ /* 0x000ee20000300a00 */
[----:B------:R-:W-:Y:S02]  /*1a790*/  USHF.R.U32.HI UR18, URZ, 0x4, UR18 ;  /* 0x000000043f127899 */ /* 0x000fe40008011612 */
[----:B------:R-:W-:Y:S01]  /*1a7a0*/  USEL UR17, UR17, URZ, !UP0 ;  /* 0x0000003f11117287 */ /* 0x000fe2000c000000 */
[----:B------:R-:W3:Y:S01]  /*1a7b0*/  LDL.LU.64 R154, [R1+0xb8] ;  /* 0x0000b800019a7983 */ /* 0x000ee20000300a00 */
[----:B------:R-:W-:Y:S02]  /*1a7c0*/  ULOP3.LUT UR18, UR18, 0x3fff, URZ, 0xc0, !UPT ;  /* 0x00003fff12127892 */ /* 0x000fe4000f8ec03f */
[----:B------:R-:W-:Y:S01]  /*1a7d0*/  ULOP3.LUT UR28, UR15, 0x10000, URZ, 0xfc, !UPT ;  /* 0x000100000f1c7892 */ /* 0x000fe2000f8efc3f */
[----:B------:R-:W3:Y:S01]  /*1a7e0*/  LDL.LU.64 R156, [R1+0xc0] ;  /* 0x0000c000019c7983 */ /* 0x000ee20000300a00 */
[----:B------:R-:W-:-:S02]  /*1a7f0*/  ULOP3.LUT UR18, UR18, 0x10000, URZ, 0xfc, !UPT ;  /* 0x0001000012127892 */ /* 0x000fc4000f8efc3f */
[----:B------:R-:W-:Y:S01]  /*1a800*/  UISETP.NE.U32.AND UP0, UPT, UR17, URZ, UPT ;  /* 0x0000003f1100728c */ /* 0x000fe2000bf05070 */
[----:B------:R-:W3:Y:S01]  /*1a810*/  LDL.LU.64 R158, [R1+0xc8] ;  /* 0x0000c800019e7983 */ /* 0x000ee20000300a00 */
[----:B------:R-:W-:Y:S02]  /*1a820*/  UIMAD UR28, UR24, 0x600, UR28 ;  /* 0x00000600181c78a4 */ /* 0x000fe4000f8e021c */
[----:B------:R-:W-:Y:S01]  /*1a830*/  ULEA UR29, UR24, UR18, 0xb ;  /* 0x00000012181d7291 */ /* 0x000fe2000f8e583f */
[----:B------:R-:W3:Y:S01]  /*1a840*/  LDL.LU.64 R160, [R1+0xd0] ;  /* 0x0000d00001a07983 */ /* 0x000ee20000300a00 */
[----:B------:R-:W-:Y:S01]  /*1a850*/  UMOV UR17, 0x80000020 ;  /* 0x8000002000117882 */ /* 0x000fe20000000000 */
[----:B------:R-:W-:Y:S02]  /*1a860*/  UMOV UR19, 0x80000020 ;  /* 0x8000002000137882 */ /* 0x000fe40000000000 */
[----:B------:R-:W-:Y:S01]  /*1a870*/  UMOV UR16, UR28 ;  /* 0x0000001c00107c82 */ /* 0x000fe20008000000 */
[----:B------:R-:W3:Y:S01]  /*1a880*/  LDL.LU.64 R162, [R1+0xd8] ;  /* 0x0000d80001a27983 */ /* 0x000ee20000300a00 */
[----:B------:R-:W-:-:S03]  /*1a890*/  UMOV UR18, UR29 ;  /* 0x0000001d00127c82 */ /* 0x000fc60008000000 */
        /* <DEDUP_REMOVED lines=36> */
[----:B------:R-:W-:Y:S04]  /*1aae0*/  STL [R1+0x1efc], R22 ;  /* 0x001efc1601007387 */ /* 0x000fe80000100800 */
[----:B------:R-:W-:Y:S04]  /*1aaf0*/  STL [R1+0x1ef8], R23 ;  /* 0x001ef81701007387 */ /* 0x000fe80000100800 */
[----:B------:R-:W-:Y:S04]  /*1ab00*/  STL [R1+0x1ef4], R20 ;  /* 0x001ef41401007387 */ /* 0x000fe80000100800 */
[----:B------:R-:W-:Y:S04]  /*1ab10*/  STL [R1+0x1ef0], R21 ;  /* 0x001ef01501007387 */ /* 0x000fe80000100800 */
[----:B------:R-:W-:Y:S04]  /*1ab20*/  STL [R1+0x1eec], R19 ;  /* 0x001eec1301007387 */ /* 0x000fe80000100800 */
[----:B------:R-:W-:Y:S04]  /*1ab30*/  STL [R1+0x1ee8], R16 ;  /* 0x001ee81001007387 */ /* 0x000fe80000100800 */
[----:B------:R-:W-:Y:S04]  /*1ab40*/  STL [R1+0x1ee4], R17 ;  /* 0x001ee41101007387 */ /* 0x000fe80000100800 */
[----:B-----5:R-:W-:Y:S04]  /*1ab50*/  STL [R1+0x1ee0], R14 ;  /* 0x001ee00e01007387 */ /* 0x020fe80000100800 */
[----:B------:R-:W-:Y:S04]  /*1ab60*/  STL [R1+0x1edc], R15 ;  /* 0x001edc0f01007387 */ /* 0x000fe80000100800 */
        /* <DEDUP_REMOVED lines=12> */
[----:B------:R-:W-:Y:S01]  /*1ac30*/  STL [R1+0x1ea8], R0 ;  /* 0x001ea80001007387 */ /* 0x000fe20000100800 */
[----:B--2---:R-:W-:-:S06]  /*1ac40*/  WARPGROUP.ARRIVE ;  /* 0x00000000000079c5 */ /* 0x004fcc0000000000 */
[----:B------:R-:W-:Y:S03]  /*1ac50*/  QGMMA.64x256x32.F32.E4M3.E4M3 R24, gdesc[UR16], R24, UP0, gsb0 ;  /* 0x03e00000101879f3 */ /* 0x000fe6000b800818 */
        /* <DEDUP_REMOVED lines=129> */
[----:B------:R-:W-:Y:S01]  /*1b470*/  UIADD3 UR22, UR29, 0x400, URZ ;  /* 0x000004001d167890 */ /* 0x000fe2000fffe03f */
[----:B------:R-:W-:Y:S01]  /*1b480*/  UMOV UR20, UR16 ;  /* 0x0000001000147c82 */ /* 0x000fe20008000000 */
[----:B------:R-:W-:Y:S01]  /*1b490*/  UMOV UR21, UR17 ;  /* 0x0000001100157c82 */ /* 0x000fe20008000000 */
[----:B------:R-:W-:Y:S01]  /*1b4a0*/  UMOV UR23, 0x80000020 ;  /* 0x8000002000177882 */ /* 0x000fe20000000000 */
        /* <DEDUP_REMOVED lines=67> */
[----:B--2---:R-:W3:Y:S04]  /*1b8e0*/  LDL.LU.64 R150, [R1+0x24f8] ;  /* 0x0024f80001967983 */ /* 0x004ee80000300a00 */
        /* <DEDUP_REMOVED lines=21> */
[----:B------:R-:W-:Y:S01]  /*1ba40*/  UIADD3 UR20, UR28, 0x200, URZ ;  /* 0x000002001c147890 */ /* 0x000fe2000fffe03f */
[----:B------:R-:W-:-:S02]  /*1ba50*/  UMOV UR21, 0x80000020 ;  /* 0x8000002000157882 */ /* 0x000fc40000000000 */
[----:B------:R-:W2:Y:S04]  /*1ba60*/  LDL.LU.64 R106, [R1+0x2448] ;  /* 0x00244800016a7983 */ /* 0x000ea80000300a00 */
        /* <DEDUP_REMOVED lines=41> */
[----:B---3--:R-:W-:-:S06]  /*1bd00*/  WARPGROUP.ARRIVE ;  /* 0x00000000000079c5 */ /* 0x008fcc0000000000 */
[----:B------:R-:W-:Y:S03]  /*1bd10*/  QGMMA.64x256x32.F32.E4M3.E4M3 R108, gdesc[UR20], R108, UP0, gsb0 ;  /* 0x03e00000146c79f3 */ /* 0x000fe6000b80086c */
[----:B------:R-:W-:Y:S02]  /*1bd20*/  WARPGROUP.DEPBAR.LE gsb0, 0x0 ;  /* 0x00008000000079c5 */ /* 0x000fe40000010000 */
[----:B------:R3:W-:Y:S04]  /*1bd30*/  STL.64 [R1], R108 ;  /* 0x0000006c01007387 */ /* 0x0007e80000100a00 */
[----:B------:R0:W-:Y:S04]  /*1bd40*/  STL.64 [R1+0x8], R110 ;  /* 0x0000086e01007387 */ /* 0x0001e80000100a00 */
        /* <DEDUP_REMOVED lines=62> */
[----:B---3--:R-:W3:Y:S04]  /*1c130*/  LDL.LU.64 R108, [R1+0x400] ;  /* 0x00040000016c7983 */ /* 0x008ee80000300a00 */
[----:B0-----:R-:W3:Y:S04]  /*1c140*/  LDL.LU.64 R110, [R1+0x408] ;  /* 0x00040800016e7983 */ /* 0x001ee80000300a00 */
[----:B-1----:R-:W3:Y:S04]  /*1c150*/  LDL.LU.64 R112, [R1+0x410] ;  /* 0x0004100001707983 */ /* 0x002ee80000300a00 */
[----:B--2---:R-:W2:Y:S04]  /*1c160*/  LDL.LU.64 R114, [R1+0x418] ;  /* 0x0004180001727983 */ /* 0x004ea80000300a00 */
[----:B------:R-:W3:Y:S04]  /*1c170*/  LDL.LU.64 R116, [R1+0x420] ;  /* 0x0004200001747983 */ /* 0x000ee80000300a00 */
[----:B------:R-:W2:Y:S04]  /*1c180*/  LDL.LU.64 R118, [R1+0x428] ;  /* 0x0004280001767983 */ /* 0x000ea80000300a00 */
        /* <DEDUP_REMOVED lines=15> */
[----:B----4-:R-:W4:Y:S04]  /*1c280*/  LDL.LU.64 R150, [R1+0x4a8] ;  /* 0x0004a80001967983 */ /* 0x010f280000300a00 */
[----:B----4-:R-:W-:Y:S04]  /*1c290*/  STL.64 [R1+0x22f8], R150 ;  /* 0x0022f89601007387 */ /* 0x010fe80000100a00 */
[----:B---3--:R-:W-:Y:S04]  /*1c2a0*/  STL.64 [R1+0x22f0], R148 ;  /* 0x0022f09401007387 */ /* 0x008fe80000100a00 */
[----:B--2---:R-:W-:Y:S04]  /*1c2b0*/  STL.64 [R1+0x22e8], R146 ;  /* 0x0022e89201007387 */ /* 0x004fe80000100a00 */
        /* <DEDUP_REMOVED lines=125> */
[----:B------:R-:W-:Y:S01]  /*1ca90*/  UMOV UR16, UR20 ;  /* 0x0000001400107c82 */ /* 0x000fe20008000000 */
[----:B------:R-:W-:-:S02]  /*1caa0*/  UMOV UR17, UR21 ;  /* 0x0000001500117c82 */ /* 0x000fc40008000000 */
        /* <DEDUP_REMOVED lines=43> */
[----:B------:R-:W-:Y:S03]  /*1cd60*/  QGMMA.64x256x32.F32.E4M3.E4M3 R24, gdesc[UR16], R24, UP0, gsb0 ;  /* 0x03e00000101879f3 */ /* 0x000fe6000b800818 */
[----:B------:R-:W-:Y:S02]  /*1cd70*/  WARPGROUP.DEPBAR.LE gsb0, 0x0 ;  /* 0x00008000000079c5 */ /* 0x000fe40000010000 */
        /* <DEDUP_REMOVED lines=64> */
[----:B------:R-:W-:Y:S04]  /*1d180*/  STL [R1+0x760], R112 ;  /* 0x0007607001007387 */ /* 0x000fe80000100800 */
        /* <DEDUP_REMOVED lines=9> */
[----:B------:R0:W-:Y:S04]  /*1d220*/  STL [R1+0x7f8], R150 ;  /* 0x0007f89601007387 */ /* 0x0001e80000100800 */
[----:B0-----:R-:W3:Y:S04]  /*1d230*/  LDL.LU.64 R150, [R1+0x22f8] ;  /* 0x0022f80001967983 */ /* 0x001ee80000300a00 */
        /* <DEDUP_REMOVED lines=65> */
[----:B---3--:R-:W-:-:S06]  /*1d650*/  WARPGROUP.ARRIVE ;  /* 0x00000000000079c5 */ /* 0x008fcc0000000000 */
[----:B------:R-:W-:Y:S03]  /*1d660*/  QGMMA.64x256x32.F32.E4M3.E4M3 R108, gdesc[UR16], R108, UP0, gsb0 ;  /* 0x03e00000106c79f3 */ /* 0x000fe6000b80086c */
[----:B------:R-:W-:Y:S02]  /*1d670*/  WARPGROUP.DEPBAR.LE gsb0, 0x0 ;  /* 0x00008000000079c5 */ /* 0x000fe40000010000 */
[----:B------:R-:W-:Y:S01]  /*1d680*/  STL.64 [R1+0x400], R108 ;  /* 0x0004006c01007387 */ /* 0x000fe20000100a00 */
        /* <DEDUP_REMOVED lines=65> */
[----:B------:R-:W3:Y:S04]  /*1daa0*/  LDL.LU.64 R234, [R1+0x20f8] ;  /* 0x0020f80001ea7983 */ /* 0x000ee80000300a00 */
[----:B0-----:R-:W4:Y:S04]  /*1dab0*/  LDL.LU.64 R232, [R1+0x20f0] ;  /* 0x0020f00001e87983 */ /* 0x001f280000300a00 */
        /* <DEDUP_REMOVED lines=64> */
[----:B---3--:R-:W-:Y:S04]  /*1dec0*/  STL.64 [R1+0x16a0], R234 ;  /* 0x0016a0ea01007387 */ /* 0x008fe80000100a00 */
[----:B----4-:R-:W-:Y:S04]  /*1ded0*/  STL.64 [R1+0x1698], R232 ;  /* 0x001698e801007387 */ /* 0x010fe80000100a00 */
        /* <DEDUP_REMOVED lines=39> */
[----:B------:R-:W-:Y:S01]  /*1e150*/  STL.64 [R1+0x1558], R152 ;  /* 0x0015589801007387 */ /* 0x000fe20000100a00 */
[----:B------:R-:W-:-:S06]  /*1e160*/  WARPGROUP.ARRIVE ;  /* 0x00000000000079c5 */ /* 0x000fcc0000000000 */
        /* <DEDUP_REMOVED lines=26> */
[----:B------:R-:W3:Y:S04]  /*1e310*/  LDL.LU R110, [R1+0x408] ;  /* 0x00040800016e7983 */ /* 0x000ee80000300800 */
[----:B------:R-:W3:Y:S04]  /*1e320*/  LDL.LU R111, [R1+0x40c] ;  /* 0x00040c00016f7983 */ /* 0x000ee80000300800 */
[----:B------:R-:W4:Y:S04]  /*1e330*/  LDL.LU R112, [R1+0x410] ;  /* 0x0004100001707983 */ /* 0x000f280000300800 */
[----:B------:R-:W4:Y:S04]  /*1e340*/  LDL.LU R113, [R1+0x414] ;  /* 0x0004140001717983 */ /* 0x000f280000300800 */
[----:B------:R-:W2:Y:S04]  /*1e350*/  LDL.LU R114, [R1+0x418] ;  /* 0x0004180001727983 */ /* 0x000ea80000300800 */
        /* <DEDUP_REMOVED lines=189> */
[----:B------:R-:W4:Y:S01]  /*1ef30*/  LDL.LU R112, [R1+0x760] ;  /* 0x0007600001707983 */ /* 0x000f220000300800 */
[----:B------:R-:W-:-:S02]  /*1ef40*/  IMAD.MOV.U32 R113, RZ, RZ, R22 ;  /* 0x000000ffff717224 */ /* 0x000fc400078e0016 */
[----:B------:R-:W-:Y:S01]  /*1ef50*/  IMAD.MOV.U32 R114, RZ, RZ, R23 ;  /* 0x000000ffff727224 */ /* 0x000fe200078e0017 */
[----:B------:R-:W2:Y:S01]  /*1ef60*/  LDL.LU R22, [R1+0x1efc] ;  /* 0x001efc0001167983 */ /* 0x000ea20000300800 */
[----:B------:R-:W-:Y:S02]  /*1ef70*/  IMAD.MOV.U32 R115, RZ, RZ, R20 ;  /* 0x000000ffff737224 */ /* 0x000fe400078e0014 */
[----:B------:R-:W-:Y:S01]  /*1ef80*/  IMAD.MOV.U32 R116, RZ, RZ, R21 ;  /* 0x000000ffff747224 */ /* 0x000fe200078e0015 */
[----:B------:R-:W2:Y:S01]  /*1ef90*/  LDL.LU R23, [R1+0x1ef8] ;  /* 0x001ef80001177983 */ /* 0x000ea20000300800 */
[----:B------:R-:W-:-:S03]  /*1efa0*/  IMAD.MOV.U32 R117, RZ, RZ, R19 ;  /* 0x000000ffff757224 */ /* 0x000fc600078e0013 */
        /* <DEDUP_REMOVED lines=28> */
[----:B------:R-:W2:Y:S04]  /*1f170*/  LDL.LU R7, [R1+0x1ebc] ;  /* 0x001ebc0001077983 */ /* 0x000ea80000300800 */
[----:B------:R-:W2:Y:S04]  /*1f180*/  LDL.LU R4, [R1+0x1eb8] ;  /* 0x001eb80001047983 */ /* 0x000ea80000300800 */
[----:B------:R-:W2:Y:S04]  /*1f190*/  LDL.LU R5, [R1+0x1eb4] ;  /* 0x001eb40001057983 */ /* 0x000ea80000300800 */
        /* <DEDUP_REMOVED lines=9> */
[----:B------:R-:W-:-:S03]  /*1f230*/  IMAD.MOV.U32 R151, RZ, RZ, R18 ;  /* 0x000000ffff977224 */ /* 0x000fc600078e0012 */
        /* <DEDUP_REMOVED lines=54> */
[----:B------:R0:W-:Y:S04]  /*1f5a0*/  STL.64 [R1+0x18a8], R4 ;  /* 0x0018a80401007387 */ /* 0x0001e80000100a00 */
        /* <DEDUP_REMOVED lines=19> */
[----:B0-----:R-:W3:Y:S04]  /*1f6e0*/  LDL.LU.64 R4, [R1] ;  /* 0x0000000001047983 */ /* 0x001ee80000300a00 */
        /* <DEDUP_REMOVED lines=447> */
[----:B------:R-:W-:-:S02]  /*212e0*/  UIADD3 UR16, UR28, 0x2, URZ ;  /* 0x000000021c107890 */ /* 0x000fc4000fffe03f */
[----:B------:R-:W-:Y:S01]  /*212f0*/  UIADD3 UR18, UR29, 0x2, URZ ;  /* 0x000000021d127890 */ /* 0x000fe2000fffe03f */
[----:B------:R-:W3:Y:S01]  /*21300*/  LDL.LU R152, [R1+0x4b0] ;  /* 0x0004b00001987983 */ /* 0x000ee20000300800 */
[----:B------:R-:W-:Y:S01]  /*21310*/  UMOV UR17, 0x80000020 ;  /* 0x8000002000117882 */ /* 0x000fe20000000000 */
[----:B------:R-:W-:Y:S02]  /*21320*/  UMOV UR19, 0x80000020 ;  /* 0x8000002000137882 */ /* 0x000fe40000000000 */
        /* <DEDUP_REMOVED lines=73> */
[----:B--2---:R-:W-:-:S03]  /*217c0*/  WARPGROUP.ARRIVE ;  /* 0x00000000000079c5 */ /* 0x004fc60000000000 */
[----:B------:R-:W3:Y:S04]  /*217d0*/  LDL.LU R226, [R1+0x5d8] ;  /* 0x0005d80001e27983 */ /* 0x000ee80000300800 */
[----:B------:R-:W3:Y:S01]  /*217e0*/  LDL.LU R227, [R1+0x5dc] ;  /* 0x0005dc0001e37983 */ /* 0x000ee20000300800 */
[----:B------:R-:W-:Y:S03]  /*217f0*/  QGMMA.64x256x32.F32.E4M3.E4M3 R24, gdesc[UR16], R24, gsb0 ;  /* 0x03e00000101879f3 */ /* 0x000fe60008000818 */
        /* <DEDUP_REMOVED lines=8> */
[----:B------:R0:W5:Y:S04]  /*21880*/  LDL.LU R3, [R1+0x1eb0] ;  /* 0x001eb00001037983 */ /* 0x0001680000300800 */
[----:B------:R0:W5:Y:S04]  /*21890*/  LDL.LU R2, [R1+0x1eac] ;  /* 0x001eac0001027983 */ /* 0x0001680000300800 */
[----:B------:R0:W5:Y:S01]  /*218a0*/  LDL.LU R0, [R1+0x1ea8] ;  /* 0x001ea80001007983 */ /* 0x0001620000300800 */
        /* <DEDUP_REMOVED lines=264> */
[----:B------:R-:W-:Y:S01]  /*22930*/  UIADD3 UR20, UR28, 0x202, URZ ;  /* 0x000002021c147890 */ /* 0x000fe2000fffe03f */
[----:B------:R-:W-:Y:S01]  /*22940*/  UMOV UR21, 0x80000020 ;  /* 0x8000002000157882 */ /* 0x000fe20000000000 */
[----:B----4-:R-:W-:-:S07]  /*22950*/  WARPGROUP.ARRIVE ;  /* 0x00000000000079c5 */ /* 0x010fce0000000000 */
[----:B------:R-:W-:Y:S03]  /*22960*/  QGMMA.64x256x32.F32.E4M3.E4M3 R4, gdesc[UR20], R4, gsb0 ;  /* 0x03e00000140479f3 */ /* 0x000fe60008000804 */
[----:B------:R-:W-:Y:S02]  /*22970*/  WARPGROUP.DEPBAR.LE gsb0, 0x0 ;  /* 0x00008000000079c5 */ /* 0x000fe40000010000 */
[----:B------:R-:W-:Y:S04]  /*22980*/  STL.64 [R1], R4 ;  /* 0x0000000401007387 */ /* 0x000fe80000100a00 */
        /* <DEDUP_REMOVED lines=9> */
[----:B------:R-:W-:Y:S01]  /*22a20*/  STL.64 [R1+0x50], R24 ;  /* 0x0000501801007387 */ /* 0x000fe20000100a00 */
[----:B-1----:R-:W-:-:S03]  /*22a30*/  IMAD.MOV.U32 R18, RZ, RZ, R131 ;  /* 0x000000ffff127224 */ /* 0x002fc600078e0083 */
        /* <DEDUP_REMOVED lines=109> */
[----:B------:R0:W5:Y:S04]  /*23110*/  LDL.LU.64 R22, [R1+0x18f0] ;  /* 0x0018f00001167983 */ /* 0x0001680000300a00 */
[----:B------:R0:W5:Y:S04]  /*23120*/  LDL.LU.64 R20, [R1+0x18e8] ;  /* 0x0018e80001147983 */ /* 0x0001680000300a00 */
[----:B------:R0:W5:Y:S04]  /*23130*/  LDL.LU R19, [R1+0x18e0] ;  /* 0x0018e00001137983 */ /* 0x0001680000300800 */
[----:B------:R0:W5:Y:S04]  /*23140*/  LDL.LU.64 R16, [R1+0x18d8] ;  /* 0x0018d80001107983 */ /* 0x0001680000300a00 */
[----:B------:R0:W5:Y:S04]  /*23150*/  LDL.LU.64 R14, [R1+0x18d0] ;  /* 0x0018d000010e7983 */ /* 0x0001680000300a00 */
[----:B------:R0:W5:Y:S04]  /*23160*/  LDL.LU.64 R12, [R1+0x18c8] ;  /* 0x0018c800010c7983 */ /* 0x0001680000300a00 */
[----:B------:R0:W5:Y:S04]  /*23170*/  LDL.LU.64 R10, [R1+0x18c0] ;  /* 0x0018c000010a7983 */ /* 0x0001680000300a00 */
[----:B------:R0:W5:Y:S04]  /*23180*/  LDL.LU.64 R8, [R1+0x18b8] ;  /* 0x0018b80001087983 */ /* 0x0001680000300a00 */
[----:B------:R0:W5:Y:S04]  /*23190*/  LDL.LU.64 R6, [R1+0x18b0] ;  /* 0x0018b00001067983 */ /* 0x0001680000300a00 */
[----:B------:R0:W5:Y:S01]  /*231a0*/  LDL.LU.64 R4, [R1+0x18a8] ;  /* 0x0018a80001047983 */ /* 0x0001620000300a00 */
        /* <DEDUP_REMOVED lines=200> */
[----:B-1----:R0:W5:Y:S04]  /*23e30*/  LDL.LU.64 R234, [R1+0x16a0] ;  /* 0x0016a00001ea7983 */ /* 0x0021680000300a00 */
[----:B------:R0:W5:Y:S04]  /*23e40*/  LDL.LU.64 R232, [R1+0x1698] ;  /* 0x0016980001e87983 */ /* 0x0001680000300a00 */
        /* <DEDUP_REMOVED lines=63> */
[----:B------:R-:W-:Y:S01]  /*24240*/  UMOV UR19, UR23 ;  /* 0x0000001700137c82 */ /* 0x000fe20008000000 */
[----:B------:R-:W-:-:S04]  /*24250*/  UIADD3 UR6, UR6, 0x2, URZ ;  /* 0x0000000206067890 */ /* 0x000fc8000fffe03f */
[----:B------:R-:W-:Y:S01]  /*24260*/  UISETP.NE.AND UP0, UPT, UR6, UR13, UPT ;  /* 0x0000000d0600728c */ /* 0x000fe2000bf05270 */
[----:B--2---:R-:W-:-:S06]  /*24270*/  WARPGROUP.ARRIVE ;  /* 0x00000000000079c5 */ /* 0x004fcc0000000000 */
[----:B------:R-:W-:Y:S01]  /*24280*/  QGMMA.64x256x32.F32.E4M3.E4M3 R24, gdesc[UR16], R24, gsb0 ;  /* 0x03e00000101879f3 */ /* 0x000fe20008000818 */
[----:B------:R-:W-:-:S06]  /*24290*/  USEL UR16, URZ, 0x1, UP0 ;  /* 0x000000013f107887 */ /* 0x000fcc0008000000 */
[----:B------:R-:W-:Y:S01]  /*242a0*/  ISETP.NE.AND P0, PT, RZ, UR16, PT ;  /* 0x00000010ff007c0c */ /* 0x000fe2000bf05270 */
[----:B------:R-:W-:-:S12]  /*242b0*/  WARPGROUP.DEPBAR.LE gsb0, 0x0 ;  /* 0x00008000000079c5 */ /* 0x000fd80000010000 */
[----:B0-----:R-:W-:Y:S05]  /*242c0*/  @!P0 BRA `(.L_x_24) ;  /* 0x000000bc00e08947 */ /* 0x001fea0003800000 */
[----:B-----5:R0:W-:Y:S04]  /*242d0*/  STL [R1+0x1700], R231 ;  /* 0x001700e701007387 */ /* 0x0201e80000100800 */
[----:B0-----:R-:W2:Y:S04]  /*242e0*/  LDL R231, [R1+0x800] ;  /* 0x0008000001e77983 */ /* 0x001ea80000100800 */
[----:B------:R0:W-:Y:S04]  /*242f0*/  STL [R1+0x16fc], R232 ;  /* 0x0016fce801007387 */ /* 0x0001e80000100800 */
[----:B0-----:R-:W3:Y:S04]  /*24300*/  LDL R232, [R1+0x804] ;  /* 0x0008040001e87983 */ /* 0x001ee80000100800 */
        /* <DEDUP_REMOVED lines=175> */
[----:B0-----:R-:W4:Y:S04]  /*24e00*/  LDL.LU R107, [R1+0xa74] ;  /* 0x000a7400016b7983 */ /* 0x001f280000300800 */
        /* <DEDUP_REMOVED lines=112> */
[----:B------:R0:W-:Y:S01]  /*25510*/  STL [R1+0x14b8], R5 ;  /* 0x0014b80501007387 */ /* 0x0001e20000100800 */
[----:B--2---:R-:W-:-:S03]  /*25520*/  FADD R19, R231, R19 ;  /* 0x00000013e7137221 */ /* 0x004fc60000000000 */
[----:B0-----:R-:W2:Y:S04]  /*25530*/  LDL R5, [R1+0x970] ;  /* 0x0009700001057983 */ /* 0x001ea80000100800 */
[----:B------:R0:W-:Y:S01]  /*25540*/  STL [R1+0x14b4], R4 ;  /* 0x0014b40401007387 */ /* 0x0001e20000100800 */
[----:B---3--:R-:W-:-:S01]  /*25550*/  FADD R20, R232, R20 ;  /* 0x00000014e8147221 */ /* 0x008fc20000000000 */
[----:B----4-:R-:W-:Y:S02]  /*25560*/  FADD R21, R233, R21 ;  /* 0x00000015e9157221 */ /* 0x010fe40000000000 */
[----:B0-----:R-:W3:Y:S04]  /*25570*/  LDL.LU R4, [R1+0xa00] ;  /* 0x000a000001047983 */ /* 0x001ee80000300800 */
[----:B------:R0:W-:Y:S01]  /*25580*/  STL [R1+0x14b0], R3 ;  /* 0x0014b00301007387 */ /* 0x0001e20000100800 */
[----:B------:R-:W-:-:S01]  /*25590*/  FADD R22, R234, R22 ;  /* 0x00000016ea167221 */ /* 0x000fc20000000000 */
[----:B------:R-:W-:-:S02]  /*255a0*/  FADD R23, R235, R23 ;  /* 0x00000017eb177221 */ /* 0x000fc40000000000 */
[----:B0-----:R-:W3:Y:S04]  /*255b0*/  LDL R3, [R1+0x96c] ;  /* 0x00096c0001037983 */ /* 0x001ee80000100800 */
[----:B------:R0:W-:Y:S04]  /*255c0*/  STL [R1+0x14ac], R2 ;  /* 0x0014ac0201007387 */ /* 0x0001e80000100800 */
[----:B0-----:R-:W4:Y:S04]  /*255d0*/  LDL R2, [R1+0x968] ;  /* 0x0009680001027983 */ /* 0x001f280000100800 */
[----:B------:R0:W-:Y:S04]  /*255e0*/  STL [R1+0x14a8], R0 ;  /* 0x0014a80001007387 */ /* 0x0001e80000100800 */
[----:B0-----:R-:W4:Y:S04]  /*255f0*/  LDL R0, [R1+0x964] ;  /* 0x0009640001007983 */ /* 0x001f280000100800 */
[----:B------:R-:W2:Y:S04]  /*25600*/  LDL.LU R231, [R1+0x1700] ;  /* 0x0017000001e77983 */ /* 0x000ea80000300800 */
[----:B------:R-:W3:Y:S04]  /*25610*/  LDL.LU R232, [R1+0x16fc] ;  /* 0x0016fc0001e87983 */ /* 0x000ee80000300800 */
[----:B------:R-:W4:Y:S04]  /*25620*/  LDL.LU R233, [R1+0x16f8] ;  /* 0x0016f80001e97983 */ /* 0x000f280000300800 */
[----:B------:R-:W4:Y:S04]  /*25630*/  LDL.LU R234, [R1+0x16f4] ;  /* 0x0016f40001ea7983 */ /* 0x000f280000300800 */
[----:B------:R-:W4:Y:S01]  /*25640*/  LDL.LU R235, [R1+0x16f0] ;  /* 0x0016f00001eb7983 */ /* 0x000f220000300800 */
[----:B------:R-:W-:-:S01]  /*25650*/  FADD R152, R18, R152 ;  /* 0x0000009812987221 */ /* 0x000fc20000000000 */
[----:B------:R-:W-:Y:S01]  /*25660*/  FADD R153, R24, R153 ;  /* 0x0000009918997221 */ /* 0x000fe20000000000 */
[----:B------:R-:W-:-:S01]  /*25670*/  FADD R154, R25, R154 ;  /* 0x0000009a199a7221 */ /* 0x000fc20000000000 */
[----:B------:R-:W4:Y:S01]  /*25680*/  LDL.LU R18, [R1+0x16ec] ;  /* 0x0016ec0001127983 */ /* 0x000f220000300800 */
[----:B------:R-:W-:-:S01]  /*25690*/  FADD R155, R26, R155 ;  /* 0x0000009b1a9b7221 */ /* 0x000fc20000000000 */
[----:B------:R-:W-:-:S02]  /*256a0*/  FADD R156, R27, R156 ;  /* 0x0000009c1b9c7221 */ /* 0x000fc40000000000 */
[----:B------:R-:W4:Y:S01]  /*256b0*/  LDL.LU R24, [R1+0x16e8] ;  /* 0x0016e80001187983 */ /* 0x000f220000300800 */
[----:B------:R-:W-:-:S03]  /*256c0*/  FADD R157, R28, R157 ;  /* 0x0000009d1c9d7221 */ /* 0x000fc60000000000 */
        /* <DEDUP_REMOVED lines=147> */
[----:B--2---:R-:W-:-:S03]  /*26000*/  FADD R231, R102, R231 ;  /* 0x000000e766e77221 */ /* 0x004fc60000000000 */
[----:B------:R-:W2:Y:S01]  /*26010*/  LDL.LU R99, [R1+0x15bc] ;  /* 0x0015bc0001637983 */ /* 0x000ea20000300800 */
[----:B---3--:R-:W-:-:S01]  /*26020*/  FADD R232, R103, R232 ;  /* 0x000000e867e87221 */ /* 0x008fc20000000000 */
[----:B------:R-:W-:Y:S02]  /*26030*/  FADD R4, R3, R4 ;  /* 0x0000000403047221 */ /* 0x000fe40000000000 */
[----:B------:R-:W3:Y:S01]  /*26040*/  LDL.LU R100, [R1+0x15b8] ;  /* 0x0015b80001647983 */ /* 0x000ee20000300800 */
[----:B----4-:R-:W-:-:S01]  /*26050*/  FADD R233, R104, R233 ;  /* 0x000000e968e97221 */ /* 0x010fc20000000000 */
[----:B------:R-:W-:Y:S02]  /*26060*/  FADD R6, R5, R6 ;  /* 0x0000000605067221 */ /* 0x000fe40000000000 */
[----:B------:R-:W4:Y:S01]  /*26070*/  LDL.LU R101, [R1+0x15b4] ;  /* 0x0015b40001657983 */ /* 0x000f220000300800 */
[----:B------:R-:W-:-:S01]  /*26080*/  FADD R234, R105, R234 ;  /* 0x000000ea69ea7221 */ /* 0x000fc20000000000 */
[----:B------:R-:W-:-:S02]  /*26090*/  FADD R8, R7, R8 ;  /* 0x0000000807087221 */ /* 0x000fc40000000000 */
[----:B------:R-:W4:Y:S01]  /*260a0*/  LDL.LU R102, [R1+0x15b0] ;  /* 0x0015b00001667983 */ /* 0x000f220000300800 */
[----:B------:R-:W-:-:S01]  /*260b0*/  FADD R235, R106, R235 ;  /* 0x000000eb6aeb7221 */ /* 0x000fc20000000000 */
[----:B------:R-:W-:Y:S02]  /*260c0*/  FADD R10, R9, R10 ;  /* 0x0000000a090a7221 */ /* 0x000fe40000000000 */
[----:B------:R-:W4:Y:S01]  /*260d0*/  LDL.LU R103, [R1+0x15ac] ;  /* 0x0015ac0001677983 */ /* 0x000f220000300800 */
[----:B------:R-:W-:-:S03]  /*260e0*/  FADD R12, R11, R12 ;  /* 0x0000000c0b0c7221 */ /* 0x000fc60000000000 */
[----:B------:R-:W4:Y:S01]  /*260f0*/  LDL.LU R104, [R1+0x15a8] ;  /* 0x0015a80001687983 */ /* 0x000f220000300800 */
[----:B------:R-:W-:-:S03]  /*26100*/  FADD R14, R13, R14 ;  /* 0x0000000e0d0e7221 */ /* 0x000fc60000000000 */
[----:B------:R-:W4:Y:S01]  /*26110*/  LDL.LU R105, [R1+0x15a4] ;  /* 0x0015a40001697983 */ /* 0x000f220000300800 */
[----:B------:R-:W-:-:S03]  /*26120*/  FADD R16, R15, R16 ;  /* 0x000000100f107221 */ /* 0x000fc60000000000 */
[----:B------:R-:W4:Y:S01]  /*26130*/  LDL.LU R106, [R1+0x15a0] ;  /* 0x0015a000016a7983 */ /* 0x000f220000300800 */
[----:B------:R-:W-:-:S01]  /*26140*/  FADD R151, R17, R151 ;  /* 0x0000009711977221 */ /* 0x000fc20000000000 */
[----:B------:R-:W-:Y:S01]  /*26150*/  FADD R149, R150, R149 ;  /* 0x0000009596957221 */ /* 0x000fe20000000000 */
[----:B------:R-:W-:-:S01]  /*26160*/  FADD R147, R148, R147 ;  /* 0x0000009394937221 */ /* 0x000fc20000000000 */
[----:B------:R-:W-:Y:S01]  /*26170*/  STL [R1+0xa00], R4 ;  /* 0x000a000401007387 */ /* 0x000fe20000100800 */
        /* <DEDUP_REMOVED lines=27> */
[----:B------:R0:W-:Y:S01]  /*26330*/  STL [R1+0xa1c], R151 ;  /* 0x000a1c9701007387 */ /* 0x0001e20000100800 */
[----:B------:R-:W-:-:S03]  /*26340*/  FADD R236, R0, R236 ;  /* 0x000000ec00ec7221 */ /* 0x000fc60000000000 */
        /* <DEDUP_REMOVED lines=19> */
[----:B0-----:R-:W3:Y:S04]  /*26480*/  LDL R151, [R1+0x9e4] ;  /* 0x0009e40001977983 */ /* 0x001ee80000100800 */
[----:B------:R0:W-:Y:S04]  /*26490*/  STL [R1+0xa6c], R111 ;  /* 0x000a6c6f01007387 */ /* 0x0001e80000100800 */
[----:B------:R-:W3:Y:S04]  /*264a0*/  LDL.LU R150, [R1+0xa78] ;  /* 0x000a780001967983 */ /* 0x000ee80000300800 */
[----:B------:R0:W-:Y:S04]  /*264b0*/  STL [R1+0xa70], R109 ;  /* 0x000a706d01007387 */ /* 0x0001e80000100800 */
[----:B-1----:R-:W4:Y:S04]  /*264c0*/  LDL R149, [R1+0x9e8] ;  /* 0x0009e80001957983 */ /* 0x002f280000100800 */
[----:B------:R1:W-:Y:S04]  /*264d0*/  STL [R1+0xa74], R107 ;  /* 0x000a746b01007387 */ /* 0x0003e80000100800 */
[----:B------:R-:W4:Y:S04]  /*264e0*/  LDL.LU R148, [R1+0xa7c] ;  /* 0x000a7c0001947983 */ /* 0x000f280000300800 */
[----:B------:R-:W4:Y:S04]  /*264f0*/  LDL R147, [R1+0x9ec] ;  /* 0x0009ec0001937983 */ /* 0x000f280000100800 */
        /* <DEDUP_REMOVED lines=39> */
[----:B--2---:R-:W2:Y:S04]  /*26770*/  LDL R115, [R1+0x63c] ;  /* 0x00063c0001737983 */ /* 0x004ea80000100800 */
[----:B------:R-:W2:Y:S04]  /*26780*/  LDL.LU R9, [R1+0xad0] ;  /* 0x000ad00001097983 */ /* 0x000ea80000300800 */
[----:B------:R-:W2:Y:S04]  /*26790*/  LDL R114, [R1+0x640] ;  /* 0x0006400001727983 */ /* 0x000ea80000100800 */
[----:B------:R-:W2:Y:S04]  /*267a0*/  LDL.LU R8, [R1+0xad4] ;  /* 0x000ad40001087983 */ /* 0x000ea80000300800 */
[----:B------:R-:W2:Y:S04]  /*267b0*/  LDL R113, [R1+0x644] ;  /* 0x0006440001717983 */ /* 0x000ea80000100800 */
[----:B------:R-:W2:Y:S04]  /*267c0*/  LDL.LU R7, [R1+0xad8] ;  /* 0x000ad80001077983 */ /* 0x000ea80000300800 */
[----:B------:R-:W2:Y:S04]  /*267d0*/  LDL R112, [R1+0x648] ;  /* 0x0006480001707983 */ /* 0x000ea80000100800 */
[----:B------:R-:W2:Y:S04]  /*267e0*/  LDL.LU R6, [R1+0xadc] ;  /* 0x000adc0001067983 */ /* 0x000ea80000300800 */
[----:B0-----:R-:W2:Y:S04]  /*267f0*/  LDL R111, [R1+0x64c] ;  /* 0x00064c00016f7983 */ /* 0x001ea80000100800 */
[----:B------:R-:W2:Y:S04]  /*26800*/  LDL.LU R5, [R1+0xae0] ;  /* 0x000ae00001057983 */ /* 0x000ea80000300800 */
[----:B------:R-:W2:Y:S04]  /*26810*/  LDL R110, [R1+0x650] ;  /* 0x00065000016e7983 */ /* 0x000ea80000100800 */
[----:B------:R-:W2:Y:S04]  /*26820*/  LDL.LU R4, [R1+0xae4] ;  /* 0x000ae40001047983 */ /* 0x000ea80000300800 */
[----:B------:R-:W2:Y:S04]  /*26830*/  LDL R109, [R1+0x654] ;  /* 0x00065400016d7983 */ /* 0x000ea80000100800 */
[----:B------:R-:W2:Y:S04]  /*26840*/  LDL.LU R3, [R1+0xae8] ;  /* 0x000ae80001037983 */ /* 0x000ea80000300800 */
[----:B------:R-:W2:Y:S04]  /*26850*/  LDL R108, [R1+0x658] ;  /* 0x00065800016c7983 */ /* 0x000ea80000100800 */
[----:B------:R-:W2:Y:S04]  /*26860*/  LDL.LU R2, [R1+0xaec] ;  /* 0x000aec0001027983 */ /* 0x000ea80000300800 */
[----:B-1----:R-:W2:Y:S04]  /*26870*/  LDL R107, [R1+0x65c] ;  /* 0x00065c00016b7983 */ /* 0x002ea80000100800 */
[----:B------:R-:W2:Y:S01]  /*26880*/  LDL.LU R0, [R1+0xaf0] ;  /* 0x000af00001007983 */ /* 0x000ea20000300800 */
[----:B---3--:R-:W-:-:S05]  /*26890*/  FADD R150, R151, R150 ;  /* 0x0000009697967221 */ /* 0x008fca0000000000 */
[----:B------:R0:W-:Y:S01]  /*268a0*/  STL [R1+0xa78], R150 ;  /* 0x000a789601007387 */ /* 0x0001e20000100800 */
[----:B----4-:R-:W-:-:S05]  /*268b0*/  FADD R148, R149, R148 ;  /* 0x0000009495947221 */ /* 0x010fca0000000000 */
[----:B------:R1:W-:Y:S01]  /*268c0*/  STL [R1+0xa7c], R148 ;  /* 0x000a7c9401007387 */ /* 0x0003e20000100800 */
[----:B------:R-:W-:-:S05]  /*268d0*/  FADD R146, R147, R146 ;  /* 0x0000009293927221 */ /* 0x000fca0000000000 */
        /* <DEDUP_REMOVED lines=39> */
[----:B--2---:R-:W-:-:S05]  /*26b50*/  FADD R9, R115, R9 ;  /* 0x0000000973097221 */ /* 0x004fca0000000000 */
        /* <DEDUP_REMOVED lines=11> */
[----:B------:R-:W-:-:S03]  /*26c10*/  FADD R3, R109, R3 ;  /* 0x000000036d037221 */ /* 0x000fc60000000000 */
[----:B------:R-:W2:Y:S04]  /*26c20*/  LDL R151, [R1+0x660] ;  /* 0x0006600001977983 */ /* 0x000ea80000100800 */
[----:B------:R2:W-:Y:S01]  /*26c30*/  STL [R1+0xae8], R3 ;  /* 0x000ae80301007387 */ /* 0x0005e20000100800 */
[----:B------:R-:W-:-:S03]  /*26c40*/  FADD R2, R108, R2 ;  /* 0x000000026c027221 */ /* 0x000fc60000000000 */
[----:B0-----:R-:W2:Y:S04]  /*26c50*/  LDL.LU R150, [R1+0xaf4] ;  /* 0x000af40001967983 */ /* 0x001ea80000300800 */
[----:B------:R0:W-:Y:S01]  /*26c60*/  STL [R1+0xaec], R2 ;  /* 0x000aec0201007387 */ /* 0x0001e20000100800 */
[----:B------:R-:W-:-:S03]  /*26c70*/  FADD R0, R107, R0 ;  /* 0x000000006b007221 */ /* 0x000fc60000000000 */
[----:B------:R-:W2:Y:S04]  /*26c80*/  LDL R149, [R1+0x664] ;  /* 0x0006640001957983 */ /* 0x000ea80000100800 */
[----:B------:R0:W-:Y:S04]  /*26c90*/  STL [R1+0xaf0], R0 ;  /* 0x000af00001007387 */ /* 0x0001e80000100800 */
[----:B-1----:R-:W2:Y:S04]  /*26ca0*/  LDL.LU R148, [R1+0xaf8] ;  /* 0x000af80001947983 */ /* 0x002ea80000300800 */
[----:B------:R-:W2:Y:S04]  /*26cb0*/  LDL R147, [R1+0x668] ;  /* 0x0006680001937983 */ /* 0x000ea80000100800 */
[----:B---3--:R-:W3:Y:S04]  /*26cc0*/  LDL.LU R146, [R1+0xafc] ;  /* 0x000afc0001927983 */ /* 0x008ee80000300800 */
[----:B------:R-:W3:Y:S04]  /*26cd0*/  LDL R145, [R1+0x66c] ;  /* 0x00066c0001917983 */ /* 0x000ee80000100800 */
[----:B----4-:R-:W4:Y:S04]  /*26ce0*/  LDL.LU R144, [R1+0xb00] ;  /* 0x000b000001907983 */ /* 0x010f280000300800 */
        /* <DEDUP_REMOVED lines=37> */
[----:B--2---:R-:W2:Y:S04]  /*26f40*/  LDL.LU R9, [R1+0xb4c] ;  /* 0x000b4c0001097983 */ /* 0x004ea80000300800 */
[----:B------:R-:W2:Y:S04]  /*26f50*/  LDL R114, [R1+0x6bc] ;  /* 0x0006bc0001727983 */ /* 0x000ea80000100800 */
[----:B------:R-:W2:Y:S04]  /*26f60*/  LDL.LU R8, [R1+0xb50] ;  /* 0x000b500001087983 */ /* 0x000ea80000300800 */
        /* <DEDUP_REMOVED lines=11> */
[----:B0-----:R-:W2:Y:S04]  /*27020*/  LDL.LU R2, [R1+0xb68] ;  /* 0x000b680001027983 */ /* 0x001ea80000300800 */
[----:B------:R-:W2:Y:S04]  /*27030*/  LDL R107, [R1+0x6d8] ;  /* 0x0006d800016b7983 */ /* 0x000ea80000100800 */
[----:B------:R-:W2:Y:S01]  /*27040*/  LDL.LU R0, [R1+0xb6c] ;  /* 0x000b6c0001007983 */ /* 0x000ea20000300800 */
[----:B------:R-:W-:-:S05]  /*27050*/  FADD R150, R151, R150 ;  /* 0x0000009697967221 */ /* 0x000fca0000000000 */
[----:B------:R0:W-:Y:S01]  /*27060*/  STL [R1+0xaf4], R150 ;  /* 0x000af49601007387 */ /* 0x0001e20000100800 */
[----:B------:R-:W-:-:S01]  /*27070*/  FADD R148, R149, R148 ;  /* 0x0000009495947221 */ /* 0x000fc20000000000 */
[----:B---3--:R-:W-:-:S04]  /*27080*/  FADD R146, R147, R146 ;  /* 0x0000009293927221 */ /* 0x008fc80000000000 */
[----:B------:R1:W-:Y:S01]  /*27090*/  STL [R1+0xaf8], R148 ;  /* 0x000af89401007387 */ /* 0x0003e20000100800 */
[----:B----4-:R-:W-:-:S03]  /*270a0*/  FADD R144, R145, R144 ;  /* 0x0000009091907221 */ /* 0x010fc60000000000 */
[----:B------:R3:W-:Y:S01]  /*270b0*/  STL [R1+0xafc], R146 ;  /* 0x000afc9201007387 */ /* 0x0007e20000100800 */
[----:B------:R-:W-:-:S03]  /*270c0*/  FADD R142, R143, R142 ;  /* 0x0000008e8f8e7221 */ /* 0x000fc60000000000 */
        /* <DEDUP_REMOVED lines=35> */
[----:B--2---:R-:W-:-:S03]  /*27300*/  FADD R9, R115, R9 ;  /* 0x0000000973097221 */ /* 0x004fc60000000000 */
        /* <DEDUP_REMOVED lines=10> */
[----:B------:R2:W-:Y:S04]  /*273b0*/  STL [R1+0xb5c], R5 ;  /* 0x000b5c0501007387 */ /* 0x0005e80000100800 */
        /* <DEDUP_REMOVED lines=1285> */
[----:B------:R-:W2:Y:S04]  /*2c410*/  LDL R118, [R1] ;  /* 0x0000000001767983 */ /* 0x000ea80000100800 */
        /* <DEDUP_REMOVED lines=37> */
[----:B------:R-:W-:Y:S01]  /*2c670*/  STL [R1+0x1060], R138 ;  /* 0x0010608a01007387 */ /* 0x000fe20000100800 */
[----:B------:R-:W-:-:S03]  /*2c680*/  FADD R134, R135, R134 ;  /* 0x0000008687867221 */ /* 0x000fc60000000000 */
[----:B------:R-:W-:Y:S01]  /*2c690*/  STL [R1+0x1064], R136 ;  /* 0x0010648801007387 */ /* 0x000fe20000100800 */
[----:B------:R-:W-:-:S03]  /*2c6a0*/  FADD R132, R133, R132 ;  /* 0x0000008485847221 */ /* 0x000fc60000000000 */
[----:B------:R-:W-:Y:S01]  /*2c6b0*/  STL [R1+0x1068], R134 ;  /* 0x0010688601007387 */ /* 0x000fe20000100800 */
[----:B------:R-:W-:-:S03]  /*2c6c0*/  FADD R130, R131, R130 ;  /* 0x0000008283827221 */ /* 0x000fc60000000000 */
[----:B------:R-:W-:Y:S01]  /*2c6d0*/  STL [R1+0x106c], R132 ;  /* 0x00106c8401007387 */ /* 0x000fe20000100800 */
[----:B--2---:R-:W-:-:S03]  /*2c6e0*/  FADD R128, R129, R128 ;  /* 0x0000008081807221 */ /* 0x004fc60000000000 */
[----:B------:R-:W-:Y:S01]  /*2c6f0*/  STL [R1+0x1070], R130 ;  /* 0x0010708201007387 */ /* 0x000fe20000100800 */
[----:B------:R-:W-:-:S03]  /*2c700*/  FADD R126, R127, R126 ;  /* 0x0000007e7f7e7221 */ /* 0x000fc60000000000 */
[----:B------:R-:W-:Y:S01]  /*2c710*/  STL [R1+0x1074], R128 ;  /* 0x0010748001007387 */ /* 0x000fe20000100800 */
[----:B------:R-:W-:-:S03]  /*2c720*/  FADD R124, R125, R124 ;  /* 0x0000007c7d7c7221 */ /* 0x000fc60000000000 */
[----:B------:R-:W-:Y:S01]  /*2c730*/  STL [R1+0x1078], R126 ;  /* 0x0010787e01007387 */ /* 0x000fe20000100800 */
[----:B------:R-:W-:-:S03]  /*2c740*/  FADD R17, R123, R17 ;  /* 0x000000117b117221 */ /* 0x000fc60000000000 */
[----:B------:R-:W-:Y:S01]  /*2c750*/  STL [R1+0x107c], R124 ;  /* 0x00107c7c01007387 */ /* 0x000fe20000100800 */
        /* <DEDUP_REMOVED lines=27> */
[----:B------:R-:W-:-:S01]  /*2c910*/  FADD R3, R109, R3 ;  /* 0x000000036d037221 */ /* 0x000fc20000000000 */
[----:B------:R-:W-:Y:S01]  /*2c920*/  FADD R2, R108, R2 ;  /* 0x000000026c027221 */ /* 0x000fe20000000000 */
[----:B------:R-:W-:-:S02]  /*2c930*/  FADD R0, R107, R0 ;  /* 0x000000006b007221 */ /* 0x000fc40000000000 */
[----:B------:R-:W2:Y:S04]  /*2c940*/  LDL R107, [R1+0x30] ;  /* 0x00003000016b7983 */ /* 0x000ea80000100800 */
[----:B------:R2:W-:Y:S04]  /*2c950*/  STL [R1+0x10b8], R3 ;  /* 0x0010b80301007387 */ /* 0x0005e80000100800 */
[----:B------:R-:W2:Y:S04]  /*2c960*/  LDL.LU R108, [R1+0x10c4] ;  /* 0x0010c400016c7983 */ /* 0x000ea80000300800 */
[----:B------:R2:W-:Y:S04]  /*2c970*/  STL [R1+0x10bc], R2 ;  /* 0x0010bc0201007387 */ /* 0x0005e80000100800 */
[----:B------:R-:W2:Y:S04]  /*2c980*/  LDL R109, [R1+0x34] ;  /* 0x00003400016d7983 */ /* 0x000ea80000100800 */
[----:B------:R2:W-:Y:S04]  /*2c990*/  STL [R1+0x10c0], R0 ;  /* 0x0010c00001007387 */ /* 0x0005e80000100800 */
        /* <DEDUP_REMOVED lines=58> */
[----:B------:R-:W2:Y:S01]  /*2cd40*/  LDL.LU R0, [R1+0x113c] ;  /* 0x00113c0001007983 */ /* 0x000ea20000300800 */
[----:B------:R-:W-:-:S03]  /*2cd50*/  FADD R108, R107, R108 ;  /* 0x0000006c6b6c7221 */ /* 0x000fc60000000000 */
[----:B------:R-:W2:Y:S04]  /*2cd60*/  LDL.LU R107, [R1+0x159c] ;  /* 0x00159c00016b7983 */ /* 0x000ea80000300800 */
[----:B------:R0:W-:Y:S01]  /*2cd70*/  STL [R1+0x10c4], R108 ;  /* 0x0010c46c01007387 */ /* 0x0001e20000100800 */
[----:B------:R-:W-:-:S03]  /*2cd80*/  FADD R110, R109, R110 ;  /* 0x0000006e6d6e7221 */ /* 0x000fc60000000000 */
[----:B0-----:R-:W2:Y:S04]  /*2cd90*/  LDL.LU R108, [R1+0x1598] ;  /* 0x00159800016c7983 */ /* 0x001ea80000300800 */
[----:B------:R-:W2:Y:S01]  /*2cda0*/  LDL.LU R109, [R1+0x1594] ;  /* 0x00159400016d7983 */ /* 0x000ea20000300800 */
[----:B------:R-:W-:-:S03]  /*2cdb0*/  FADD R112, R111, R112 ;  /* 0x000000706f707221 */ /* 0x000fc60000000000 */
        /* <DEDUP_REMOVED lines=8> */
[----:B------:R-:W2:Y:S04]  /*2ce40*/  LDL.LU R113, [R1+0x1584] ;  /* 0x0015840001717983 */ /* 0x000ea80000300800 */
[----:B------:R0:W-:Y:S01]  /*2ce50*/  STL [R1+0x10d0], R114 ;  /* 0x0010d07201007387 */ /* 0x0001e20000100800 */
[----:B------:R-:W-:-:S01]  /*2ce60*/  FADD R120, R119, R120 ;  /* 0x0000007877787221 */ /* 0x000fc20000000000 */
[----:B------:R-:W-:-:S02]  /*2ce70*/  FADD R122, R121, R122 ;  /* 0x0000007a797a7221 */ /* 0x000fc40000000000 */
        /* <DEDUP_REMOVED lines=8> */
[----:B---3--:R-:W-:-:S01]  /*2cf00*/  FADD R146, R147, R146 ;  /* 0x0000009293927221 */ /* 0x008fc20000000000 */
[----:B----4-:R-:W-:-:S02]  /*2cf10*/  FADD R144, R145, R144 ;  /* 0x0000009091907221 */ /* 0x010fc40000000000 */
[----:B0-----:R-:W3:Y:S04]  /*2cf20*/  LDL.LU R118, [R1+0x1570] ;  /* 0x0015700001767983 */ /* 0x001ee80000300800 */
[----:B------:R-:W4:Y:S04]  /*2cf30*/  LDL.LU R119, [R1+0x156c] ;  /* 0x00156c0001777983 */ /* 0x000f280000300800 */
[----:B------:R0:W-:Y:S01]  /*2cf40*/  STL [R1+0x10dc], R120 ;  /* 0x0010dc7801007387 */ /* 0x0001e20000100800 */
[----:B------:R-:W-:-:S01]  /*2cf50*/  FADD R142, R143, R142 ;  /* 0x0000008e8f8e7221 */ /* 0x000fc20000000000 */
[----:B------:R-:W-:Y:S01]  /*2cf60*/  FADD R140, R141, R140 ;  /* 0x0000008c8d8c7221 */ /* 0x000fe20000000000 */
[----:B--2---:R-:W-:-:S01]  /*2cf70*/  FADD R17, R139, R17 ;  /* 0x000000118b117221 */ /* 0x004fc20000000000 */
[----:B0-----:R-:W2:Y:S04]  /*2cf80*/  LDL.LU R120, [R1+0x1568] ;  /* 0x0015680001787983 */ /* 0x001ea80000300800 */
[----:B------:R-:W2:Y:S04]  /*2cf90*/  LDL.LU R121, [R1+0x1564] ;  /* 0x0015640001797983 */ /* 0x000ea80000300800 */
[----:B------:R0:W-:Y:S01]  /*2cfa0*/  STL [R1+0x10e0], R122 ;  /* 0x0010e07a01007387 */ /* 0x0001e20000100800 */
[----:B------:R-:W-:-:S01]  /*2cfb0*/  FADD R16, R138, R16 ;  /* 0x000000108a107221 */ /* 0x000fc20000000000 */
[----:B------:R-:W-:-:S02]  /*2cfc0*/  FADD R15, R137, R15 ;  /* 0x0000000f890f7221 */ /* 0x000fc40000000000 */
[----:B0-----:R-:W2:Y:S04]  /*2cfd0*/  LDL.LU R122, [R1+0x1560] ;  /* 0x00156000017a7983 */ /* 0x001ea80000300800 */
[----:B------:R-:W-:Y:S01]  /*2cfe0*/  STL [R1+0x10e4], R150 ;  /* 0x0010e49601007387 */ /* 0x000fe20000100800 */
[----:B------:R-:W-:-:S03]  /*2cff0*/  FADD R14, R136, R14 ;  /* 0x0000000e880e7221 */ /* 0x000fc60000000000 */
[----:B------:R-:W-:Y:S01]  /*2d000*/  STL [R1+0x10e8], R148 ;  /* 0x0010e89401007387 */ /* 0x000fe20000100800 */
[----:B------:R-:W-:-:S03]  /*2d010*/  FADD R13, R135, R13 ;  /* 0x0000000d870d7221 */ /* 0x000fc60000000000 */
[----:B------:R-:W-:Y:S04]  /*2d020*/  STL [R1+0x10ec], R146 ;  /* 0x0010ec9201007387 */ /* 0x000fe80000100800 */
        /* <DEDUP_REMOVED lines=14> */
[----:B------:R-:W-:Y:S01]  /*2d110*/  STL [R1+0x1114], R11 ;  /* 0x0011140b01007387 */ /* 0x000fe20000100800 */
[----:B------:R-:W-:-:S03]  /*2d120*/  FADD R7, R129, R7 ;  /* 0x0000000781077221 */ /* 0x000fc60000000000 */
[----:B------:R0:W-:Y:S04]  /*2d130*/  STL [R1+0x1118], R10 ;  /* 0x0011180a01007387 */ /* 0x0001e80000100800 */
[----:B------:R-:W-:Y:S01]  /*2d140*/  STL [R1+0x111c], R9 ;  /* 0x00111c0901007387 */ /* 0x000fe20000100800 */
[----:B------:R-:W-:-:S03]  /*2d150*/  FADD R6, R128, R6 ;  /* 0x0000000680067221 */ /* 0x000fc60000000000 */
[----:B------:R-:W-:Y:S04]  /*2d160*/  STL [R1+0x1120], R8 ;  /* 0x0011200801007387 */ /* 0x000fe80000100800 */
[----:B------:R-:W-:Y:S01]  /*2d170*/  STL [R1+0x1124], R7 ;  /* 0x0011240701007387 */ /* 0x000fe20000100800 */
[----:B------:R-:W-:-:S03]  /*2d180*/  FADD R5, R127, R5 ;  /* 0x000000057f057221 */ /* 0x000fc60000000000 */
[----:B------:R-:W-:Y:S01]  /*2d190*/  STL [R1+0x1128], R6 ;  /* 0x0011280601007387 */ /* 0x000fe20000100800 */
[----:B------:R-:W-:-:S03]  /*2d1a0*/  FADD R4, R126, R4 ;  /* 0x000000047e047221 */ /* 0x000fc60000000000 */
[----:B------:R-:W-:Y:S04]  /*2d1b0*/  STL [R1+0x112c], R5 ;  /* 0x00112c0501007387 */ /* 0x000fe80000100800 */
[----:B------:R-:W-:Y:S01]  /*2d1c0*/  STL [R1+0x1130], R4 ;  /* 0x0011300401007387 */ /* 0x000fe20000100800 */
[----:B------:R-:W-:-:S01]  /*2d1d0*/  FADD R3, R125, R3 ;  /* 0x000000037d037221 */ /* 0x000fc20000000000 */
[----:B------:R-:W-:Y:S01]  /*2d1e0*/  FADD R2, R124, R2 ;  /* 0x000000027c027221 */ /* 0x000fe20000000000 */
[----:B------:R-:W-:-:S02]  /*2d1f0*/  FADD R0, R123, R0 ;  /* 0x000000007b007221 */ /* 0x000fc40000000000 */
[----:B------:R-:W3:Y:S04]  /*2d200*/  LDL R123, [R1+0xac] ;  /* 0x0000ac00017b7983 */ /* 0x000ee80000100800 */
[----:B------:R1:W-:Y:S04]  /*2d210*/  STL [R1+0x1134], R3 ;  /* 0x0011340301007387 */ /* 0x0003e80000100800 */
[----:B0-----:R-:W3:Y:S04]  /*2d220*/  LDL.LU R10, [R1+0x1140] ;  /* 0x00114000010a7983 */ /* 0x001ee80000300800 */
[----:B------:R0:W-:Y:S04]  /*2d230*/  STL [R1+0x1138], R2 ;  /* 0x0011380201007387 */ /* 0x0001e80000100800 */
[----:B------:R-:W4:Y:S04]  /*2d240*/  LDL R124, [R1+0xb0] ;  /* 0x0000b000017c7983 */ /* 0x000f280000100800 */
[----:B------:R0:W-:Y:S04]  /*2d250*/  STL [R1+0x113c], R0 ;  /* 0x00113c0001007387 */ /* 0x0001e80000100800 */
[----:B------:R-:W4:Y:S04]  /*2d260*/  LDL.LU R11, [R1+0x1144] ;  /* 0x00114400010b7983 */ /* 0x000f280000300800 */
        /* <DEDUP_REMOVED lines=21> */
[----:B-1----:R-:W2:Y:S04]  /*2d3c0*/  LDL.LU R3, [R1+0x1170] ;  /* 0x0011700001037983 */ /* 0x002ea80000300800 */
[----:B------:R-:W2:Y:S04]  /*2d3d0*/  LDL R137, [R1+0xe0] ;  /* 0x0000e00001897983 */ /* 0x000ea80000100800 */
[----:B0-----:R-:W2:Y:S04]  /*2d3e0*/  LDL.LU R2, [R1+0x1174] ;  /* 0x0011740001027983 */ /* 0x001ea80000300800 */
[----:B------:R-:W2:Y:S04]  /*2d3f0*/  LDL R136, [R1+0xe4] ;  /* 0x0000e40001887983 */ /* 0x000ea80000100800 */
[----:B------:R-:W2:Y:S04]  /*2d400*/  LDL.LU R0, [R1+0x1178] ;  /* 0x0011780001007983 */ /* 0x000ea80000300800 */
[----:B------:R-:W2:Y:S04]  /*2d410*/  LDL R144, [R1+0xe8] ;  /* 0x0000e80001907983 */ /* 0x000ea80000100800 */
[----:B------:R-:W2:Y:S04]  /*2d420*/  LDL R143, [R1+0xec] ;  /* 0x0000ec00018f7983 */ /* 0x000ea80000100800 */
[----:B------:R-:W2:Y:S04]  /*2d430*/  LDL R142, [R1+0xf0] ;  /* 0x0000f000018e7983 */ /* 0x000ea80000100800 */
[----:B------:R-:W2:Y:S04]  /*2d440*/  LDL R141, [R1+0xf4] ;  /* 0x0000f400018d7983 */ /* 0x000ea80000100800 */
        /* <DEDUP_REMOVED lines=12> */
[----:B---3--:R-:W-:-:S03]  /*2d510*/  FADD R10, R123, R10 ;  /* 0x0000000a7b0a7221 */ /* 0x008fc60000000000 */
[----:B------:R-:W3:Y:S04]  /*2d520*/  LDL.LU R123, [R1+0x155c] ;  /* 0x00155c00017b7983 */ /* 0x000ee80000300800 */
[----:B------:R0:W-:Y:S01]  /*2d530*/  STL [R1+0x1140], R10 ;  /* 0x0011400a01007387 */ /* 0x0001e20000100800 */
[----:B----4-:R-:W-:-:S03]  /*2d540*/  FADD R11, R124, R11 ;  /* 0x0000000b7c0b7221 */ /* 0x010fc60000000000 */
[----:B0-----:R-:W4:Y:S04]  /*2d550*/  LDL.LU R10, [R1+0x1188] ;  /* 0x00118800010a7983 */ /* 0x001f280000300800 */
[----:B------:R-:W3:Y:S01]  /*2d560*/  LDL.LU R124, [R1+0x1558] ;  /* 0x00155800017c7983 */ /* 0x000ee20000300800 */
[----:B--2---:R-:W-:-:S03]  /*2d570*/  FADD R12, R125, R12 ;  /* 0x0000000c7d0c7221 */ /* 0x004fc60000000000 */
[----:B------:R0:W-:Y:S01]  /*2d580*/  STL [R1+0x1144], R11 ;  /* 0x0011440b01007387 */ /* 0x0001e20000100800 */
[----:B------:R-:W-:-:S03]  /*2d590*/  FADD R13, R126, R13 ;  /* 0x0000000d7e0d7221 */ /* 0x000fc60000000000 */
[----:B0-----:R-:W2:Y:S04]  /*2d5a0*/  LDL.LU R11, [R1+0x1184] ;  /* 0x00118400010b7983 */ /* 0x001ea80000300800 */
[----:B------:R-:W3:Y:S01]  /*2d5b0*/  LDL.LU R125, [R1+0x1554] ;  /* 0x00155400017d7983 */ /* 0x000ee20000300800 */
[----:B------:R-:W-:-:S03]  /*2d5c0*/  FADD R128, R127, R128 ;  /* 0x000000807f807221 */ /* 0x000fc60000000000 */
[----:B------:R0:W-:Y:S01]  /*2d5d0*/  STL [R1+0x1148], R12 ;  /* 0x0011480c01007387 */ /* 0x0001e20000100800 */
[----:B------:R-:W-:-:S03]  /*2d5e0*/  FADD R130, R129, R130 ;  /* 0x0000008281827221 */ /* 0x000fc60000000000 */
[----:B0-----:R-:W3:Y:S04]  /*2d5f0*/  LDL.LU R12, [R1+0x1180] ;  /* 0x00118000010c7983 */ /* 0x001ee80000300800 */
[----:B------:R-:W3:Y:S04]  /*2d600*/  LDL.LU R126, [R1+0x1550] ;  /* 0x00155000017e7983 */ /* 0x000ee80000300800 */
[----:B------:R0:W-:Y:S01]  /*2d610*/  STL [R1+0x114c], R13 ;  /* 0x00114c0d01007387 */ /* 0x0001e20000100800 */
[----:B------:R-:W-:-:S01]  /*2d620*/  FADD R151, R131, R151 ;  /* 0x0000009783977221 */ /* 0x000fc20000000000 */
[----:B------:R-:W-:-:S02]  /*2d630*/  FADD R149, R150, R149 ;  /* 0x0000009596957221 */ /* 0x000fc40000000000 */
[----:B0-----:R-:W3:Y:S04]  /*2d640*/  LDL.LU R13, [R1+0x117c] ;  /* 0x00117c00010d7983 */ /* 0x001ee80000300800 */
[----:B------:R-:W3:Y:S01]  /*2d650*/  LDL.LU R127, [R1+0x154c] ;  /* 0x00154c00017f7983 */ /* 0x000ee20000300800 */
[----:B------:R-:W-:-:S03]  /*2d660*/  FADD R17, R148, R17 ;  /* 0x0000001194117221 */ /* 0x000fc60000000000 */
[----:B------:R0:W-:Y:S01]  /*2d670*/  STL [R1+0x1150], R128 ;  /* 0x0011508001007387 */ /* 0x0001e20000100800 */
[----:B------:R-:W-:-:S03]  /*2d680*/  FADD R16, R147, R16 ;  /* 0x0000001093107221 */ /* 0x000fc60000000000 */
[----:B0-----:R-:W3:Y:S01]  /*2d690*/  LDL.LU R128, [R1+0x1548] ;  /* 0x0015480001807983 */ /* 0x001ee20000300800 */
[----:B------:R-:W-:-:S03]  /*2d6a0*/  FADD R15, R146, R15 ;  /* 0x0000000f920f7221 */ /* 0x000fc60000000000 */
[----:B------:R-:W3:Y:S04]  /*2d6b0*/  LDL.LU R129, [R1+0x1544] ;  /* 0x0015440001817983 */ /* 0x000ee80000300800 */
[----:B------:R0:W-:Y:S01]  /*2d6c0*/  STL [R1+0x1154], R130 ;  /* 0x0011548201007387 */ /* 0x0001e20000100800 */
[----:B------:R-:W-:-:S03]  /*2d6d0*/  FADD R14, R145, R14 ;  /* 0x0000000e910e7221 */ /* 0x000fc60000000000 */
[----:B0-----:R-:W3:Y:S01]  /*2d6e0*/  LDL.LU R130, [R1+0x1540] ;  /* 0x0015400001827983 */ /* 0x001ee20000300800 */
[----:B------:R-:W-:-:S03]  /*2d6f0*/  FADD R3, R139, R3 ;  /* 0x000000038b037221 */ /* 0x000fc60000000000 */
[----:B------:R-:W3:Y:S04]  /*2d700*/  LDL.LU R131, [R1+0x153c] ;  /* 0x00153c0001837983 */ /* 0x000ee80000300800 */
[----:B------:R-:W-:Y:S01]  /*2d710*/  STL [R1+0x1158], R151 ;  /* 0x0011589701007387 */ /* 0x000fe20000100800 */
[----:B------:R-:W-:-:S03]  /*2d720*/  FADD R2, R137, R2 ;  /* 0x0000000289027221 */ /* 0x000fc60000000000 */
[----:B------:R-:W-:Y:S04]  /*2d730*/  STL [R1+0x115c], R149 ;  /* 0x00115c9501007387 */ /* 0x000fe80000100800 */
[----:B------:R-:W-:Y:S01]  /*2d740*/  STL [R1+0x1160], R17 ;  /* 0x0011601101007387 */ /* 0x000fe20000100800 */
[----:B------:R-:W-:-:S03]  /*2d750*/  FADD R0, R136, R0 ;  /* 0x0000000088007221 */ /* 0x000fc60000000000 */
[----:B------:R-:W-:Y:S04]  /*2d760*/  STL [R1+0x1164], R16 ;  /* 0x0011641001007387 */ /* 0x000fe80000100800 */
[----:B------:R-:W-:Y:S04]  /*2d770*/  STL [R1+0x1168], R15 ;  /* 0x0011680f01007387 */ /* 0x000fe80000100800 */
[----:B------:R-:W-:Y:S04]  /*2d780*/  STL [R1+0x116c], R14 ;  /* 0x00116c0e01007387 */ /* 0x000fe80000100800 */
[----:B------:R-:W3:Y:S04]  /*2d790*/  LDL R139, [R1+0x110] ;  /* 0x00011000018b7983 */ /* 0x000ee80000100800 */
[----:B------:R0:W-:Y:S04]  /*2d7a0*/  STL [R1+0x1170], R3 ;  /* 0x0011700301007387 */ /* 0x0001e80000100800 */
[----:B0-----:R-:W3:Y:S04]  /*2d7b0*/  LDL.LU R3, [R1+0x11a4] ;  /* 0x0011a40001037983 */ /* 0x001ee80000300800 */
[----:B------:R0:W-:Y:S04]  /*2d7c0*/  STL [R1+0x1174], R2 ;  /* 0x0011740201007387 */ /* 0x0001e80000100800 */
[----:B------:R-:W3:Y:S04]  /*2d7d0*/  LDL R137, [R1+0x114] ;  /* 0x0001140001897983 */ /* 0x000ee80000100800 */
[----:B------:R1:W-:Y:S04]  /*2d7e0*/  STL [R1+0x1178], R0 ;  /* 0x0011780001007387 */ /* 0x0003e80000100800 */
[----:B0-----:R-:W3:Y:S04]  /*2d7f0*/  LDL.LU R2, [R1+0x11a8] ;  /* 0x0011a80001027983 */ /* 0x001ee80000300800 */
[----:B------:R-:W3:Y:S04]  /*2d800*/  LDL R136, [R1+0x118] ;  /* 0x0001180001887983 */ /* 0x000ee80000100800 */
[----:B-1----:R-:W3:Y:S01]  /*2d810*/  LDL.LU R0, [R1+0x11ac] ;  /* 0x0011ac0001007983 */ /* 0x002ee20000300800 */
[----:B------:R-:W-:-:S01]  /*2d820*/  FADD R9, R140, R9 ;  /* 0x000000098c097221 */ /* 0x000fc20000000000 */
[----:B------:R-:W-:Y:S01]  /*2d830*/  FADD R8, R138, R8 ;  /* 0x000000088a087221 */ /* 0x000fe20000000000 */
[----:B------:R-:W-:-:S01]  /*2d840*/  FADD R7, R135, R7 ;  /* 0x0000000787077221 */ /* 0x000fc20000000000 */
[----:B------:R-:W-:Y:S01]  /*2d850*/  FADD R6, R134, R6 ;  /* 0x0000000686067221 */ /* 0x000fe20000000000 */
[----:B------:R-:W-:-:S01]  /*2d860*/  FADD R5, R133, R5 ;  /* 0x0000000585057221 */ /* 0x000fc20000000000 */
[----:B------:R-:W-:Y:S01]  /*2d870*/  FADD R4, R132, R4 ;  /* 0x0000000484047221 */ /* 0x000fe20000000000 */
[----:B----4-:R-:W-:-:S01]  /*2d880*/  FADD R10, R141, R10 ;  /* 0x0000000a8d0a7221 */ /* 0x010fc20000000000 */
[----:B--2---:R-:W-:Y:S01]  /*2d890*/  FADD R11, R142, R11 ;  /* 0x0000000b8e0b7221 */ /* 0x004fe20000000000 */
[----:B---3--:R-:W-:-:S01]  /*2d8a0*/  FADD R12, R143, R12 ;  /* 0x0000000c8f0c7221 */ /* 0x008fc20000000000 */
[----:B------:R-:W-:-:S05]  /*2d8b0*/  FADD R13, R144, R13 ;  /* 0x0000000d900d7221 */ /* 0x000fca0000000000 */
[----:B------:R-:W-:Y:S04]  /*2d8c0*/  STL [R1+0x117c], R13 ;  /* 0x00117c0d01007387 */ /* 0x000fe80000100800 */
[----:B------:R-:W-:Y:S04]  /*2d8d0*/  STL [R1+0x1180], R12 ;  /* 0x0011800c01007387 */ /* 0x000fe80000100800 */
[----:B------:R-:W-:Y:S04]  /*2d8e0*/  STL [R1+0x1184], R11 ;  /* 0x0011840b01007387 */ /* 0x000fe80000100800 */
[----:B------:R0:W-:Y:S04]  /*2d8f0*/  STL [R1+0x1188], R10 ;  /* 0x0011880a01007387 */ /* 0x0001e80000100800 */
[----:B------:R-:W-:Y:S04]  /*2d900*/  STL [R1+0x118c], R9 ;  /* 0x00118c0901007387 */ /* 0x000fe80000100800 */
[----:B------:R-:W-:Y:S04]  /*2d910*/  STL [R1+0x1190], R8 ;  /* 0x0011900801007387 */ /* 0x000fe80000100800 */
[----:B------:R1:W-:Y:S04]  /*2d920*/  STL [R1+0x1194], R7 ;  /* 0x0011940701007387 */ /* 0x0003e80000100800 */
[----:B0-----:R-:W2:Y:S04]  /*2d930*/  LDL R10, [R1+0x11c] ;  /* 0x00011c00010a7983 */ /* 0x001ea80000100800 */
[----:B------:R0:W-:Y:S04]  /*2d940*/  STL [R1+0x1198], R6 ;  /* 0x0011980601007387 */ /* 0x0001e80000100800 */
[----:B------:R-:W3:Y:S04]  /*2d950*/  LDL R132, [R1+0x120] ;  /* 0x0001200001847983 */ /* 0x000ee80000100800 */
[----:B------:R-:W-:Y:S04]  /*2d960*/  STL [R1+0x119c], R5 ;  /* 0x00119c0501007387 */ /* 0x000fe80000100800 */
[----:B------:R-:W4:Y:S04]  /*2d970*/  LDL R133, [R1+0x124] ;  /* 0x0001240001857983 */ /* 0x000f280000100800 */
[----:B------:R-:W-:Y:S04]  /*2d980*/  STL [R1+0x11a0], R4 ;  /* 0x0011a00401007387 */ /* 0x000fe80000100800 */
[----:B------:R-:W4:Y:S04]  /*2d990*/  LDL R134, [R1+0x128] ;  /* 0x0001280001867983 */ /* 0x000f280000100800 */
[----:B------:R-:W4:Y:S04]  /*2d9a0*/  LDL R135, [R1+0x12c] ;  /* 0x00012c0001877983 */ /* 0x000f280000100800 */
[----:B------:R-:W4:Y:S04]  /*2d9b0*/  LDL R151, [R1+0x130] ;  /* 0x0001300001977983 */ /* 0x000f280000100800 */
[----:B------:R-:W4:Y:S04]  /*2d9c0*/  LDL R150, [R1+0x134] ;  /* 0x0001340001967983 */ /* 0x000f280000100800 */
[----:B------:R-:W4:Y:S04]  /*2d9d0*/  LDL R149, [R1+0x138] ;  /* 0x0001380001957983 */ /* 0x000f280000100800 */
[----:B------:R-:W4:Y:S04]  /*2d9e0*/  LDL R148, [R1+0x13c] ;  /* 0x00013c0001947983 */ /* 0x000f280000100800 */
[----:B------:R-:W4:Y:S01]  /*2d9f0*/  LDL R147, [R1+0x140] ;  /* 0x0001400001937983 */ /* 0x000f220000100800 */
[----:B------:R-:W-:-:S03]  /*2da00*/  FADD R3, R139, R3 ;  /* 0x000000038b037221 */ /* 0x000fc60000000000 */
[----:B------:R-:W4:Y:S04]  /*2da10*/  LDL R144, [R1+0x144] ;  /* 0x0001440001907983 */ /* 0x000f280000100800 */
[----:B------:R-:W4:Y:S04]  /*2da20*/  LDL R142, [R1+0x148] ;  /* 0x00014800018e7983 */ /* 0x000f280000100800 */
[----:B------:R-:W2:Y:S04]  /*2da30*/  LDL R140, [R1+0x14c] ;  /* 0x00014c00018c7983 */ /* 0x000ea80000100800 */
[----:B-1----:R-:W2:Y:S01]  /*2da40*/  LDL.LU R7, [R1+0x11e0] ;  /* 0x0011e00001077983 */ /* 0x002ea20000300800 */
[----:B------:R-:W-:-:S03]  /*2da50*/  FADD R2, R137, R2 ;  /* 0x0000000289027221 */ /* 0x000fc60000000000 */
[----:B------:R-:W4:Y:S04]  /*2da60*/  LDL R138, [R1+0x150] ;  /* 0x00015000018a7983 */ /* 0x000f280000100800 */
[----:B0-----:R-:W4:Y:S04]  /*2da70*/  LDL.LU R6, [R1+0x11e4] ;  /* 0x0011e40001067983 */ /* 0x001f280000300800 */
[----:B------:R-:W4:Y:S04]  /*2da80*/  LDL.LU R8, [R1+0x11dc] ;  /* 0x0011dc0001087983 */ /* 0x000f280000300800 */
[----:B------:R-:W4:Y:S04]  /*2da90*/  LDL.LU R11, [R1+0x11d8] ;  /* 0x0011d800010b7983 */ /* 0x000f280000300800 */
[----:B------:R0:W-:Y:S01]  /*2daa0*/  STL [R1+0x11a4], R3 ;  /* 0x0011a40301007387 */ /* 0x0001e20000100800 */
[----:B------:R-:W-:-:S03]  /*2dab0*/  FADD R0, R136, R0 ;  /* 0x0000000088007221 */ /* 0x000fc60000000000 */
[----:B0-----:R-:W3:Y:S04]  /*2dac0*/  LDL.LU R3, [R1+0x11b0] ;  /* 0x0011b00001037983 */ /* 0x001ee80000300800 */
[----:B------:R0:W-:Y:S04]  /*2dad0*/  STL [R1+0x11a8], R2 ;  /* 0x0011a80201007387 */ /* 0x0001e80000100800 */
[----:B------:R-:W4:Y:S04]  /*2dae0*/  LDL.LU R4, [R1+0x11b4] ;  /* 0x0011b40001047983 */ /* 0x000f280000300800 */
[----:B------:R-:W4:Y:S04]  /*2daf0*/  LDL.LU R5, [R1+0x11b8] ;  /* 0x0011b80001057983 */ /* 0x000f280000300800 */
[----:B------:R1:W-:Y:S04]  /*2db00*/  STL [R1+0x11ac], R0 ;  /* 0x0011ac0001007387 */ /* 0x0003e80000100800 */
[----:B------:R-:W4:Y:S04]  /*2db10*/  LDL.LU R9, [R1+0x11bc] ;  /* 0x0011bc0001097983 */ /* 0x000f280000300800 */
[----:B------:R-:W4:Y:S04]  /*2db20*/  LDL.LU R17, [R1+0x11c0] ;  /* 0x0011c00001117983 */ /* 0x000f280000300800 */
[----:B------:R-:W4:Y:S04]  /*2db30*/  LDL.LU R16, [R1+0x11c4] ;  /* 0x0011c40001107983 */ /* 0x000f280000300800 */
[----:B------:R-:W4:Y:S04]  /*2db40*/  LDL.LU R15, [R1+0x11c8] ;  /* 0x0011c800010f7983 */ /* 0x000f280000300800 */
[----:B------:R-:W4:Y:S04]  /*2db50*/  LDL.LU R14, [R1+0x11cc] ;  /* 0x0011cc00010e7983 */ /* 0x000f280000300800 */
[----:B------:R-:W4:Y:S04]  /*2db60*/  LDL.LU R13, [R1+0x11d0] ;  /* 0x0011d000010d7983 */ /* 0x000f280000300800 */
[----:B------:R-:W4:Y:S04]  /*2db70*/  LDL.LU R12, [R1+0x11d4] ;  /* 0x0011d400010c7983 */ /* 0x000f280000300800 */
[----:B------:R-:W4:Y:S04]  /*2db80*/  LDL R136, [R1+0x154] ;  /* 0x0001540001887983 */ /* 0x000f280000100800 */
[----:B------:R-:W4:Y:S04]  /*2db90*/  LDL R146, [R1+0x158] ;  /* 0x0001580001927983 */ /* 0x000f280000100800 */
[----:B------:R-:W4:Y:S04]  /*2dba0*/  LDL R145, [R1+0x15c] ;  /* 0x00015c0001917983 */ /* 0x000f280000100800 */
[----:B------:R-:W4:Y:S04]  /*2dbb0*/  LDL R143, [R1+0x160] ;  /* 0x00016000018f7983 */ /* 0x000f280000100800 */
[----:B------:R-:W4:Y:S04]  /*2dbc0*/  LDL R141, [R1+0x164] ;  /* 0x00016400018d7983 */ /* 0x000f280000100800 */
[----:B------:R-:W4:Y:S04]  /*2dbd0*/  LDL R139, [R1+0x168] ;  /* 0x00016800018b7983 */ /* 0x000f280000100800 */
[----:B0-----:R-:W4:Y:S04]  /*2dbe0*/  LDL.LU R2, [R1+0x11fc] ;  /* 0x0011fc0001027983 */ /* 0x001f280000300800 */
[----:B------:R-:W4:Y:S04]  /*2dbf0*/  LDL R137, [R1+0x16c] ;  /* 0x00016c0001897983 */ /* 0x000f280000100800 */
[----:B-1----:R-:W4:Y:S01]  /*2dc00*/  LDL.LU R0, [R1+0x1200] ;  /* 0x0012000001007983 */ /* 0x002f220000300800 */
[----:B--2---:R-:W-:-:S01]  /*2dc10*/  FADD R7, R140, R7 ;  /* 0x000000078c077221 */ /* 0x004fc20000000000 */
[----:B---3--:R-:W-:-:S02]  /*2dc20*/  FADD R3, R10, R3 ;  /* 0x000000030a037221 */ /* 0x008fc40000000000 */
[----:B------:R-:W2:Y:S04]  /*2dc30*/  LDL.LU R10, [R1+0x11e8] ;  /* 0x0011e800010a7983 */ /* 0x000ea80000300800 */
[----:B------:R0:W-:Y:S01]  /*2dc40*/  STL [R1+0x11b0], R3 ;  /* 0x0011b00301007387 */ /* 0x0001e20000100800 */
[----:B----4-:R-:W-:-:S01]  /*2dc50*/  FADD R4, R132, R4 ;  /* 0x0000000484047221 */ /* 0x010fc20000000000 */
[----:B------:R-:W-:Y:S02]  /*2dc60*/  FADD R5, R133, R5 ;  /* 0x0000000585057221 */ /* 0x000fe40000000000 */
[----:B0-----:R-:W3:Y:S04]  /*2dc70*/  LDL.LU R3, [R1+0x11f8] ;  /* 0x0011f80001037983 */ /* 0x001ee80000300800 */
[----:B------:R-:W4:Y:S01]  /*2dc80*/  LDL.LU R132, [R1+0x1538] ;  /* 0x0015380001847983 */ /* 0x000f220000300800 */
[----:B------:R-:W-:-:S03]  /*2dc90*/  FADD R9, R134, R9 ;  /* 0x0000000986097221 */ /* 0x000fc60000000000 */
[----:B------:R0:W-:Y:S01]  /*2dca0*/  STL [R1+0x11b4], R4 ;  /* 0x0011b40401007387 */ /* 0x0001e20000100800 */
[----:B------:R-:W-:-:S03]  /*2dcb0*/  FADD R17, R135, R17 ;  /* 0x0000001187117221 */ /* 0x000fc60000000000 */
[----:B0-----:R-:W4:Y:S04]  /*2dcc0*/  LDL.LU R4, [R1+0x11f4] ;  /* 0x0011f40001047983 */ /* 0x001f280000300800 */
[----:B------:R-:W4:Y:S04]  /*2dcd0*/  LDL.LU R133, [R1+0x1534] ;  /* 0x0015340001857983 */ /* 0x000f280000300800 */
[----:B------:R0:W-:Y:S01]  /*2dce0*/  STL [R1+0x11b8], R5 ;  /* 0x0011b80501007387 */ /* 0x0001e20000100800 */
[----:B------:R-:W-:-:S01]  /*2dcf0*/  FADD R16, R151, R16 ;  /* 0x0000001097107221 */ /* 0x000fc20000000000 */
[----:B------:R-:W-:-:S02]  /*2dd00*/  FADD R15, R150, R15 ;  /* 0x0000000f960f7221 */ /* 0x000fc40000000000 */
[----:B0-----:R-:W4:Y:S04]  /*2dd10*/  LDL.LU R5, [R1+0x11f0] ;  /* 0x0011f00001057983 */ /* 0x001f280000300800 */
[----:B------:R-:W4:Y:S04]  /*2dd20*/  LDL.LU R134, [R1+0x1530] ;  /* 0x0015300001867983 */ /* 0x000f280000300800 */
[----:B------:R0:W-:Y:S01]  /*2dd30*/  STL [R1+0x11bc], R9 ;  /* 0x0011bc0901007387 */ /* 0x0001e20000100800 */
[----:B------:R-:W-:-:S01]  /*2dd40*/  FADD R14, R149, R14 ;  /* 0x0000000e950e7221 */ /* 0x000fc20000000000 */
[----:B------:R-:W-:-:S02]  /*2dd50*/  FADD R13, R148, R13 ;  /* 0x0000000d940d7221 */ /* 0x000fc40000000000 */
[----:B0-----:R-:W4:Y:S01]  /*2dd60*/  LDL.LU R9, [R1+0x11ec] ;  /* 0x0011ec0001097983 */ /* 0x001f220000300800 */
[----:B------:R-:W-:-:S01]  /*2dd70*/  FADD R12, R147, R12 ;  /* 0x0000000c930c7221 */ /* 0x000fc20000000000 */
[----:B------:R-:W-:Y:S02]  /*2dd80*/  FADD R11, R144, R11 ;  /* 0x0000000b900b7221 */ /* 0x000fe40000000000 */
[----:B------:R-:W4:Y:S01]  /*2dd90*/  LDL.LU R135, [R1+0x152c] ;  /* 0x00152c0001877983 */ /* 0x000f220000300800 */
[----:B------:R-:W-:-:S03]  /*2dda0*/  FADD R8, R142, R8 ;  /* 0x000000088e087221 */ /* 0x000fc60000000000 */
[----:B------:R-:W-:Y:S01]  /*2ddb0*/  STL [R1+0x11c0], R17 ;  /* 0x0011c01101007387 */ /* 0x000fe20000100800 */
[----:B------:R-:W-:-:S03]  /*2ddc0*/  FADD R6, R138, R6 ;  /* 0x000000068a067221 */ /* 0x000fc60000000000 */
[----:B------:R-:W-:Y:S04]  /*2ddd0*/  STL [R1+0x11c4], R16 ;  /* 0x0011c41001007387 */ /* 0x000fe80000100800 */
[----:B------:R-:W-:Y:S04]  /*2dde0*/  STL [R1+0x11c8], R15 ;  /* 0x0011c80f01007387 */ /* 0x000fe80000100800 */
[----:B------:R-:W-:Y:S04]  /*2ddf0*/  STL [R1+0x11cc], R14 ;  /* 0x0011cc0e01007387 */ /* 0x000fe80000100800 */
[----:B------:R-:W-:Y:S04]  /*2de00*/  STL [R1+0x11d0], R13 ;  /* 0x0011d00d01007387 */ /* 0x000fe80000100800 */
[----:B------:R-:W-:Y:S04]  /*2de10*/  STL [R1+0x11d4], R12 ;  /* 0x0011d40c01007387 */ /* 0x000fe80000100800 */
[----:B------:R-:W-:Y:S04]  /*2de20*/  STL [R1+0x11d8], R11 ;  /* 0x0011d80b01007387 */ /* 0x000fe80000100800 */
[----:B------:R-:W4:Y:S04]  /*2de30*/  LDL R144, [R1+0x170] ;  /* 0x0001700001907983 */ /* 0x000f280000100800 */
[----:B------:R-:W-:Y:S04]  /*2de40*/  STL [R1+0x11dc], R8 ;  /* 0x0011dc0801007387 */ /* 0x000fe80000100800 */
[----:B------:R0:W-:Y:S04]  /*2de50*/  STL [R1+0x11e4], R6 ;  /* 0x0011e40601007387 */ /* 0x0001e80000100800 */
[----:B------:R1:W-:Y:S04]  /*2de60*/  STL [R1+0x11e0], R7 ;  /* 0x0011e00701007387 */ /* 0x0003e80000100800 */
[----:B0-----:R-:W4:Y:S04]  /*2de70*/  LDL.LU R6, [R1+0x1204] ;  /* 0x0012040001067983 */ /* 0x001f280000300800 */
[----:B------:R-:W4:Y:S04]  /*2de80*/  LDL R142, [R1+0x174] ;  /* 0x00017400018e7983 */ /* 0x000f280000100800 */
[----:B-1----:R-:W4:Y:S04]  /*2de90*/  LDL.LU R7, [R1+0x1208] ;  /* 0x0012080001077983 */ /* 0x002f280000300800 */
[----:B------:R-:W4:Y:S04]  /*2dea0*/  LDL R140, [R1+0x178] ;  /* 0x00017800018c7983 */ /* 0x000f280000100800 */
[----:B------:R-:W4:Y:S04]  /*2deb0*/  LDL.LU R8, [R1+0x120c] ;  /* 0x00120c0001087983 */ /* 0x000f280000300800 */
[----:B------:R-:W4:Y:S04]  /*2dec0*/  LDL R138, [R1+0x17c] ;  /* 0x00017c00018a7983 */ /* 0x000f280000100800 */
[----:B------:R-:W4:Y:S01]  /*2ded0*/  LDL.LU R11, [R1+0x1210] ;  /* 0x00121000010b7983 */ /* 0x000f220000300800 */
[----:B------:R-:W-:-:S01]  /*2dee0*/  FADD R2, R139, R2 ;  /* 0x000000028b027221 */ /* 0x000fc20000000000 */
[----:B------:R-:W-:Y:S01]  /*2def0*/  FADD R0, R137, R0 ;  /* 0x0000000089007221 */ /* 0x000fe20000000000 */
[----:B--2---:R-:W-:-:S02]  /*2df00*/  FADD R10, R136, R10 ;  /* 0x0000000a880a7221 */ /* 0x004fc40000000000 */
[----:B------:R-:W2:Y:S04]  /*2df10*/  LDL R136, [R1+0x180] ;  /* 0x0001800001887983 */ /* 0x000ea80000100800 */
[----:B------:R0:W-:Y:S01]  /*2df20*/  STL [R1+0x11e8], R10 ;  /* 0x0011e80a01007387 */ /* 0x0001e20000100800 */
[----:B---3--:R-:W-:-:S03]  /*2df30*/  FADD R3, R141, R3 ;  /* 0x000000038d037221 */ /* 0x008fc60000000000 */
[----:B0-----:R-:W2:Y:S01]  /*2df40*/  LDL.LU R10, [R1+0x1214] ;  /* 0x00121400010a7983 */ /* 0x001ea20000300800 */
[----:B----4-:R-:W-:-:S01]  /*2df50*/  FADD R4, R143, R4 ;  /* 0x000000048f047221 */ /* 0x010fc20000000000 */
[----:B------:R-:W-:Y:S01]  /*2df60*/  FADD R5, R145, R5 ;  /* 0x0000000591057221 */ /* 0x000fe20000000000 */
[----:B------:R-:W-:-:S05]  /*2df70*/  FADD R9, R146, R9 ;  /* 0x0000000992097221 */ /* 0x000fca0000000000 */
[----:B------:R-:W-:Y:S04]  /*2df80*/  STL [R1+0x11ec], R9 ;  /* 0x0011ec0901007387 */ /* 0x000fe80000100800 */
[----:B------:R0:W-:Y:S04]  /*2df90*/  STL [R1+0x11f0], R5 ;  /* 0x0011f00501007387 */ /* 0x0001e80000100800 */
[----:B------:R-:W-:Y:S04]  /*2dfa0*/  STL [R1+0x11f4], R4 ;  /* 0x0011f40401007387 */ /* 0x000fe80000100800 */
[----:B------:R-:W3:Y:S04]  /*2dfb0*/  LDL R15, [R1+0x184] ;  /* 0x00018400010f7983 */ /* 0x000ee80000100800 */
[----:B------:R-:W-:Y:S04]  /*2dfc0*/  STL [R1+0x11f8], R3 ;  /* 0x0011f80301007387 */ /* 0x000fe80000100800 */
[----:B------:R-:W4:Y:S04]  /*2dfd0*/  LDL R16, [R1+0x188] ;  /* 0x0001880001107983 */ /* 0x000f280000100800 */
[----:B------:R-:W-:Y:S04]  /*2dfe0*/  STL [R1+0x11fc], R2 ;  /* 0x0011fc0201007387 */ /* 0x000fe80000100800 */
[----:B------:R-:W4:Y:S04]  /*2dff0*/  LDL R151, [R1+0x18c] ;  /* 0x00018c0001977983 */ /* 0x000f280000100800 */
[----:B------:R1:W-:Y:S04]  /*2e000*/  STL [R1+0x1200], R0 ;  /* 0x0012000001007387 */ /* 0x0003e80000100800 */
[----:B------:R-:W3:Y:S04]  /*2e010*/  LDL R149, [R1+0x190] ;  /* 0x0001900001957983 */ /* 0x000ee80000100800 */
[----:B------:R-:W4:Y:S04]  /*2e020*/  LDL R147, [R1+0x194] ;  /* 0x0001940001937983 */ /* 0x000f280000100800 */
[----:B------:R-:W3:Y:S04]  /*2e030*/  LDL R145, [R1+0x198] ;  /* 0x0001980001917983 */ /* 0x000ee80000100800 */
[----:B0-----:R-:W3:Y:S01]  /*2e040*/  LDL.LU R5, [R1+0x122c] ;  /* 0x00122c0001057983 */ /* 0x001ee20000300800 */
[----:B------:R-:W-:-:S03]  /*2e050*/  FADD R6, R144, R6 ;  /* 0x0000000690067221 */ /* 0x000fc60000000000 */
[----:B------:R-:W4:Y:S04]  /*2e060*/  LDL R143, [R1+0x19c] ;  /* 0x00019c00018f7983 */ /* 0x000f280000100800 */
[----:B-1----:R-:W4:Y:S01]  /*2e070*/  LDL.LU R0, [R1+0x1230] ;  /* 0x0012300001007983 */ /* 0x002f220000300800 */
[----:B------:R-:W-:-:S03]  /*2e080*/  FADD R7, R142, R7 ;  /* 0x000000078e077221 */ /* 0x000fc60000000000 */
[----:B------:R-:W4:Y:S04]  /*2e090*/  LDL R141, [R1+0x1a0] ;  /* 0x0001a000018d7983 */ /* 0x000f280000100800 */
[----:B------:R-:W4:Y:S04]  /*2e0a0*/  LDL.LU R2, [R1+0x1234] ;  /* 0x0012340001027983 */ /* 0x000f280000300800 */
[----:B------:R-:W4:Y:S04]  /*2e0b0*/  LDL R139, [R1+0x1a4] ;  /* 0x0001a400018b7983 */ /* 0x000f280000100800 */
[----:B------:R-:W4:Y:S01]  /*2e0c0*/  LDL.LU R3, [R1+0x1238] ;  /* 0x0012380001037983 */ /* 0x000f220000300800 */
[----:B------:R-:W-:-:S03]  /*2e0d0*/  FADD R8, R140, R8 ;  /* 0x000000088c087221 */ /* 0x000fc60000000000 */
[----:B------:R-:W4:Y:S04]  /*2e0e0*/  LDL R137, [R1+0x1a8] ;  /* 0x0001a80001897983 */ /* 0x000f280000100800 */
[----:B------:R-:W4:Y:S04]  /*2e0f0*/  LDL.LU R4, [R1+0x123c] ;  /* 0x00123c0001047983 */ /* 0x000f280000300800 */
[----:B------:R0:W-:Y:S04]  /*2e100*/  STL [R1+0x1204], R6 ;  /* 0x0012040601007387 */ /* 0x0001e80000100800 */
[----:B0-----:R-:W4:Y:S04]  /*2e110*/  LDL.LU R6, [R1+0x1228] ;  /* 0x0012280001067983 */ /* 0x001f280000300800 */
[----:B------:R0:W-:Y:S04]  /*2e120*/  STL [R1+0x1208], R7 ;  /* 0x0012080701007387 */ /* 0x0001e80000100800 */
[----:B0-----:R-:W4:Y:S04]  /*2e130*/  LDL.LU R7, [R1+0x1224] ;  /* 0x0012240001077983 */ /* 0x001f280000300800 */
[----:B------:R-:W4:Y:S04]  /*2e140*/  LDL.LU R14, [R1+0x1218] ;  /* 0x00121800010e7983 */ /* 0x000f280000300800 */
[----:B------:R-:W4:Y:S04]  /*2e150*/  LDL.LU R9, [R1+0x121c] ;  /* 0x00121c0001097983 */ /* 0x000f280000300800 */
[----:B------:R0:W-:Y:S04]  /*2e160*/  STL [R1+0x120c], R8 ;  /* 0x00120c0801007387 */ /* 0x0001e80000100800 */
[----:B0-----:R-:W4:Y:S01]  /*2e170*/  LDL.LU R8, [R1+0x1220] ;  /* 0x0012200001087983 */ /* 0x001f220000300800 */
[----:B------:R-:W-:-:S03]  /*2e180*/  FADD R11, R138, R11 ;  /* 0x0000000b8a0b7221 */ /* 0x000fc60000000000 */
[----:B------:R-:W4:Y:S01]  /*2e190*/  LDL R138, [R1+0x1b0] ;  /* 0x0001b000018a7983 */ /* 0x000f220000100800 */
[----:B--2---:R-:W-:-:S03]  /*2e1a0*/  FADD R10, R136, R10 ;  /* 0x0000000a880a7221 */ /* 0x004fc60000000000 */
[----:B------:R-:W2:Y:S04]  /*2e1b0*/  LDL R136, [R1+0x1ac] ;  /* 0x0001ac0001887983 */ /* 0x000ea80000100800 */
[----:B------:R-:W-:Y:S04]  /*2e1c0*/  STL [R1+0x1210], R11 ;  /* 0x0012100b01007387 */ /* 0x000fe80000100800 */
[----:B------:R-:W2:Y:S04]  /*2e1d0*/  LDL R140, [R1+0x1b4] ;  /* 0x0001b400018c7983 */ /* 0x000ea80000100800 */
[----:B------:R0:W-:Y:S04]  /*2e1e0*/  STL [R1+0x1214], R10 ;  /* 0x0012140a01007387 */ /* 0x0001e80000100800 */
[----:B------:R-:W2:Y:S04]  /*2e1f0*/  LDL R142, [R1+0x1b8] ;  /* 0x0001b800018e7983 */ /* 0x000ea80000100800 */
[----:B------:R-:W2:Y:S04]  /*2e200*/  LDL R144, [R1+0x1bc] ;  /* 0x0001bc0001907983 */ /* 0x000ea80000100800 */
[----:B0-----:R-:W2:Y:S04]  /*2e210*/  LDL R10, [R1+0x1c0] ;  /* 0x0001c000010a7983 */ /* 0x001ea80000100800 */
[----:B------:R-:W2:Y:S04]  /*2e220*/  LDL R11, [R1+0x1c4] ;  /* 0x0001c400010b7983 */ /* 0x000ea80000100800 */
[----:B------:R-:W2:Y:S04]  /*2e230*/  LDL R12, [R1+0x1c8] ;  /* 0x0001c800010c7983 */ /* 0x000ea80000100800 */
[----:B------:R-:W2:Y:S04]  /*2e240*/  LDL R13, [R1+0x1cc] ;  /* 0x0001cc00010d7983 */ /* 0x000ea80000100800 */
[----:B------:R-:W2:Y:S04]  /*2e250*/  LDL R17, [R1+0x1d0] ;  /* 0x0001d00001117983 */ /* 0x000ea80000100800 */
[----:B------:R-:W2:Y:S04]  /*2e260*/  LDL R150, [R1+0x1d4] ;  /* 0x0001d40001967983 */ /* 0x000ea80000100800 */
[----:B------:R-:W2:Y:S04]  /*2e270*/  LDL R148, [R1+0x1d8] ;  /* 0x0001d80001947983 */ /* 0x000ea80000100800 */
[----:B------:R-:W2:Y:S01]  /*2e280*/  LDL R146, [R1+0x1dc] ;  /* 0x0001dc0001927983 */ /* 0x000ea20000100800 */
[----:B---3--:R-:W-:-:S01]  /*2e290*/  FADD R5, R145, R5 ;  /* 0x0000000591057221 */ /* 0x008fc20000000000 */
[----:B----4-:R-:W-:Y:S01]  /*2e2a0*/  FADD R0, R143, R0 ;  /* 0x000000008f007221 */ /* 0x010fe20000000000 */
[----:B------:R-:W-:-:S01]  /*2e2b0*/  FADD R2, R141, R2 ;  /* 0x000000028d027221 */ /* 0x000fc20000000000 */
[----:B------:R-:W-:Y:S01]  /*2e2c0*/  FADD R3, R139, R3 ;  /* 0x000000038b037221 */ /* 0x000fe20000000000 */
[----:B------:R-:W-:-:S01]  /*2e2d0*/  FADD R4, R137, R4 ;  /* 0x0000000489047221 */ /* 0x000fc20000000000 */
[----:B------:R-:W-:Y:S01]  /*2e2e0*/  FADD R6, R147, R6 ;  /* 0x0000000693067221 */ /* 0x000fe20000000000 */
[----:B------:R-:W-:-:S01]  /*2e2f0*/  FADD R7, R149, R7 ;  /* 0x0000000795077221 */ /* 0x000fc20000000000 */
[----:B------:R-:W-:Y:S01]  /*2e300*/  FADD R14, R15, R14 ;  /* 0x0000000e0f0e7221 */ /* 0x000fe20000000000 */
[----:B------:R-:W-:-:S04]  /*2e310*/  FADD R9, R16, R9 ;  /* 0x0000000910097221 */ /* 0x000fc80000000000 */
[----:B------:R-:W-:Y:S04]  /*2e320*/  STL [R1+0x1218], R14 ;  /* 0x0012180e01007387 */ /* 0x000fe80000100800 */
[----:B------:R-:W-:Y:S01]  /*2e330*/  STL [R1+0x121c], R9 ;  /* 0x00121c0901007387 */ /* 0x000fe20000100800 */
[----:B------:R-:W-:-:S05]  /*2e340*/  FADD R8, R151, R8 ;  /* 0x0000000897087221 */ /* 0x000fca0000000000 */
[----:B------:R-:W-:Y:S04]  /*2e350*/  STL [R1+0x1220], R8 ;  /* 0x0012200801007387 */ /* 0x000fe80000100800 */
[----:B------:R-:W-:Y:S04]  /*2e360*/  STL [R1+0x1224], R7 ;  /* 0x0012240701007387 */ /* 0x000fe80000100800 */
[----:B------:R0:W-:Y:S04]  /*2e370*/  STL [R1+0x1230], R0 ;  /* 0x0012300001007387 */ /* 0x0001e80000100800 */
[----:B------:R-:W-:Y:S04]  /*2e380*/  STL [R1+0x1228], R6 ;  /* 0x0012280601007387 */ /* 0x000fe80000100800 */
[----:B0-----:R-:W2:Y:S04]  /*2e390*/  LDL.LU R0, [R1+0x1270] ;  /* 0x0012700001007983 */ /* 0x001ea80000300800 */
[----:B------:R-:W-:Y:S04]  /*2e3a0*/  STL [R1+0x122c], R5 ;  /* 0x00122c0501007387 */ /* 0x000fe80000100800 */
[----:B------:R0:W-:Y:S04]  /*2e3b0*/  STL [R1+0x1234], R2 ;  /* 0x0012340201007387 */ /* 0x0001e80000100800 */
[----:B0-----:R-:W3:Y:S04]  /*2e3c0*/  LDL.LU R2, [R1+0x126c] ;  /* 0x00126c0001027983 */ /* 0x001ee80000300800 */
[----:B------:R0:W-:Y:S04]  /*2e3d0*/  STL [R1+0x1238], R3 ;  /* 0x0012380301007387 */ /* 0x0001e80000100800 */
[----:B0-----:R-:W4:Y:S04]  /*2e3e0*/  LDL.LU R3, [R1+0x1268] ;  /* 0x0012680001037983 */ /* 0x001f280000300800 */
[----:B------:R-:W3:Y:S04]  /*2e3f0*/  LDL.LU R137, [R1+0x1240] ;  /* 0x0012400001897983 */ /* 0x000ee80000300800 */
        /* <DEDUP_REMOVED lines=9> */
[----:B0-----:R-:W4:Y:S04]  /*2e490*/  LDL.LU R4, [R1+0x1264] ;  /* 0x0012640001047983 */ /* 0x001f280000300800 */
[----:B------:R-:W4:Y:S04]  /*2e4a0*/  LDL R145, [R1+0x1e0] ;  /* 0x0001e00001917983 */ /* 0x000f280000100800 */
[----:B------:R-:W4:Y:S04]  /*2e4b0*/  LDL R147, [R1+0x1e4] ;  /* 0x0001e40001937983 */ /* 0x000f280000100800 */
[----:B------:R-:W4:Y:S04]  /*2e4c0*/  LDL R149, [R1+0x1e8] ;  /* 0x0001e80001957983 */ /* 0x000f280000100800 */
[----:B------:R-:W4:Y:S04]  /*2e4d0*/  LDL R151, [R1+0x1ec] ;  /* 0x0001ec0001977983 */ /* 0x000f280000100800 */
[----:B------:R-:W4:Y:S04]  /*2e4e0*/  LDL R14, [R1+0x1f0] ;  /* 0x0001f000010e7983 */ /* 0x000f280000100800 */
[----:B------:R-:W4:Y:S04]  /*2e4f0*/  LDL R15, [R1+0x1f4] ;  /* 0x0001f400010f7983 */ /* 0x000f280000100800 */
[----:B------:R-:W4:Y:S01]  /*2e500*/  LDL R16, [R1+0x1f8] ;  /* 0x0001f80001107983 */ /* 0x000f220000100800 */
[----:B--2---:R-:W-:-:S01]  /*2e510*/  FADD R0, R146, R0 ;  /* 0x0000000092007221 */ /* 0x004fc20000000000 */
[----:B---3--:R-:W-:-:S02]  /*2e520*/  FADD R137, R136, R137 ;  /* 0x0000008988897221 */ /* 0x008fc40000000000 */
[----:B------:R-:W2:Y:S01]  /*2e530*/  LDL.LU R136, [R1+0x1528] ;  /* 0x0015280001887983 */ /* 0x000ea20000300800 */
[----:B----4-:R-:W-:-:S03]  /*2e540*/  FADD R139, R138, R139 ;  /* 0x0000008b8a8b7221 */ /* 0x010fc60000000000 */
[----:B------:R0:W-:Y:S01]  /*2e550*/  STL [R1+0x1240], R137 ;  /* 0x0012408901007387 */ /* 0x0001e20000100800 */
[----:B------:R-:W-:-:S03]  /*2e560*/  FADD R141, R140, R141 ;  /* 0x0000008d8c8d7221 */ /* 0x000fc60000000000 */
[----:B0-----:R-:W3:Y:S01]  /*2e570*/  LDL.LU R137, [R1+0x1524] ;  /* 0x0015240001897983 */ /* 0x001ee20000300800 */
[----:B------:R-:W-:-:S03]  /*2e580*/  FADD R143, R142, R143 ;  /* 0x0000008f8e8f7221 */ /* 0x000fc60000000000 */
[----:B------:R-:W4:Y:S04]  /*2e590*/  LDL.LU R138, [R1+0x1520] ;  /* 0x00152000018a7983 */ /* 0x000f280000300800 */
[----:B------:R0:W-:Y:S01]  /*2e5a0*/  STL [R1+0x1244], R139 ;  /* 0x0012448b01007387 */ /* 0x0001e20000100800 */
[----:B------:R-:W-:-:S01]  /*2e5b0*/  FADD R9, R144, R9 ;  /* 0x0000000990097221 */ /* 0x000fc20000000000 */
[----:B------:R-:W-:Y:S01]  /*2e5c0*/  FADD R8, R10, R8 ;  /* 0x000000080a087221 */ /* 0x000fe20000000000 */
[----:B------:R-:W-:-:S01]  /*2e5d0*/  FADD R7, R11, R7 ;  /* 0x000000070b077221 */ /* 0x000fc20000000000 */
[----:B0-----:R-:W4:Y:S04]  /*2e5e0*/  LDL.LU R139, [R1+0x151c] ;  /* 0x00151c00018b7983 */ /* 0x001f280000300800 */
        /* <DEDUP_REMOVED lines=9> */
[----:B------:R-:W-:-:S02]  /*2e680*/  FADD R2, R148, R2 ;  /* 0x0000000294027221 */ /* 0x000fc40000000000 */
[----:B0-----:R-:W4:Y:S04]  /*2e690*/  LDL.LU R143, [R1+0x150c] ;  /* 0x00150c00018f7983 */ /* 0x001f280000300800 */
[----:B------:R-:W4:Y:S04]  /*2e6a0*/  LDL.LU R144, [R1+0x1508] ;  /* 0x0015080001907983 */ /* 0x000f280000300800 */
[----:B------:R0:W-:Y:S04]  /*2e6b0*/  STL [R1+0x1250], R9 ;  /* 0x0012500901007387 */ /* 0x0001e80000100800 */
[----:B------:R1:W-:Y:S04]  /*2e6c0*/  STL [R1+0x1254], R8 ;  /* 0x0012540801007387 */ /* 0x0003e80000100800 */
[----:B------:R1:W-:Y:S04]  /*2e6d0*/  STL [R1+0x1258], R7 ;  /* 0x0012580701007387 */ /* 0x0003e80000100800 */
[----:B------:R1:W-:Y:S04]  /*2e6e0*/  STL [R1+0x125c], R6 ;  /* 0x00125c0601007387 */ /* 0x0003e80000100800 */
[----:B------:R1:W-:Y:S04]  /*2e6f0*/  STL [R1+0x1260], R5 ;  /* 0x0012600501007387 */ /* 0x0003e80000100800 */
[----:B------:R1:W-:Y:S04]  /*2e700*/  STL [R1+0x1264], R4 ;  /* 0x0012640401007387 */ /* 0x0003e80000100800 */
[----:B------:R-:W2:Y:S04]  /*2e710*/  LDL.LU R146, [R1+0x1274] ;  /* 0x0012740001927983 */ /* 0x000ea80000300800 */
[----:B------:R1:W-:Y:S04]  /*2e720*/  STL [R1+0x1268], R3 ;  /* 0x0012680301007387 */ /* 0x0003e80000100800 */
[----:B------:R-:W3:Y:S04]  /*2e730*/  LDL.LU R148, [R1+0x1278] ;  /* 0x0012780001947983 */ /* 0x000ee80000300800 */
[----:B------:R1:W-:Y:S04]  /*2e740*/  STL [R1+0x126c], R2 ;  /* 0x00126c0201007387 */ /* 0x0003e80000100800 */
[----:B------:R-:W4:Y:S04]  /*2e750*/  LDL.LU R150, [R1+0x127c] ;  /* 0x00127c0001967983 */ /* 0x000f280000300800 */
[----:B------:R1:W-:Y:S04]  /*2e760*/  STL [R1+0x1270], R0 ;  /* 0x0012700001007387 */ /* 0x0003e80000100800 */
[----:B------:R-:W4:Y:S04]  /*2e770*/  LDL.LU R17, [R1+0x1280] ;  /* 0x0012800001117983 */ /* 0x000f280000300800 */
[----:B------:R-:W4:Y:S04]  /*2e780*/  LDL.LU R13, [R1+0x1284] ;  /* 0x00128400010d7983 */ /* 0x000f280000300800 */
[----:B------:R-:W4:Y:S04]  /*2e790*/  LDL.LU R12, [R1+0x1288] ;  /* 0x00128800010c7983 */ /* 0x000f280000300800 */
[----:B------:R-:W4:Y:S04]  /*2e7a0*/  LDL.LU R11, [R1+0x128c] ;  /* 0x00128c00010b7983 */ /* 0x000f280000300800 */
[----:B------:R-:W4:Y:S04]  /*2e7b0*/  LDL.LU R10, [R1+0x1290] ;  /* 0x00129000010a7983 */ /* 0x000f280000300800 */
[----:B0-----:R-:W4:Y:S04]  /*2e7c0*/  LDL.LU R9, [R1+0x1294] ;  /* 0x0012940001097983 */ /* 0x001f280000300800 */
[----:B-1----:R-:W4:Y:S04]  /*2e7d0*/  LDL.LU R8, [R1+0x1298] ;  /* 0x0012980001087983 */ /* 0x002f280000300800 */
[----:B------:R-:W4:Y:S04]  /*2e7e0*/  LDL.LU R7, [R1+0x129c] ;  /* 0x00129c0001077983 */ /* 0x000f280000300800 */
[----:B------:R-:W4:Y:S04]  /*2e7f0*/  LDL.LU R6, [R1+0x12a0] ;  /* 0x0012a00001067983 */ /* 0x000f280000300800 */
[----:B------:R-:W4:Y:S04]  /*2e800*/  LDL.LU R5, [R1+0x12a4] ;  /* 0x0012a40001057983 */ /* 0x000f280000300800 */
[----:B------:R-:W4:Y:S04]  /*2e810*/  LDL.LU R4, [R1+0x12a8] ;  /* 0x0012a80001047983 */ /* 0x000f280000300800 */
[----:B------:R-:W4:Y:S04]  /*2e820*/  LDL.LU R3, [R1+0x12ac] ;  /* 0x0012ac0001037983 */ /* 0x000f280000300800 */
[----:B------:R-:W4:Y:S04]  /*2e830*/  LDL.LU R2, [R1+0x12b0] ;  /* 0x0012b00001027983 */ /* 0x000f280000300800 */
[----:B------:R-:W4:Y:S01]  /*2e840*/  LDL.LU R0, [R1+0x12b4] ;  /* 0x0012b40001007983 */ /* 0x000f220000300800 */
[----:B--2---:R-:W-:-:S03]  /*2e850*/  FADD R146, R145, R146 ;  /* 0x0000009291927221 */ /* 0x004fc60000000000 */
[----:B------:R-:W2:Y:S04]  /*2e860*/  LDL.LU R145, [R1+0x1504] ;  /* 0x0015040001917983 */ /* 0x000ea80000300800 */
[----:B------:R0:W-:Y:S01]  /*2e870*/  STL [R1+0x1274], R146 ;  /* 0x0012749201007387 */ /* 0x0001e20000100800 */
[----:B---3--:R-:W-:-:S03]  /*2e880*/  FADD R148, R147, R148 ;  /* 0x0000009493947221 */ /* 0x008fc60000000000 */
[----:B0-----:R-:W3:Y:S01]  /*2e890*/  LDL.LU R146, [R1+0x1500] ;  /* 0x0015000001927983 */ /* 0x001ee20000300800 */
[----:B----4-:R-:W-:-:S03]  /*2e8a0*/  FADD R150, R149, R150 ;  /* 0x0000009695967221 */ /* 0x010fc60000000000 */
[----:B------:R-:W4:Y:S04]  /*2e8b0*/  LDL.LU R147, [R1+0x14fc] ;  /* 0x0014fc0001937983 */ /* 0x000f280000300800 */
[----:B------:R0:W-:Y:S01]  /*2e8c0*/  STL [R1+0x1278], R148 ;  /* 0x0012789401007387 */ /* 0x0001e20000100800 */
[----:B------:R-:W-:-:S01]  /*2e8d0*/  FADD R17, R151, R17 ;  /* 0x0000001197117221 */ /* 0x000fc20000000000 */
[----:B------:R-:W-:Y:S02]  /*2e8e0*/  FADD R13, R14, R13 ;  /* 0x0000000d0e0d7221 */ /* 0x000fe40000000000 */
[----:B0-----:R-:W4:Y:S01]  /*2e8f0*/  LDL.LU R148, [R1+0x14f8] ;  /* 0x0014f80001947983 */ /* 0x001f220000300800 */
[----:B------:R-:W-:-:S03]  /*2e900*/  FADD R12, R15, R12 ;  /* 0x0000000c0f0c7221 */ /* 0x000fc60000000000 */
[----:B------:R-:W4:Y:S01]  /*2e910*/  LDL.LU R149, [R1+0x14f4] ;  /* 0x0014f40001957983 */ /* 0x000f220000300800 */
[----:B------:R-:W-:-:S03]  /*2e920*/  FADD R11, R16, R11 ;  /* 0x0000000b100b7221 */ /* 0x000fc60000000000 */
[----:B------:R0:W-:Y:S01]  /*2e930*/  STL [R1+0x127c], R150 ;  /* 0x00127c9601007387 */ /* 0x0001e20000100800 */
[----:B------:R-:W-:-:S01]  /*2e940*/  FADD R10, R18, R10 ;  /* 0x0000000a120a7221 */ /* 0x000fc20000000000 */
[----:B------:R-:W-:Y:S01]  /*2e950*/  FADD R9, R24, R9 ;  /* 0x0000000918097221 */ /* 0x000fe20000000000 */
[----:B------:R-:W-:-:S01]  /*2e960*/  FADD R8, R25, R8 ;  /* 0x0000000819087221 */ /* 0x000fc20000000000 */
[----:B0-----:R-:W4:Y:S04]  /*2e970*/  LDL.LU R150, [R1+0x14f0] ;  /* 0x0014f00001967983 */ /* 0x001f280000300800 */
[----:B------:R-:W4:Y:S01]  /*2e980*/  LDL.LU R151, [R1+0x14ec] ;  /* 0x0014ec0001977983 */ /* 0x000f220000300800 */
[----:B------:R-:W-:-:S03]  /*2e990*/  FADD R7, R26, R7 ;  /* 0x000000071a077221 */ /* 0x000fc60000000000 */
[----:B------:R0:W-:Y:S01]  /*2e9a0*/  STL [R1+0x1280], R17 ;  /* 0x0012801101007387 */ /* 0x0001e20000100800 */
[----:B------:R-:W-:-:S01]  /*2e9b0*/  FADD R6, R27, R6 ;  /* 0x000000061b067221 */ /* 0x000fc20000000000 */
[----:B------:R-:W-:Y:S01]  /*2e9c0*/  FADD R5, R28, R5 ;  /* 0x000000051c057221 */ /* 0x000fe20000000000 */
[----:B------:R-:W-:-:S01]  /*2e9d0*/  FADD R4, R29, R4 ;  /* 0x000000041d047221 */ /* 0x000fc20000000000 */
[----:B0-----:R0:W5:Y:S04]  /*2e9e0*/  LDL.LU R17, [R1+0x14e8] ;  /* 0x0014e80001117983 */ /* 0x0011680000300800 */
[----:B------:R1:W-:Y:S04]  /*2e9f0*/  STL [R1+0x1284], R13 ;  /* 0x0012840d01007387 */ /* 0x0003e80000100800 */
[----:B------:R0:W-:Y:S04]  /*2ea00*/  STL [R1+0x1288], R12 ;  /* 0x0012880c01007387 */ /* 0x0001e80000100800 */
[----:B------:R0:W-:Y:S01]  /*2ea10*/  STL [R1+0x128c], R11 ;  /* 0x00128c0b01007387 */ /* 0x0001e20000100800 */
[----:B------:R-:W-:-:S03]  /*2ea20*/  FADD R3, R30, R3 ;  /* 0x000000031e037221 */ /* 0x000fc60000000000 */
[----:B------:R0:W-:Y:S04]  /*2ea30*/  STL [R1+0x1290], R10 ;  /* 0x0012900a01007387 */ /* 0x0001e80000100800 */
[----:B------:R0:W-:Y:S01]  /*2ea40*/  STL [R1+0x1294], R9 ;  /* 0x0012940901007387 */ /* 0x0001e20000100800 */
[----:B------:R-:W-:-:S03]  /*2ea50*/  FADD R2, R31, R2 ;  /* 0x000000021f027221 */ /* 0x000fc60000000000 */
[----:B------:R0:W-:Y:S04]  /*2ea60*/  STL [R1+0x1298], R8 ;  /* 0x0012980801007387 */ /* 0x0001e80000100800 */
[----:B------:R0:W-:Y:S01]  /*2ea70*/  STL [R1+0x129c], R7 ;  /* 0x00129c0701007387 */ /* 0x0001e20000100800 */
[----:B------:R-:W-:-:S03]  /*2ea80*/  FADD R0, R32, R0 ;  /* 0x0000000020007221 */ /* 0x000fc60000000000 */
        /* <DEDUP_REMOVED lines=10> */
[----:B-1----:R-:W4:Y:S04]  /*2eb30*/  LDL.LU R13, [R1+0x12c8] ;  /* 0x0012c800010d7983 */ /* 0x002f280000300800 */
[----:B0-----:R-:W4:Y:S04]  /*2eb40*/  LDL.LU R12, [R1+0x12cc] ;  /* 0x0012cc00010c7983 */ /* 0x001f280000300800 */
[----:B------:R-:W4:Y:S04]  /*2eb50*/  LDL.LU R11, [R1+0x12d0] ;  /* 0x0012d000010b7983 */ /* 0x000f280000300800 */
        /* <DEDUP_REMOVED lines=9> */
[----:B------:R-:W4:Y:S01]  /*2ebf0*/  LDL.LU R0, [R1+0x12f8] ;  /* 0x0012f80001007983 */ /* 0x000f220000300800 */
[----:B--2---:R-:W-:-:S01]  /*2ec00*/  FADD R18, R33, R18 ;  /* 0x0000001221127221 */ /* 0x004fc20000000000 */
        /* <DEDUP_REMOVED lines=29> */
[----:B0-----:R-:W4:Y:S01]  /*2ede0*/  LDL.LU R18, [R1+0x12fc] ;  /* 0x0012fc0001127983 */ /* 0x001f220000300800 */
[----:B------:R-:W-:-:S03]  /*2edf0*/  FADD R0, R49, R0 ;  /* 0x0000000031007221 */ /* 0x000fc60000000000 */
[----:B------:R0:W-:Y:S04]  /*2ee00*/  STL [R1+0x12f0], R3 ;  /* 0x0012f00301007387 */ /* 0x0001e80000100800 */
[----:B-1----:R-:W4:Y:S04]  /*2ee10*/  LDL.LU R16, [R1+0x1300] ;  /* 0x0013000001107983 */ /* 0x002f280000300800 */
[----:B------:R1:W-:Y:S04]  /*2ee20*/  STL [R1+0x12f4], R2 ;  /* 0x0012f40201007387 */ /* 0x0003e80000100800 */
[----:B--2---:R-:W2:Y:S04]  /*2ee30*/  LDL.LU R15, [R1+0x1304] ;  /* 0x00130400010f7983 */ /* 0x004ea80000300800 */
[----:B------:R1:W-:Y:S04]  /*2ee40*/  STL [R1+0x12f8], R0 ;  /* 0x0012f80001007387 */ /* 0x0003e80000100800 */
[----:B---3--:R-:W3:Y:S04]  /*2ee50*/  LDL.LU R14, [R1+0x1308] ;  /* 0x00130800010e7983 */ /* 0x008ee80000300800 */
[----:B----4-:R-:W4:Y:S04]  /*2ee60*/  LDL.LU R13, [R1+0x130c] ;  /* 0x00130c00010d7983 */ /* 0x010f280000300800 */
        /* <DEDUP_REMOVED lines=9> */
[----:B0-----:R-:W4:Y:S04]  /*2ef00*/  LDL.LU R3, [R1+0x1334] ;  /* 0x0013340001037983 */ /* 0x001f280000300800 */
[----:B-1----:R-:W4:Y:S04]  /*2ef10*/  LDL.LU R2, [R1+0x1338] ;  /* 0x0013380001027983 */ /* 0x002f280000300800 */
[----:B------:R-:W4:Y:S01]  /*2ef20*/  LDL.LU R0, [R1+0x133c] ;  /* 0x00133c0001007983 */ /* 0x000f220000300800 */
[----:B------:R-:W-:-:S01]  /*2ef30*/  FADD R18, R50, R18 ;  /* 0x0000001232127221 */ /* 0x000fc20000000000 */
[----:B------:R-:W-:-:S04]  /*2ef40*/  FADD R16, R51, R16 ;  /* 0x0000001033107221 */ /* 0x000fc80000000000 */
[----:B------:R0:W-:Y:S01]  /*2ef50*/  STL [R1+0x12fc], R18 ;  /* 0x0012fc1201007387 */ /* 0x0001e20000100800 */
[----:B--2---:R-:W-:-:S03]  /*2ef60*/  FADD R15, R52, R15 ;  /* 0x0000000f340f7221 */ /* 0x004fc60000000000 */
[----:B------:R1:W-:Y:S01]  /*2ef70*/  STL [R1+0x1300], R16 ;  /* 0x0013001001007387 */ /* 0x0003e20000100800 */
[----:B---3--:R-:W-:-:S03]  /*2ef80*/  FADD R14, R53, R14 ;  /* 0x0000000e350e7221 */ /* 0x008fc60000000000 */
        /* <DEDUP_REMOVED lines=200> */
[----:B------:R-:W-:Y:S01]  /*2fc10*/  STL [R1+0x140c], R18 ;  /* 0x00140c1201007387 */ /* 0x000fe20000100800 */
        /* <DEDUP_REMOVED lines=47> */
[----:B------:R-:W4:Y:S01]  /*2ff10*/  LDL.LU R18, [R1+0x1490] ;  /* 0x0014900001127983 */ /* 0x000f220000300800 */
[----:B------:R-:W-:Y:S01]  /*2ff20*/  UMOV UR6, URZ ;  /* 0x0000003f00067c82 */ /* 0x000fe20008000000 */
[----:B------:R-:W-:-:S05]  /*2ff30*/  FADD R16, R135, R16 ;  /* 0x0000001087107221 */ /* 0x000fca0000000000 */
[----:B------:R0:W-:Y:S01]  /*2ff40*/  STL [R1+0x1450], R16 ;  /* 0x0014501001007387 */ /* 0x0001e20000100800 */
[----:B------:R-:W-:-:S03]  /*2ff50*/  FADD R15, R136, R15 ;  /* 0x0000000f880f7221 */ /* 0x000fc60000000000 */
[----:B0-----:R0:W5:Y:S01]  /*2ff60*/  LDL.LU R16, [R1+0x14e4] ;  /* 0x0014e40001107983 */ /* 0x0011620000300800 */
[----:B--2---:R-:W-:-:S03]  /*2ff70*/  FADD R14, R137, R14 ;  /* 0x0000000e890e7221 */ /* 0x004fc60000000000 */
[----:B------:R1:W-:Y:S01]  /*2ff80*/  STL [R1+0x1454], R15 ;  /* 0x0014540f01007387 */ /* 0x0003e20000100800 */
[----:B---3--:R-:W-:-:S01]  /*2ff90*/  FADD R13, R138, R13 ;  /* 0x0000000d8a0d7221 */ /* 0x008fc20000000000 */
[----:B----4-:R-:W-:Y:S02]  /*2ffa0*/  FADD R12, R139, R12 ;  /* 0x0000000c8b0c7221 */ /* 0x010fe40000000000 */
[----:B-1----:R0:W5:Y:S01]  /*2ffb0*/  LDL.LU R15, [R1+0x14e0] ;  /* 0x0014e000010f7983 */ /* 0x0021620000300800 */
[----:B------:R-:W-:-:S03]  /*2ffc0*/  FADD R11, R140, R11 ;  /* 0x0000000b8c0b7221 */ /* 0x000fc60000000000 */
[----:B------:R1:W-:Y:S01]  /*2ffd0*/  STL [R1+0x1458], R14 ;  /* 0x0014580e01007387 */ /* 0x0003e20000100800 */
[----:B------:R-:W-:-:S03]  /*2ffe0*/  FADD R10, R141, R10 ;  /* 0x0000000a8d0a7221 */ /* 0x000fc60000000000 */
[----:B-1----:R0:W5:Y:S01]  /*2fff0*/  LDL.LU R14, [R1+0x14dc] ;  /* 0x0014dc00010e7983 */ /* 0x0021620000300800 */
[----:B------:R-:W-:-:S03]  /*30000*/  FADD R9, R142, R9 ;  /* 0x000000098e097221 */ /* 0x000fc60000000000 */
[----:B------:R1:W-:Y:S01]  /*30010*/  STL [R1+0x145c], R13 ;  /* 0x00145c0d01007387 */ /* 0x0003e20000100800 */
[----:B------:R-:W-:-:S01]  /*30020*/  FADD R8, R143, R8 ;  /* 0x000000088f087221 */ /* 0x000fc20000000000 */
[----:B------:R-:W-:Y:S02]  /*30030*/  FADD R7, R144, R7 ;  /* 0x0000000790077221 */ /* 0x000fe40000000000 */
[----:B-1----:R0:W5:Y:S04]  /*30040*/  LDL.LU R13, [R1+0x14d8] ;  /* 0x0014d800010d7983 */ /* 0x0021680000300800 */
[----:B------:R1:W-:Y:S01]  /*30050*/  STL [R1+0x1460], R12 ;  /* 0x0014600c01007387 */ /* 0x0003e20000100800 */
[----:B------:R-:W-:-:S01]  /*30060*/  FADD R6, R145, R6 ;  /* 0x0000000691067221 */ /* 0x000fc20000000000 */
[----:B------:R-:W-:-:S02]  /*30070*/  FADD R5, R146, R5 ;  /* 0x0000000592057221 */ /* 0x000fc40000000000 */
[----:B-1----:R0:W5:Y:S04]  /*30080*/  LDL.LU R12, [R1+0x14d4] ;  /* 0x0014d400010c7983 */ /* 0x0021680000300800 */
[----:B------:R1:W-:Y:S01]  /*30090*/  STL [R1+0x1464], R11 ;  /* 0x0014640b01007387 */ /* 0x0003e20000100800 */
[----:B------:R-:W-:-:S03]  /*300a0*/  FADD R4, R147, R4 ;  /* 0x0000000493047221 */ /* 0x000fc60000000000 */
        /* <DEDUP_REMOVED lines=25> */
[----:B------:R0:W-:Y:S02]  /*30240*/  STL [R1+0x1490], R18 ;  /* 0x0014901201007387 */ /* 0x0001e40000100800 */
.L_x_24:
[----:B------:R-:W-:Y:S05]  /*30250*/  @!P1 BRA `(.L_x_25) ;  /* 0x0000000000049947 */ /* 0x000fea0003800000 */
[----:B------:R-:W-:Y:S01]  /*30260*/  BPT.TRAP 0x1 ;  /* 0x000000040000795c */ /* 0x000fe20000300000 */
.L_x_25:
[----:B------:R-:W-:Y:S02]  /*30270*/  UISETP.GT.U32.AND UP0, UPT, UR7, 0x1, UPT ;  /* 0x000000010700788c */ /* 0x000fe4000bf04070 */
[----:B------:R-:W-:-:S04]  /*30280*/  ULEA UR17, UR12, UR14, 0x3 ;  /* 0x0000000e0c117291 */ /* 0x000fc8000f8e183f */
[----:B------:R-:W-:Y:S01]  /*30290*/  UIADD3 UR17, UR17, 0x20, URZ ;  /* 0x0000002011117890 */ /* 0x000fe2000fffe03f */
[----:B------:R-:W-:-:S03]  /*302a0*/  PLOP3.LUT P0, PT, PT, PT, UP0, 0x80, 0x0 ;  /* 0x000000000000781c */ /* 0x000fc60003f0f008 */
[----:B------:R-:W-:-:S09]  /*302b0*/  UPRMT UR17, URZ, 0x654, UR17 ;  /* 0x000006543f117896 */ /* 0x000fd20008000011 */
[----:B------:R-:W-:Y:S01]  /*302c0*/  SYNCS.ARRIVE.TRANS64.RED.A1T0 RZ, [UR17], RZ ;  /* 0x000000ffffff79a7 */ /* 0x000fe20008100411 */
[----:B------:R-:W-:Y:S05]  /*302d0*/  @P0 BRA `(.L_x_26) ;  /* 0x0000000000040947 */ /* 0x000fea0003800000 */
[----:B------:R-:W-:Y:S01]  /*302e0*/  BPT.TRAP 0x1 ;  /* 0x000000040000795c */ /* 0x000fe20000300000 */
.L_x_26:
[----:B------:R-:W-:Y:S01]  /*302f0*/  UIADD3 UR24, UR24, 0x1, URZ ;  /* 0x0000000118187890 */ /* 0x000fe2000fffe03f */
[C---:B-----5:R-:W-:Y:S01]  /*30300*/  ISETP.GT.AND P0, PT, R17.reuse, 0x1, PT ;  /* 0x000000011100780c */ /* 0x060fe20003f04270 */
[----:B------:R-:W-:Y:S01]  /*30310*/  UIADD3 UR12, UR12, 0x1, URZ ;  /* 0x000000010c0c7890 */ /* 0x000fe2000fffe03f */
[----:B------:R-:W-:Y:S01]  /*30320*/  VIADD R17, R17, 0xffffffff ;  /* 0xffffffff11117836 */ /* 0x000fe20000000000 */
[----:B------:R-:W-:Y:S02]  /*30330*/  UISETP.NE.AND UP0, UPT, UR24, 0x4, UPT ;  /* 0x000000041800788c */ /* 0x000fe4000bf05270 */
[----:B------:R-:W-:Y:S02]  /*30340*/  UISETP.NE.AND UP1, UPT, UR12, 0x4, UPT ;  /* 0x000000040c00788c */ /* 0x000fe4000bf25270 */
[----:B------:R-:W-:Y:S02]  /*30350*/  USEL UR17, URZ, 0x1, UP0 ;  /* 0x000000013f117887 */ /* 0x000fe40008000000 */
[----:B------:R-:W-:-:S02]  /*30360*/  USEL UR24, UR24, URZ, UP0 ;  /* 0x0000003f18187287 */ /* 0x000fc40008000000 */
[----:B------:R-:W-:Y:S02]  /*30370*/  USEL UR12, UR12, URZ, UP1 ;  /* 0x0000003f0c0c7287 */ /* 0x000fe40008800000 */
[----:B------:R-:W-:Y:S01]  /*30380*/  LOP3.LUT R16, R16, UR17, RZ, 0x3c, !PT ;  /* 0x0000001110107c12 */ /* 0x000fe2000f8e3cff */
[----:B------:R-:W-:Y:S01]  /*30390*/  UMOV UR17, 0x1 ;  /* 0x0000000100117882 */ /* 0x000fe20000000000 */
[----:B------:R-:W-:Y:S08]  /*303a0*/  @P0 BRA `(.L_x_27) ;  /* 0xfffffe8c00580947 */ /* 0x000ff0000383ffff */
.L_x_19:
[----:B------:R-:W-:-:S04]  /*303b0*/  UISETP.NE.AND UP0, UPT, UR6, URZ, UPT ;  /* 0x0000003f0600728c */ /* 0x000fc8000bf05270 */
[----:B------:R-:W-:-:S06]  /*303c0*/  USEL UR6, URZ, 0x1, !UP0 ;  /* 0x000000013f067887 */ /* 0x000fcc000c000000 */
[----:B------:R-:W-:-:S13]  /*303d0*/  ISETP.NE.AND P0, PT, RZ, UR6, PT ;  /* 0x00000006ff007c0c */ /* 0x000fda000bf05270 */
[----:B------:R-:W-:Y:S05]  /*303e0*/  @!P0 BRA `(.L_x_28) ;  /* 0x000000b800188947 */ /* 0x000fea0003800000 */
[----:B------:R2:W-:Y:S04]  /*303f0*/  STL [R1+0x161c], R73 ;  /* 0x00161c4901007387 */ /* 0x0005e80000100800 */
[----:B--2---:R-:W2:Y:S04]  /*30400*/  LDL.LU R73, [R1+0x800] ;  /* 0x0008000001497983 */ /* 0x004ea80000300800 */
[----:B------:R3:W-:Y:S04]  /*30410*/  STL [R1+0x1618], R74 ;  /* 0x0016184a01007387 */ /* 0x0007e80000100800 */
[----:B---3--:R-:W3:Y:S04]  /*30420*/  LDL.LU R74, [R1+0x804] ;  /* 0x00080400014a7983 */ /* 0x008ee80000300800 */
[----:B------:R4:W-:Y:S04]  /*30430*/  STL [R1+0x1614], R75 ;  /* 0x0016144b01007387 */ /* 0x0009e80000100800 */
[----:B----4-:R-:W4:Y:S04]  /*30440*/  LDL.LU R75, [R1+0x808] ;  /* 0x00080800014b7983 */ /* 0x010f280000300800 */
[----:B------:R0:W-:Y:S04]  /*30450*/  STL [R1+0x1610], R76 ;  /* 0x0016104c01007387 */ /* 0x0001e80000100800 */
[----:B0-----:R-:W4:Y:S04]  /*30460*/  LDL.LU R76, [R1+0x80c] ;  /* 0x00080c00014c7983 */ /* 0x001f280000300800 */
        /* <DEDUP_REMOVED lines=62> */
[----:B------:R-:W4:Y:S04]  /*30850*/  LDL.LU R16, [R1+0xa04] ;  /* 0x000a040001107983 */ /* 0x000f280000300800 */
[----:B------:R-:W4:Y:S04]  /*30860*/  LDL.LU R17, [R1+0x974] ;  /* 0x0009740001117983 */ /* 0x000f280000300800 */
[----:B------:R-:W4:Y:S04]  /*30870*/  LDL.LU R18, [R1+0xa08] ;  /* 0x000a080001127983 */ /* 0x000f280000300800 */
        /* <DEDUP_REMOVED lines=88> */
[----:B-----5:R0:W-:Y:S04]  /*30e00*/  STL [R1+0x14e0], R15 ;  /* 0x0014e00f01007387 */ /* 0x0201e80000100800 */
        /* <DEDUP_REMOVED lines=28> */
[----:B0-----:R-:W4:Y:S01]  /*30fd0*/  LDL.LU R0, [R1+0x88c] ;  /* 0x00088c0001007983 */ /* 0x001f220000300800 */
[----:B--2---:R-:W-:Y:S01]  /*30fe0*/  FADD R19, R73, R19 ;  /* 0x0000001349137221 */ /* 0x004fe20000000000 */
[----:B---3--:R-:W-:Y:S01]  /*30ff0*/  FADD R20, R74, R20 ;  /* 0x000000144a147221 */ /* 0x008fe20000000000 */
[----:B----4-:R-:W-:Y:S01]  /*31000*/  FADD R21, R75, R21 ;  /* 0x000000154b157221 */ /* 0x010fe20000000000 */
[----:B------:R-:W2:Y:S01]  /*31010*/  LDL.LU R73, [R1+0x161c] ;  /* 0x00161c0001497983 */ /* 0x000ea20000300800 */
[----:B------:R-:W-:Y:S01]  /*31020*/  FADD R22, R76, R22 ;  /* 0x000000164c167221 */ /* 0x000fe20000000000 */
[----:B------:R-:W-:-:S02]  /*31030*/  FADD R23, R77, R23 ;  /* 0x000000174d177221 */ /* 0x000fc40000000000 */
[----:B------:R-:W3:Y:S01]  /*31040*/  LDL.LU R74, [R1+0x1618] ;  /* 0x00161800014a7983 */ /* 0x000ee20000300800 */
        /* <DEDUP_REMOVED lines=54> */
[----:B------:R-:W-:Y:S01]  /*313b0*/  FADD R179, R105, R179 ;  /* 0x000000b369b37221 */ /* 0x000fe20000000000 */
[----:B------:R-:W-:Y:S02]  /*313c0*/  FADD R109, R110, R109 ;  /* 0x0000006d6e6d7221 */ /* 0x000fe40000000000 */
[----:B------:R-:W4:Y:S01]  /*313d0*/  LDL.LU R102, [R1+0x15a8] ;  /* 0x0015a80001667983 */ /* 0x000f220000300800 */
[----:B------:R-:W-:-:S03]  /*313e0*/  FADD R180, R106, R180 ;  /* 0x000000b46ab47221 */ /* 0x000fc60000000000 */
[----:B------:R-:W4:Y:S01]  /*313f0*/  LDL.LU R103, [R1+0x15a4] ;  /* 0x0015a40001677983 */ /* 0x000f220000300800 */
[----:B------:R-:W-:Y:S01]  /*31400*/  FADD R181, R107, R181 ;  /* 0x000000b56bb57221 */ /* 0x000fe20000000000 */
[----:B------:R-:W-:Y:S02]  /*31410*/  FADD R16, R108, R16 ;  /* 0x000000106c107221 */ /* 0x000fe40000000000 */
[----:B------:R-:W4:Y:S01]  /*31420*/  LDL.LU R104, [R1+0x15a0] ;  /* 0x0015a00001687983 */ /* 0x000f220000300800 */
[----:B------:R-:W-:-:S03]  /*31430*/  FADD R18, R17, R18 ;  /* 0x0000001211127221 */ /* 0x000fc60000000000 */
[----:B------:R-:W4:Y:S04]  /*31440*/  LDL.LU R105, [R1+0x159c] ;  /* 0x00159c0001697983 */ /* 0x000f280000300800 */
[----:B------:R-:W4:Y:S04]  /*31450*/  LDL.LU R106, [R1+0x1598] ;  /* 0x00159800016a7983 */ /* 0x000f280000300800 */
[----:B------:R-:W4:Y:S01]  /*31460*/  LDL.LU R107, [R1+0x1594] ;  /* 0x00159400016b7983 */ /* 0x000f220000300800 */
[----:B------:R-:W-:Y:S01]  /*31470*/  FADD R194, R13, R194 ;  /* 0x000000c20dc27221 */ /* 0x000fe20000000000 */
        /* <DEDUP_REMOVED lines=54> */
[----:B------:R-:W-:-:S02]  /*317e0*/  FADD R182, R0, R182 ;  /* 0x000000b600b67221 */ /* 0x000fc40000000000 */
[----:B------:R-:W2:Y:S04]  /*317f0*/  LDL.LU R0, [R1+0x978] ;  /* 0x0009780001007983 */ /* 0x000ea80000300800 */
[----:B------:R0:W-:Y:S04]  /*31800*/  STL [R1+0xa00], R109 ;  /* 0x000a006d01007387 */ /* 0x0001e80000100800 */
[----:B------:R-:W2:Y:S04]  /*31810*/  LDL.LU R2, [R1+0xa0c] ;  /* 0x000a0c0001027983 */ /* 0x000ea80000300800 */
[----:B------:R1:W-:Y:S04]  /*31820*/  STL [R1+0xa04], R16 ;  /* 0x000a041001007387 */ /* 0x0003e80000100800 */
[----:B------:R-:W3:Y:S04]  /*31830*/  LDL.LU R3, [R1+0x97c] ;  /* 0x00097c0001037983 */ /* 0x000ee80000300800 */
[----:B------:R1:W-:Y:S04]  /*31840*/  STL [R1+0xa08], R18 ;  /* 0x000a081201007387 */ /* 0x0003e80000100800 */
[----:B------:R-:W3:Y:S04]  /*31850*/  LDL.LU R4, [R1+0xa10] ;  /* 0x000a100001047983 */ /* 0x000ee80000300800 */
        /* <DEDUP_REMOVED lines=54> */
[----:B------:R-:W4:Y:S04]  /*31bc0*/  LDL.LU R108, [R1+0x9ec] ;  /* 0x0009ec00016c7983 */ /* 0x000f280000300800 */
[----:B-1----:R-:W4:Y:S04]  /*31bd0*/  LDL.LU R16, [R1+0xa80] ;  /* 0x000a800001107983 */ /* 0x002f280000300800 */
[----:B------:R-:W4:Y:S04]  /*31be0*/  LDL.LU R17, [R1+0x9f0] ;  /* 0x0009f00001117983 */ /* 0x000f280000300800 */
[----:B------:R-:W4:Y:S01]  /*31bf0*/  LDL.LU R18, [R1+0xa84] ;  /* 0x000a840001127983 */ /* 0x000f220000300800 */
[----:B--2---:R-:W-:-:S05]  /*31c00*/  FADD R2, R0, R2 ;  /* 0x0000000200027221 */ /* 0x004fca0000000000 */
[----:B------:R0:W-:Y:S01]  /*31c10*/  STL [R1+0xa0c], R2 ;  /* 0x000a0c0201007387 */ /* 0x0001e20000100800 */
        /* <DEDUP_REMOVED lines=55> */
[----:B------:R-:W4:Y:S04]  /*31f90*/  LDL.LU R0, [R1+0x9f4] ;  /* 0x0009f40001007983 */ /* 0x000f280000300800 */
[----:B------:R4:W-:Y:S01]  /*31fa0*/  STL [R1+0xa7c], R109 ;  /* 0x000a7c6d01007387 */ /* 0x0009e20000100800 */
[----:B------:R-:W-:-:S03]  /*31fb0*/  FADD R16, R108, R16 ;  /* 0x000000106c107221 */ /* 0x000fc60000000000 */
[----:B0-----:R-:W4:Y:S04]  /*31fc0*/  LDL.LU R2, [R1+0xa88] ;  /* 0x000a880001027983 */ /* 0x001f280000300800 */
[----:B------:R0:W-:Y:S01]  /*31fd0*/  STL [R1+0xa80], R16 ;  /* 0x000a801001007387 */ /* 0x0001e20000100800 */
[----:B------:R-:W-:-:S03]  /*31fe0*/  FADD R18, R17, R18 ;  /* 0x0000001211127221 */ /* 0x000fc60000000000 */
[----:B------:R-:W4:Y:S04]  /*31ff0*/  LDL.LU R3, [R1+0x9f8] ;  /* 0x0009f80001037983 */ /* 0x000f280000300800 */
[----:B------:R0:W-:Y:S04]  /*32000*/  STL [R1+0xa84], R18 ;  /* 0x000a841201007387 */ /* 0x0001e80000100800 */
[----:B-1----:R-:W4:Y:S04]  /*32010*/  LDL.LU R4, [R1+0xa8c] ;  /* 0x000a8c0001047983 */ /* 0x002f280000300800 */
[----:B------:R-:W4:Y:S04]  /*32020*/  LDL.LU R5, [R1+0x9fc] ;  /* 0x0009fc0001057983 */ /* 0x000f280000300800 */
[----:B--2---:R-:W2:Y:S04]  /*32030*/  LDL.LU R6, [R1+0xa90] ;  /* 0x000a900001067983 */ /* 0x004ea80000300800 */
[----:B------:R-:W2:Y:S04]  /*32040*/  LDL.LU R7, [R1+0x600] ;  /* 0x0006000001077983 */ /* 0x000ea80000300800 */
[----:B---3--:R-:W3:Y:S04]  /*32050*/  LDL.LU R8, [R1+0xa94] ;  /* 0x000a940001087983 */ /* 0x008ee80000300800 */
[----:B------:R-:W3:Y:S04]  /*32060*/  LDL.LU R9, [R1+0x604] ;  /* 0x0006040001097983 */ /* 0x000ee80000300800 */
        /* <DEDUP_REMOVED lines=52> */
[----:B------:R-:W4:Y:S01]  /*323b0*/  LDL.LU R18, [R1+0xb00] ;  /* 0x000b000001127983 */ /* 0x000f220000300800 */
[----:B------:R-:W-:-:S05]  /*323c0*/  FADD R2, R0, R2 ;  /* 0x0000000200027221 */ /* 0x000fca0000000000 */
[----:B------:R0:W-:Y:S01]  /*323d0*/  STL [R1+0xa88], R2 ;  /* 0x000a880201007387 */ /* 0x0001e20000100800 */
[----:B------:R-:W-:Y:S01]  /*323e0*/  FADD R4, R3, R4 ;  /* 0x0000000403047221 */ /* 0x000fe20000000000 */
[----:B--2---:R-:W-:-:S04]  /*323f0*/  FADD R6, R5, R6 ;  /* 0x0000000605067221 */ /* 0x004fc80000000000 */
        /* <DEDUP_REMOVED lines=1452> */
[----:B------:R-:W4:Y:S04]  /*37ec0*/  LDL.LU R136, [R1] ;  /* 0x0000000001887983 */ /* 0x000f280000300800 */
        /* <DEDUP_REMOVED lines=280> */
[----:B------:R-:W-:Y:S01]  /*39050*/  STL [R1+0x1150], R2 ;  /* 0x0011500201007387 */ /* 0x000fe20000100800 */
[----:B------:R-:W-:Y:S01]  /*39060*/  FADD R4, R3, R4 ;  /* 0x0000000403047221 */ /* 0x000fe20000000000 */
[----:B--2---:R-:W-:-:S04]  /*39070*/  FADD R6, R5, R6 ;  /* 0x0000000605067221 */ /* 0x004fc80000000000 */
[----:B------:R-:W-:Y:S01]  /*39080*/  STL [R1+0x1154], R4 ;  /* 0x0011540401007387 */ /* 0x000fe20000100800 */
[----:B---3--:R-:W-:-:S03]  /*39090*/  FADD R8, R7, R8 ;  /* 0x0000000807087221 */ /* 0x008fc60000000000 */
[----:B------:R-:W-:Y:S01]  /*390a0*/  STL [R1+0x1158], R6 ;  /* 0x0011580601007387 */ /* 0x000fe20000100800 */
[----:B----4-:R-:W-:-:S03]  /*390b0*/  FADD R10, R9, R10 ;  /* 0x0000000a090a7221 */ /* 0x010fc60000000000 */
        /* <DEDUP_REMOVED lines=46> */
[----:B------:R-:W-:Y:S04]  /*393a0*/  STL [R1+0x11b8], R113 ;  /* 0x0011b87101007387 */ /* 0x000fe80000100800 */
[----:B------:R-:W-:Y:S01]  /*393b0*/  STL [R1+0x11bc], R111 ;  /* 0x0011bc6f01007387 */ /* 0x000fe20000100800 */
[----:B------:R-:W-:Y:S01]  /*393c0*/  FADD R109, R110, R109 ;  /* 0x0000006d6e6d7221 */ /* 0x000fe20000000000 */
[----:B------:R-:W-:Y:S02]  /*393d0*/  FADD R16, R108, R16 ;  /* 0x000000106c107221 */ /* 0x000fe40000000000 */
[----:B------:R-:W2:Y:S04]  /*393e0*/  LDL.LU R108, [R1+0x138] ;  /* 0x00013800016c7983 */ /* 0x000ea80000300800 */
[----:B------:R0:W-:Y:S01]  /*393f0*/  STL [R1+0x11c0], R109 ;  /* 0x0011c06d01007387 */ /* 0x0001e20000100800 */
[----:B------:R-:W-:-:S03]  /*39400*/  FADD R18, R17, R18 ;  /* 0x0000001211127221 */ /* 0x000fc60000000000 */
[----:B0-----:R-:W2:Y:S04]  /*39410*/  LDL.LU R109, [R1+0x11cc] ;  /* 0x0011cc00016d7983 */ /* 0x001ea80000300800 */
        /* <DEDUP_REMOVED lines=61> */
[----:B-1----:R-:W4:Y:S01]  /*397f0*/  LDL.LU R18, [R1+0x1244] ;  /* 0x0012440001127983 */ /* 0x002f220000300800 */
[----:B--2---:R-:W-:-:S03]  /*39800*/  FADD R109, R108, R109 ;  /* 0x0000006d6c6d7221 */ /* 0x004fc60000000000 */
[----:B------:R-:W2:Y:S04]  /*39810*/  LDL.LU R108, [R1+0x1590] ;  /* 0x00159000016c7983 */ /* 0x000ea80000300800 */
[----:B------:R0:W-:Y:S01]  /*39820*/  STL [R1+0x11cc], R109 ;  /* 0x0011cc6d01007387 */ /* 0x0001e20000100800 */
[----:B---3--:R-:W-:-:S03]  /*39830*/  FADD R111, R110, R111 ;  /* 0x0000006f6e6f7221 */ /* 0x008fc60000000000 */
[----:B0-----:R-:W3:Y:S04]  /*39840*/  LDL.LU R109, [R1+0x158c] ;  /* 0x00158c00016d7983 */ /* 0x001ee80000300800 */
[----:B------:R-:W3:Y:S01]  /*39850*/  LDL.LU R110, [R1+0x1588] ;  /* 0x00158800016e7983 */ /* 0x000ee20000300800 */
[----:B----4-:R-:W-:-:S03]  /*39860*/  FADD R113, R112, R113 ;  /* 0x0000007170717221 */ /* 0x010fc60000000000 */
[----:B------:R0:W-:Y:S01]  /*39870*/  STL [R1+0x11d0], R111 ;  /* 0x0011d06f01007387 */ /* 0x0001e20000100800 */
[----:B------:R-:W-:-:S03]  /*39880*/  FADD R115, R114, R115 ;  /* 0x0000007372737221 */ /* 0x000fc60000000000 */
[----:B0-----:R-:W4:Y:S04]  /*39890*/  LDL.LU R111, [R1+0x1584] ;  /* 0x00158400016f7983 */ /* 0x001f280000300800 */
[----:B------:R-:W4:Y:S01]  /*398a0*/  LDL.LU R112, [R1+0x1580] ;  /* 0x0015800001707983 */ /* 0x000f220000300800 */
[----:B------:R-:W-:-:S03]  /*398b0*/  FADD R117, R116, R117 ;  /* 0x0000007574757221 */ /* 0x000fc60000000000 */
[----:B------:R0:W-:Y:S01]  /*398c0*/  STL [R1+0x11d4], R113 ;  /* 0x0011d47101007387 */ /* 0x0001e20000100800 */
[----:B------:R-:W-:-:S03]  /*398d0*/  FADD R119, R118, R119 ;  /* 0x0000007776777221 */ /* 0x000fc60000000000 */
[----:B0-----:R-:W4:Y:S04]  /*398e0*/  LDL.LU R113, [R1+0x157c] ;  /* 0x00157c0001717983 */ /* 0x001f280000300800 */
[----:B------:R-:W4:Y:S04]  /*398f0*/  LDL.LU R114, [R1+0x1578] ;  /* 0x0015780001727983 */ /* 0x000f280000300800 */
[----:B------:R0:W-:Y:S01]  /*39900*/  STL [R1+0x11d8], R115 ;  /* 0x0011d87301007387 */ /* 0x0001e20000100800 */
[----:B------:R-:W-:Y:S01]  /*39910*/  FADD R121, R120, R121 ;  /* 0x0000007978797221 */ /* 0x000fe20000000000 */
[----:B------:R-:W-:-:S02]  /*39920*/  FADD R123, R122, R123 ;  /* 0x0000007b7a7b7221 */ /* 0x000fc40000000000 */
[----:B0-----:R-:W4:Y:S04]  /*39930*/  LDL.LU R115, [R1+0x1574] ;  /* 0x0015740001737983 */ /* 0x001f280000300800 */
[----:B------:R-:W4:Y:S04]  /*39940*/  LDL.LU R116, [R1+0x1570] ;  /* 0x0015700001747983 */ /* 0x000f280000300800 */
[----:B------:R0:W-:Y:S01]  /*39950*/  STL [R1+0x11dc], R117 ;  /* 0x0011dc7501007387 */ /* 0x0001e20000100800 */
[----:B------:R-:W-:-:S03]  /*39960*/  FADD R125, R124, R125 ;  /* 0x0000007d7c7d7221 */ /* 0x000fc60000000000 */
        /* <DEDUP_REMOVED lines=22> */
[----:B------:R-:W-:Y:S01]  /*39ad0*/  FADD R10, R9, R10 ;  /* 0x0000000a090a7221 */ /* 0x000fe20000000000 */
[----:B------:R-:W-:Y:S01]  /*39ae0*/  FADD R12, R11, R12 ;  /* 0x0000000c0b0c7221 */ /* 0x000fe20000000000 */
        /* <DEDUP_REMOVED lines=13> */
[----:B------:R-:W-:Y:S04]  /*39bc0*/  STL [R1+0x11fc], R2 ;  /* 0x0011fc0201007387 */ /* 0x000fe80000100800 */
[----:B------:R-:W-:Y:S04]  /*39bd0*/  STL [R1+0x1200], R4 ;  /* 0x0012000401007387 */ /* 0x000fe80000100800 */
[----:B------:R-:W-:Y:S04]  /*39be0*/  STL [R1+0x1204], R6 ;  /* 0x0012040601007387 */ /* 0x000fe80000100800 */
        /* <DEDUP_REMOVED lines=12> */
[----:B------:R-:W-:Y:S04]  /*39cb0*/  STL [R1+0x1224], R145 ;  /* 0x0012249101007387 */ /* 0x000fe80000100800 */
[----:B------:R-:W-:Y:S01]  /*39cc0*/  STL [R1+0x1228], R143 ;  /* 0x0012288f01007387 */ /* 0x000fe20000100800 */
[----:B------:R-:W-:-:S03]  /*39cd0*/  FADD R16, R132, R16 ;  /* 0x0000001084107221 */ /* 0x000fc60000000000 */
[----:B------:R-:W-:Y:S04]  /*39ce0*/  STL [R1+0x122c], R141 ;  /* 0x00122c8d01007387 */ /* 0x000fe80000100800 */
[----:B------:R-:W-:Y:S04]  /*39cf0*/  STL [R1+0x1230], R139 ;  /* 0x0012308b01007387 */ /* 0x000fe80000100800 */
[----:B------:R-:W-:Y:S04]  /*39d00*/  STL [R1+0x1234], R137 ;  /* 0x0012348901007387 */ /* 0x000fe80000100800 */
[----:B------:R-:W-:Y:S04]  /*39d10*/  STL [R1+0x1238], R135 ;  /* 0x0012388701007387 */ /* 0x000fe80000100800 */
[----:B------:R-:W2:Y:S04]  /*39d20*/  LDL.LU R132, [R1+0x1b4] ;  /* 0x0001b40001847983 */ /* 0x000ea80000300800 */
[----:B------:R0:W-:Y:S04]  /*39d30*/  STL [R1+0x123c], R133 ;  /* 0x00123c8501007387 */ /* 0x0001e80000100800 */
[----:B------:R-:W2:Y:S01]  /*39d40*/  LDL.LU R3, [R1+0x1248] ;  /* 0x0012480001037983 */ /* 0x000ea20000300800 */
[----:B------:R-:W-:-:S03]  /*39d50*/  FADD R18, R17, R18 ;  /* 0x0000001211127221 */ /* 0x000fc60000000000 */
[----:B------:R1:W-:Y:S04]  /*39d60*/  STL [R1+0x1240], R16 ;  /* 0x0012401001007387 */ /* 0x0003e80000100800 */
[----:B0-----:R-:W3:Y:S04]  /*39d70*/  LDL.LU R133, [R1+0x1b8] ;  /* 0x0001b80001857983 */ /* 0x001ee80000300800 */
[----:B------:R0:W-:Y:S04]  /*39d80*/  STL [R1+0x1244], R18 ;  /* 0x0012441201007387 */ /* 0x0001e80000100800 */
[----:B-1----:R-:W3:Y:S04]  /*39d90*/  LDL.LU R16, [R1+0x124c] ;  /* 0x00124c0001107983 */ /* 0x002ee80000300800 */
[----:B------:R-:W4:Y:S04]  /*39da0*/  LDL.LU R134, [R1+0x1bc] ;  /* 0x0001bc0001867983 */ /* 0x000f280000300800 */
[----:B------:R-:W4:Y:S04]  /*39db0*/  LDL.LU R17, [R1+0x1250] ;  /* 0x0012500001117983 */ /* 0x000f280000300800 */
[----:B------:R-:W4:Y:S04]  /*39dc0*/  LDL.LU R135, [R1+0x1c0] ;  /* 0x0001c00001877983 */ /* 0x000f280000300800 */
        /* <DEDUP_REMOVED lines=33> */
[----:B------:R0:W-:Y:S04]  /*39fe0*/  STL [R1+0x1248], R3 ;  /* 0x0012480301007387 */ /* 0x0001e80000100800 */
[----:B0-----:R-:W2:Y:S01]  /*39ff0*/  LDL.LU R3, [R1+0x1294] ;  /* 0x0012940001037983 */ /* 0x001ea20000300800 */
[----:B---3--:R-:W-:-:S03]  /*3a000*/  FADD R16, R133, R16 ;  /* 0x0000001085107221 */ /* 0x008fc60000000000 */
[----:B------:R-:W3:Y:S01]  /*3a010*/  LDL.LU R133, [R1+0x152c] ;  /* 0x00152c0001857983 */ /* 0x000ee20000300800 */
[----:B----4-:R-:W-:-:S03]  /*3a020*/  FADD R17, R134, R17 ;  /* 0x0000001186117221 */ /* 0x010fc60000000000 */
[----:B------:R0:W-:Y:S01]  /*3a030*/  STL [R1+0x124c], R16 ;  /* 0x00124c1001007387 */ /* 0x0001e20000100800 */
[----:B------:R-:W-:-:S03]  /*3a040*/  FADD R18, R135, R18 ;  /* 0x0000001287127221 */ /* 0x000fc60000000000 */
[----:B0-----:R-:W4:Y:S04]  /*3a050*/  LDL.LU R16, [R1+0x1298] ;  /* 0x0012980001107983 */ /* 0x001f280000300800 */
[----:B------:R-:W3:Y:S01]  /*3a060*/  LDL.LU R134, [R1+0x1528] ;  /* 0x0015280001867983 */ /* 0x000ee20000300800 */
[----:B------:R-:W-:-:S03]  /*3a070*/  FADD R137, R136, R137 ;  /* 0x0000008988897221 */ /* 0x000fc60000000000 */
[----:B------:R0:W-:Y:S01]  /*3a080*/  STL [R1+0x1250], R17 ;  /* 0x0012501101007387 */ /* 0x0001e20000100800 */
[----:B------:R-:W-:-:S03]  /*3a090*/  FADD R139, R138, R139 ;  /* 0x0000008b8a8b7221 */ /* 0x000fc60000000000 */
[----:B0-----:R-:W3:Y:S04]  /*3a0a0*/  LDL.LU R17, [R1+0x129c] ;  /* 0x00129c0001117983 */ /* 0x001ee80000300800 */
[----:B------:R-:W3:Y:S04]  /*3a0b0*/  LDL.LU R135, [R1+0x1524] ;  /* 0x0015240001877983 */ /* 0x000ee80000300800 */
[----:B------:R0:W-:Y:S01]  /*3a0c0*/  STL [R1+0x1254], R18 ;  /* 0x0012541201007387 */ /* 0x0001e20000100800 */
[----:B------:R-:W-:Y:S01]  /*3a0d0*/  FADD R141, R140, R141 ;  /* 0x0000008d8c8d7221 */ /* 0x000fe20000000000 */
[----:B------:R-:W-:-:S02]  /*3a0e0*/  FADD R143, R142, R143 ;  /* 0x0000008f8e8f7221 */ /* 0x000fc40000000000 */
[----:B0-----:R-:W3:Y:S04]  /*3a0f0*/  LDL.LU R18, [R1+0x12a0] ;  /* 0x0012a00001127983 */ /* 0x001ee80000300800 */
[----:B------:R-:W3:Y:S04]  /*3a100*/  LDL.LU R136, [R1+0x1520] ;  /* 0x0015200001887983 */ /* 0x000ee80000300800 */
[----:B------:R0:W-:Y:S01]  /*3a110*/  STL [R1+0x1258], R137 ;  /* 0x0012588901007387 */ /* 0x0001e20000100800 */
[----:B------:R-:W-:-:S03]  /*3a120*/  FADD R145, R144, R145 ;  /* 0x0000009190917221 */ /* 0x000fc60000000000 */
        /* <DEDUP_REMOVED lines=37> */
[----:B------:R0:W5:Y:S04]  /*3a380*/  LDL.LU R15, [R1+0x14e0] ;  /* 0x0014e000010f7983 */ /* 0x0001680000300800 */
[----:B------:R1:W-:Y:S01]  /*3a390*/  STL [R1+0x1280], R8 ;  /* 0x0012800801007387 */ /* 0x0003e20000100800 */
[----:B------:R-:W-:-:S03]  /*3a3a0*/  FADD R4, R2, R4 ;  /* 0x0000000402047221 */ /* 0x000fc60000000000 */
[----:B-1----:R-:W3:Y:S04]  /*3a3b0*/  LDL.LU R8, [R1+0x12b4] ;  /* 0x0012b40001087983 */ /* 0x002ee80000300800 */
[----:B------:R0:W5:Y:S04]  /*3a3c0*/  LDL.LU R14, [R1+0x14dc] ;  /* 0x0014dc00010e7983 */ /* 0x0001680000300800 */
[----:B------:R1:W-:Y:S04]  /*3a3d0*/  STL [R1+0x1284], R7 ;  /* 0x0012840701007387 */ /* 0x0003e80000100800 */
[----:B-1----:R-:W3:Y:S04]  /*3a3e0*/  LDL.LU R7, [R1+0x12b8] ;  /* 0x0012b80001077983 */ /* 0x002ee80000300800 */
[----:B------:R0:W5:Y:S04]  /*3a3f0*/  LDL.LU R13, [R1+0x14d8] ;  /* 0x0014d800010d7983 */ /* 0x0001680000300800 */
[----:B------:R1:W-:Y:S04]  /*3a400*/  STL [R1+0x1288], R6 ;  /* 0x0012880601007387 */ /* 0x0003e80000100800 */
[----:B-1----:R-:W3:Y:S04]  /*3a410*/  LDL.LU R6, [R1+0x12bc] ;  /* 0x0012bc0001067983 */ /* 0x002ee80000300800 */
[----:B------:R1:W-:Y:S01]  /*3a420*/  STL [R1+0x128c], R5 ;  /* 0x00128c0501007387 */ /* 0x0003e20000100800 */
[----:B--2---:R-:W-:-:S03]  /*3a430*/  FADD R3, R24, R3 ;  /* 0x0000000318037221 */ /* 0x004fc60000000000 */
[----:B-1----:R-:W2:Y:S04]  /*3a440*/  LDL.LU R5, [R1+0x12c0] ;  /* 0x0012c00001057983 */ /* 0x002ea80000300800 */
[----:B------:R1:W-:Y:S04]  /*3a450*/  STL [R1+0x1290], R4 ;  /* 0x0012900401007387 */ /* 0x0003e80000100800 */
[----:B-1----:R-:W2:Y:S04]  /*3a460*/  LDL.LU R4, [R1+0x12c4] ;  /* 0x0012c40001047983 */ /* 0x002ea80000300800 */
[----:B------:R1:W-:Y:S04]  /*3a470*/  STL [R1+0x1294], R3 ;  /* 0x0012940301007387 */ /* 0x0003e80000100800 */
[----:B-1----:R-:W2:Y:S04]  /*3a480*/  LDL.LU R3, [R1+0x12c8] ;  /* 0x0012c80001037983 */ /* 0x002ea80000300800 */
[----:B------:R-:W2:Y:S04]  /*3a490*/  LDL.LU R2, [R1+0x12cc] ;  /* 0x0012cc0001027983 */ /* 0x000ea80000300800 */
[----:B------:R-:W2:Y:S01]  /*3a4a0*/  LDL.LU R0, [R1+0x12d0] ;  /* 0x0012d00001007983 */ /* 0x000ea20000300800 */
[----:B----4-:R-:W-:Y:S01]  /*3a4b0*/  FADD R16, R25, R16 ;  /* 0x0000001019107221 */ /* 0x010fe20000000000 */
[----:B---3--:R-:W-:-:S04]  /*3a4c0*/  FADD R17, R26, R17 ;  /* 0x000000111a117221 */ /* 0x008fc80000000000 */
[----:B------:R1:W-:Y:S01]  /*3a4d0*/  STL [R1+0x1298], R16 ;  /* 0x0012981001007387 */ /* 0x0003e20000100800 */
[----:B------:R-:W-:-:S03]  /*3a4e0*/  FADD R18, R27, R18 ;  /* 0x000000121b127221 */ /* 0x000fc60000000000 */
[----:B------:R-:W3:Y:S04]  /*3a4f0*/  LDL.LU R27, [R1+0x1304] ;  /* 0x00130400011b7983 */ /* 0x000ee80000300800 */
[----:B------:R4:W-:Y:S04]  /*3a500*/  STL [R1+0x129c], R17 ;  /* 0x00129c1101007387 */ /* 0x0009e80000100800 */
[----:B------:R-:W3:Y:S04]  /*3a510*/  LDL.LU R26, [R1+0x1308] ;  /* 0x00130800011a7983 */ /* 0x000ee80000300800 */
[----:B------:R-:W3:Y:S04]  /*3a520*/  LDL.LU R25, [R1+0x130c] ;  /* 0x00130c0001197983 */ /* 0x000ee80000300800 */
[----:B------:R0:W-:Y:S04]  /*3a530*/  STL [R1+0x12a0], R18 ;  /* 0x0012a01201007387 */ /* 0x0001e80000100800 */
[----:B------:R-:W3:Y:S04]  /*3a540*/  LDL.LU R24, [R1+0x1310] ;  /* 0x0013100001187983 */ /* 0x000ee80000300800 */
[----:B-1----:R-:W3:Y:S04]  /*3a550*/  LDL.LU R16, [R1+0x1314] ;  /* 0x0013140001107983 */ /* 0x002ee80000300800 */
[----:B----4-:R-:W4:Y:S04]  /*3a560*/  LDL.LU R17, [R1+0x1318] ;  /* 0x0013180001117983 */ /* 0x010f280000300800 */
[----:B0-----:R-:W4:Y:S01]  /*3a570*/  LDL.LU R18, [R1+0x131c] ;  /* 0x00131c0001127983 */ /* 0x001f220000300800 */
[----:B------:R-:W-:-:S05]  /*3a580*/  FADD R12, R28, R12 ;  /* 0x0000000c1c0c7221 */ /* 0x000fca0000000000 */
[----:B------:R0:W-:Y:S04]  /*3a590*/  STL [R1+0x12a4], R12 ;  /* 0x0012a40c01007387 */ /* 0x0001e80000100800 */
[----:B0-----:R0:W5:Y:S01]  /*3a5a0*/  LDL.LU R12, [R1+0x14d4] ;  /* 0x0014d400010c7983 */ /* 0x0011620000300800 */
[----:B------:R-:W-:-:S03]  /*3a5b0*/  FADD R11, R29, R11 ;  /* 0x0000000b1d0b7221 */ /* 0x000fc60000000000 */
[----:B------:R-:W4:Y:S04]  /*3a5c0*/  LDL.LU R28, [R1+0x1300] ;  /* 0x00130000011c7983 */ /* 0x000f280000300800 */
[----:B------:R1:W-:Y:S04]  /*3a5d0*/  STL [R1+0x12a8], R11 ;  /* 0x0012a80b01007387 */ /* 0x0003e80000100800 */
[----:B-1----:R0:W5:Y:S01]  /*3a5e0*/  LDL.LU R11, [R1+0x14d0] ;  /* 0x0014d000010b7983 */ /* 0x0021620000300800 */
        /* <DEDUP_REMOVED lines=18> */
[----:B------:R1:W-:Y:S01]  /*3a710*/  STL [R1+0x12bc], R6 ;  /* 0x0012bc0601007387 */ /* 0x0003e20000100800 */
[----:B--2---:R-:W-:-:S03]  /*3a720*/  FADD R5, R35, R5 ;  /* 0x0000000523057221 */ /* 0x004fc60000000000 */
[----:B-1----:R0:W5:Y:S04]  /*3a730*/  LDL.LU R6, [R1+0x14bc] ;  /* 0x0014bc0001067983 */ /* 0x0021680000300800 */
[----:B------:R-:W2:Y:S04]  /*3a740*/  LDL.LU R34, [R1+0x12e8] ;  /* 0x0012e80001227983 */ /* 0x000ea80000300800 */
[----:B------:R1:W-:Y:S01]  /*3a750*/  STL [R1+0x12c0], R5 ;  /* 0x0012c00501007387 */ /* 0x0003e20000100800 */
[----:B------:R-:W-:-:S03]  /*3a760*/  FADD R4, R36, R4 ;  /* 0x0000000424047221 */ /* 0x000fc60000000000 */
[----:B-1----:R0:W5:Y:S04]  /*3a770*/  LDL.LU R5, [R1+0x14b8] ;  /* 0x0014b80001057983 */ /* 0x0021680000300800 */
[----:B------:R-:W2:Y:S01]  /*3a780*/  LDL.LU R35, [R1+0x12e4] ;  /* 0x0012e40001237983 */ /* 0x000ea20000300800 */
[----:B------:R-:W-:-:S03]  /*3a790*/  FADD R3, R37, R3 ;  /* 0x0000000325037221 */ /* 0x000fc60000000000 */
[----:B------:R1:W-:Y:S01]  /*3a7a0*/  STL [R1+0x12c4], R4 ;  /* 0x0012c40401007387 */ /* 0x0003e20000100800 */
[----:B------:R-:W-:Y:S01]  /*3a7b0*/  FADD R2, R38, R2 ;  /* 0x0000000226027221 */ /* 0x000fe20000000000 */
[----:B------:R-:W-:Y:S02]  /*3a7c0*/  FADD R0, R39, R0 ;  /* 0x0000000027007221 */ /* 0x000fe40000000000 */
[----:B-1----:R0:W5:Y:S04]  /*3a7d0*/  LDL.LU R4, [R1+0x14b4] ;  /* 0x0014b40001047983 */ /* 0x0021680000300800 */
[----:B------:R-:W2:Y:S04]  /*3a7e0*/  LDL.LU R36, [R1+0x12e0] ;  /* 0x0012e00001247983 */ /* 0x000ea80000300800 */
[----:B------:R1:W-:Y:S04]  /*3a7f0*/  STL [R1+0x12c8], R3 ;  /* 0x0012c80301007387 */ /* 0x0003e80000100800 */
[----:B-1----:R0:W5:Y:S04]  /*3a800*/  LDL.LU R3, [R1+0x14b0] ;  /* 0x0014b00001037983 */ /* 0x0021680000300800 */
[----:B------:R-:W2:Y:S04]  /*3a810*/  LDL.LU R37, [R1+0x12dc] ;  /* 0x0012dc0001257983 */ /* 0x000ea80000300800 */
[----:B------:R1:W-:Y:S04]  /*3a820*/  STL [R1+0x12cc], R2 ;  /* 0x0012cc0201007387 */ /* 0x0003e80000100800 */
[----:B-1----:R0:W5:Y:S04]  /*3a830*/  LDL.LU R2, [R1+0x14ac] ;  /* 0x0014ac0001027983 */ /* 0x0021680000300800 */
[----:B------:R-:W2:Y:S04]  /*3a840*/  LDL.LU R38, [R1+0x12d8] ;  /* 0x0012d80001267983 */ /* 0x000ea80000300800 */
[----:B------:R1:W-:Y:S04]  /*3a850*/  STL [R1+0x12d0], R0 ;  /* 0x0012d00001007387 */ /* 0x0003e80000100800 */
[----:B-1----:R0:W5:Y:S04]  /*3a860*/  LDL.LU R0, [R1+0x14a8] ;  /* 0x0014a80001007983 */ /* 0x0021680000300800 */
[----:B------:R-:W2:Y:S01]  /*3a870*/  LDL.LU R39, [R1+0x12d4] ;  /* 0x0012d40001277983 */ /* 0x000ea20000300800 */
[----:B---3--:R-:W-:Y:S01]  /*3a880*/  FADD R27, R52, R27 ;  /* 0x0000001b341b7221 */ /* 0x008fe20000000000 */
[----:B------:R-:W-:Y:S01]  /*3a890*/  FADD R26, R53, R26 ;  /* 0x0000001a351a7221 */ /* 0x000fe20000000000 */
[----:B------:R-:W-:Y:S01]  /*3a8a0*/  FADD R25, R54, R25 ;  /* 0x0000001936197221 */ /* 0x000fe20000000000 */
[----:B------:R-:W-:Y:S01]  /*3a8b0*/  FADD R24, R55, R24 ;  /* 0x0000001837187221 */ /* 0x000fe20000000000 */
[----:B------:R-:W-:Y:S01]  /*3a8c0*/  FADD R16, R56, R16 ;  /* 0x0000001038107221 */ /* 0x000fe20000000000 */
[----:B----4-:R-:W-:Y:S01]  /*3a8d0*/  FADD R17, R57, R17 ;  /* 0x0000001139117221 */ /* 0x010fe20000000000 */
[----:B------:R-:W-:Y:S01]  /*3a8e0*/  FADD R18, R58, R18 ;  /* 0x000000123a127221 */ /* 0x000fe20000000000 */
[----:B------:R-:W-:Y:S01]  /*3a8f0*/  FADD R28, R51, R28 ;  /* 0x0000001c331c7221 */ /* 0x000fe20000000000 */
[----:B------:R-:W-:Y:S01]  /*3a900*/  FADD R29, R50, R29 ;  /* 0x0000001d321d7221 */ /* 0x000fe20000000000 */
[----:B------:R-:W-:Y:S01]  /*3a910*/  FADD R30, R49, R30 ;  /* 0x0000001e311e7221 */ /* 0x000fe20000000000 */
[----:B------:R-:W-:Y:S01]  /*3a920*/  FADD R31, R48, R31 ;  /* 0x0000001f301f7221 */ /* 0x000fe20000000000 */
[----:B------:R-:W-:Y:S01]  /*3a930*/  FADD R32, R47, R32 ;  /* 0x000000202f207221 */ /* 0x000fe20000000000 */
[----:B------:R-:W-:Y:S01]  /*3a940*/  FADD R33, R46, R33 ;  /* 0x000000212e217221 */ /* 0x000fe20000000000 */
[----:B--2---:R-:W-:Y:S01]  /*3a950*/  FADD R34, R45, R34 ;  /* 0x000000222d227221 */ /* 0x004fe20000000000 */
[----:B------:R-:W-:Y:S01]  /*3a960*/  FADD R35, R44, R35 ;  /* 0x000000232c237221 */ /* 0x000fe20000000000 */
[----:B------:R-:W-:Y:S01]  /*3a970*/  FADD R36, R43, R36 ;  /* 0x000000242b247221 */ /* 0x000fe20000000000 */
[----:B------:R-:W-:Y:S01]  /*3a980*/  FADD R37, R42, R37 ;  /* 0x000000252a257221 */ /* 0x000fe20000000000 */
[----:B------:R-:W-:Y:S01]  /*3a990*/  FADD R38, R41, R38 ;  /* 0x0000002629267221 */ /* 0x000fe20000000000 */
[----:B------:R-:W-:-:S05]  /*3a9a0*/  FADD R39, R40, R39 ;  /* 0x0000002728277221 */ /* 0x000fca0000000000 */
        /* <DEDUP_REMOVED lines=16> */
[----:B------:R-:W4:Y:S04]  /*3aab0*/  LDL.LU R51, [R1+0x1320] ;  /* 0x0013200001337983 */ /* 0x000f280000300800 */
[----:B------:R0:W-:Y:S04]  /*3aac0*/  STL [R1+0x1314], R16 ;  /* 0x0013141001007387 */ /* 0x0001e80000100800 */
[----:B------:R-:W4:Y:S04]  /*3aad0*/  LDL.LU R50, [R1+0x1324] ;  /* 0x0013240001327983 */ /* 0x000f280000300800 */
        /* <DEDUP_REMOVED lines=12> */
[----:B-1----:R-:W4:Y:S04]  /*3aba0*/  LDL.LU R39, [R1+0x1350] ;  /* 0x0013500001277983 */ /* 0x002f280000300800 */
[----:B--2---:R-:W2:Y:S04]  /*3abb0*/  LDL.LU R38, [R1+0x1354] ;  /* 0x0013540001267983 */ /* 0x004ea80000300800 */
[----:B---3--:R-:W3:Y:S04]  /*3abc0*/  LDL.LU R37, [R1+0x1358] ;  /* 0x0013580001257983 */ /* 0x008ee80000300800 */
[----:B----4-:R-:W4:Y:S04]  /*3abd0*/  LDL.LU R36, [R1+0x135c] ;  /* 0x00135c0001247983 */ /* 0x010f280000300800 */
        /* <DEDUP_REMOVED lines=15> */
[----:B------:R-:W-:Y:S01]  /*3acd0*/  FADD R51, R59, R51 ;  /* 0x000000333b337221 */ /* 0x000fe20000000000 */
[----:B------:R-:W-:-:S04]  /*3ace0*/  FADD R50, R60, R50 ;  /* 0x000000323c327221 */ /* 0x000fc80000000000 */
        /* <DEDUP_REMOVED lines=72> */
[----:B--2---:R-:W2:Y:S04]  /*3b170*/  LDL.LU R39, [R1+0x13cc] ;  /* 0x0013cc0001277983 */ /* 0x004ea80000300800 */
        /* <DEDUP_REMOVED lines=168> */
[----:B------:R-:W-:Y:S01]  /*3bc00*/  FADD R17, R150, R17 ;  /* 0x0000001196117221 */ /* 0x000fe20000000000 */
[----:B------:R-:W-:-:S05]  /*3bc10*/  FADD R18, R18, R151 ;  /* 0x0000009712127221 */ /* 0x000fca0000000000 */
[----:B------:R0:W-:Y:S04]  /*3bc20*/  STL [R1+0x1490], R18 ;  /* 0x0014901201007387 */ /* 0x0001e80000100800 */
[----:B------:R0:W-:Y:S04]  /*3bc30*/  STL [R1+0x1488], R16 ;  /* 0x0014881001007387 */ /* 0x0001e80000100800 */
[----:B------:R0:W-:Y:S02]  /*3bc40*/  STL [R1+0x148c], R17 ;  /* 0x00148c1101007387 */ /* 0x0001e40000100800 */
.L_x_28:
[----:B0-----:R-:W0:Y:S02]  /*3bc50*/  LDC R16, c[0x0][0x28c] ;  /* 0x0000a300ff107b82 */ /* 0x001e240000000800 */
[----:B0-----:R-:W-:-:S13]  /*3bc60*/  ISETP.GE.AND P0, PT, R16, 0x1, PT ;  /* 0x000000011000780c */ /* 0x001fda0003f06270 */
[----:B------:R-:W-:Y:S05]  /*3bc70*/  @!P0 BRA `(.L_x_29) ;  /* 0x0000000000408947 */ /* 0x000fea0003800000 */
[----:B------:R-:W-:-:S06]  /*3bc80*/  UISETP.NE.AND UP0, UPT, UR10, 0x3, UPT ;  /* 0x000000030a00788c */ /* 0x000fcc000bf05270 */
[----:B------:R-:W-:-:S13]  /*3bc90*/  PLOP3.LUT P0, PT, PT, PT, UP0, 0x80, 0x0 ;  /* 0x000000000000781c */ /* 0x000fda0003f0f008 */
[----:B------:R-:W-:Y:S05]  /*3bca0*/  @!P0 BRA `(.L_x_30) ;  /* 0x0000000000048947 */ /* 0x000fea0003800000 */
[----:B------:R-:W-:Y:S01]  /*3bcb0*/  BPT.TRAP 0x1 ;  /* 0x000000040000795c */ /* 0x000fe20000300000 */
.L_x_30:
[----:B------:R-:W-:-:S04]  /*3bcc0*/  UISETP.LT.AND UP0, UPT, UR11, 0x1, UPT ;  /* 0x000000010b00788c */ /* 0x000fc8000bf01270 */
[----:B------:R-:W-:Y:S02]  /*3bcd0*/  USEL UR6, UR11, 0x1, UP0 ;  /* 0x000000010b067887 */ /* 0x000fe40008000000 */
[----:B------:R-:W-:Y:S02]  /*3bce0*/  UISETP.GT.U32.AND UP0, UPT, UR7, 0x1, UPT ;  /* 0x000000010700788c */ /* 0x000fe4000bf04070 */
[----:B------:R-:W-:-:S04]  /*3bcf0*/  UIADD3 UR6, UR5, UR11, -UR6 ;  /* 0x0000000b05067290 */ /* 0x000fc8000fffe806 */
[----:B------:R-:W-:Y:S01]  /*3bd00*/  USHF.L.U32 UR6, UR6, 0x3, URZ ;  /* 0x0000000306067899 */ /* 0x000fe2000800063f */
[----:B------:R-:W-:-:S03]  /*3bd10*/  PLOP3.LUT P0, PT, PT, PT, UP0, 0x80, 0x0 ;  /* 0x000000000000781c */ /* 0x000fc60003f0f008 */
[----:B------:R-:W-:-:S04]  /*3bd20*/  ULOP3.LUT UR6, UR6, 0x18, URZ, 0xc0, !UPT ;  /* 0x0000001806067892 */ /* 0x000fc8000f8ec03f */
[----:B------:R-:W-:-:S04]  /*3bd30*/  UIADD3 UR6, UR14, 0x20, UR6 ;  /* 0x000000200e067890 */ /* 0x000fc8000fffe006 */
[----:B------:R-:W-:-:S09]  /*3bd40*/  UPRMT UR6, URZ, 0x654, UR6 ;  /* 0x000006543f067896 */ /* 0x000fd20008000006 */
[----:B------:R-:W-:Y:S01]  /*3bd50*/  SYNCS.ARRIVE.TRANS64.RED.A1T0 RZ, [UR6], RZ ;  /* 0x000000ffffff79a7 */ /* 0x000fe20008100406 */
[----:B------:R-:W-:Y:S05]  /*3bd60*/  @P0 BRA `(.L_x_29) ;  /* 0x0000000000040947 */ /* 0x000fea0003800000 */
[----:B------:R-:W-:Y:S01]  /*3bd70*/  BPT.TRAP 0x1 ;  /* 0x000000040000795c */ /* 0x000fe20000300000 */
.L_x_29:
[----:B------:R-:W2:Y:S01]  /*3bd80*/  LDL.LU R24, [R1+0x1498] ;  /* 0x0014980001187983 */ /* 0x000ea20000300800 */
[----:B------:R-:W0:Y:S01]  /*3bd90*/  LDC R25, c[0x0][0x288] ;  /* 0x0000a200ff197b82 */ /* 0x000e220000000800 */
[----:B------:R-:W3:Y:S01]  /*3bda0*/  S2R R30, SR_TID.X ;  /* 0x00000000001e7919 */ /* 0x000ee20000002100 */
[----:B------:R-:W-:Y:S01]  /*3bdb0*/  USHF.R.S32.HI UR14, URZ, 0x1f, UR25 ;  /* 0x0000001f3f0e7899 */ /* 0x000fe20008011419 */
[----:B------:R-:W-:Y:S01]  /*3bdc0*/  ULDC UR6, c[0x0][0x284] ;  /* 0x0000a10000067ab9 */ /* 0x000fe20000000800 */
[----:B------:R-:W4:Y:S01]  /*3bdd0*/  LDL.LU R29, [R1+0x1494] ;  /* 0x00149400011d7983 */ /* 0x000f220000300800 */
[----:B------:R-:W-:Y:S01]  /*3bde0*/  ULDC.64 UR12, c[0x0][0x5d0] ;  /* 0x00017400000c7ab9 */ /* 0x000fe20000000a00 */
[--C-:B---3--:R-:W-:Y:S02]  /*3bdf0*/  SHF.R.U32.HI R26, RZ, 0x7, R30.reuse ;  /* 0x00000007ff1a7819 */ /* 0x108fe4000001161e */
[----:B------:R-:W-:Y:S02]  /*3be00*/  SHF.R.U32.HI R17, RZ, 0x2, R30 ;  /* 0x00000002ff117819 */ /* 0x000fe4000001161e */
[----:B------:R-:W-:-:S02]  /*3be10*/  LOP3.LUT R26, R26, 0x1, RZ, 0xc0, !PT ;  /* 0x000000011a1a7812 */ /* 0x000fc400078ec0ff */
[C---:B------:R-:W-:Y:S02]  /*3be20*/  LOP3.LUT R27, R30.reuse, 0x3, RZ, 0xc0, !PT ;  /* 0x000000031e1b7812 */ /* 0x040fe400078ec0ff */
[----:B------:R-:W-:Y:S01]  /*3be30*/  LOP3.LUT R18, R30, 0x60, RZ, 0xc0, !PT ;  /* 0x000000601e127812 */ /* 0x000fe200078ec0ff */
[----:B------:R-:W-:Y:S01]  /*3be40*/  IMAD.SHL.U32 R32, R26, 0x40, RZ ;  /* 0x000000401a207824 */ /* 0x000fe200078e00ff */
[----:B------:R-:W-:Y:S01]  /*3be50*/  LOP3.LUT R17, R17, 0x7, RZ, 0xc0, !PT ;  /* 0x0000000711117812 */ /* 0x000fe200078ec0ff */
[----:B0-----:R-:W-:Y:S01]  /*3be60*/  IMAD R27, R27, -0x2, R25 ;  /* 0xfffffffe1b1b7824 */ /* 0x001fe200078e0219 */
[----:B------:R-:W-:Y:S02]  /*3be70*/  SHF.R.U32.HI R18, RZ, 0x1, R18 ;  /* 0x00000001ff127819 */ /* 0x000fe40000011612 */
[--C-:B------:R-:W-:Y:S02]  /*3be80*/  LOP3.LUT R32, R32, 0x40, R17.reuse, 0xe2, !PT ;  /* 0x0000004020207812 */ /* 0x100fe400078ee211 */
[----:B------:R-:W-:-:S05]  /*3be90*/  IADD3 R16, RZ, -R18, -R17 ;  /* 0x80000012ff107210 */ /* 0x000fca0007ffe811 */
[----:B------:R-:W-:Y:S02]  /*3bea0*/  IMAD R26, R26, -0x40, R16 ;  /* 0xffffffc01a1a7824 */ /* 0x000fe400078e0210 */
[----:B--2---:R-:W-:-:S04]  /*3beb0*/  IMAD.SHL.U32 R24, R24, 0x200, RZ ;  /* 0x0000020018187824 */ /* 0x004fc800078e00ff */
[----:B------:R-:W-:Y:S01]  /*3bec0*/  IMAD.IADD R27, R27, 0x1, -R24 ;  /* 0x000000011b1b7824 */ /* 0x000fe200078e0a18 */
[----:B------:R-:W-:Y:S01]  /*3bed0*/  ISETP.GE.AND P0, PT, R24, R25, PT ;  /* 0x000000191800720c */ /* 0x000fe20003f06270 */
[----:B------:R-:W-:Y:S02]  /*3bee0*/  IMAD.SHL.U32 R25, R30, 0x2, RZ ;  /* 0x000000021e197824 */ /* 0x000fe400078e00ff */
[----:B----4-:R-:W-:-:S03]  /*3bef0*/  IMAD.WIDE R30, R29, 0x180, RZ ;  /* 0x000001801d1e7825 */ /* 0x010fc600078e02ff */
[----:B------:R-:W-:Y:S01]  /*3bf00*/  LOP3.LUT R24, R24, 0x6, R25, 0xf8, !PT ;  /* 0x0000000618187812 */ /* 0x000fe200078ef819 */
[----:B------:R-:W-:Y:S01]  /*3bf10*/  IMAD R16, R29, 0x180, RZ ;  /* 0x000001801d107824 */ /* 0x000fe200078e02ff */
[----:B------:R-:W-:Y:S01]  /*3bf20*/  LOP3.LUT R32, R30, R32, R18, 0xfe, !PT ;  /* 0x000000201e207212 */ /* 0x000fe200078efe12 */
[----:B------:R-:W-:Y:S01]  /*3bf30*/  IMAD.MOV.U32 R18, RZ, RZ, -0x1 ;  /* 0xffffffffff127424 */ /* 0x000fe200078e00ff */
[----:B------:R0:W-:Y:S01]  /*3bf40*/  STL.64 [R1+0x188], R30 ;  /* 0x0001881e01007387 */ /* 0x0001e20000100a00 */
[----:B------:R-:W-:Y:S02]  /*3bf50*/  SHF.R.S32.HI R25, RZ, 0x1f, R24 ;  /* 0x0000001fff197819 */ /* 0x000fe40000011418 */
[C---:B------:R-:W-:Y:S01]  /*3bf60*/  IADD3 R26, -R16.reuse, UR6, R26 ;  /* 0x00000006101a7c10 */ /* 0x040fe2000fffe11a */
[----:B------:R0:W-:Y:S01]  /*3bf70*/  STL [R1+0x4e0], R18 ;  /* 0x0004e01201007387 */ /* 0x0001e20000100800 */
[----:B------:R-:W-:Y:S01]  /*3bf80*/  ISETP.GE.OR P0, PT, R16, UR6, P0 ;  /* 0x0000000610007c0c */ /* 0x000fe20008706670 */
[----:B------:R-:W-:-:S02]  /*3bf90*/  UIMAD UR6, UR14, UR12, URZ ;  /* 0x0000000c0e0672a4 */ /* 0x000fc4000f8e023f */
[----:B------:R-:W-:Y:S02]  /*3bfa0*/  IMAD.U32 R16, RZ, RZ, UR12 ;  /* 0x0000000cff107e24 */ /* 0x000fe4000f8e00ff */
[----:B------:R-:W-:Y:S02]  /*3bfb0*/  UIMAD UR6, UR25, UR13, UR6 ;  /* 0x0000000d190672a4 */ /* 0x000fe4000f8e0206 */
[----:B------:R-:W-:Y:S01]  /*3bfc0*/  IMAD.WIDE.U32 R16, R16, UR25, R24 ;  /* 0x0000001910107c25 */ /* 0x000fe2000f8e0018 */
[----:B------:R-:W-:-:S03]  /*3bfd0*/  ULDC.64 UR12, c[0x0][0x5c8] ;  /* 0x00017200000c7ab9 */ /* 0x000fc60000000a00 */
[----:B------:R-:W-:Y:S02]  /*3bfe0*/  IMAD R29, R31, UR12, RZ ;  /* 0x0000000c1f1d7c24 */ /* 0x000fe4000f8e02ff */
[----:B------:R-:W-:Y:S02]  /*3bff0*/  VIADD R17, R17, UR6 ;  /* 0x0000000611117c36 */ /* 0x000fe40008000000 */
[C---:B------:R-:W-:Y:S02]  /*3c000*/  IMAD R29, R32.reuse, UR13, R29 ;  /* 0x0000000d201d7c24 */ /* 0x040fe4000f8e021d */
[----:B------:R-:W-:Y:S01]  /*3c010*/  IMAD.WIDE.U32 R16, R32, UR12, R16 ;  /* 0x0000000c20107c25 */ /* 0x000fe2000f8e0010 */
[----:B0-----:R-:W-:Y:S06]  /*3c020*/  @P0 BRA `(.L_x_31) ;  /* 0x0000052c007c0947 */ /* 0x001fec0003800000 */
[----:B------:R-:W-:Y:S01]  /*3c030*/  FSETP.NEU.AND P0, PT, RZ, UR9, PT ;  /* 0x00000009ff007c0b */ /* 0x000fe2000bf0d000 */
[----:B------:R-:W-:Y:S01]  /*3c040*/  BSSY B0, `(.L_x_31) ;  /* 0x00052dd000007945 */ /* 0x000fe20003800000 */
[----:B------:R-:W-:-:S11]  /*3c050*/  IMAD.IADD R29, R17, 0x1, R29 ;  /* 0x00000001111d7824 */ /* 0x000fd600078e021d */
[----:B------:R-:W-:Y:S05]  /*3c060*/  @!P0 BRA `(.L_x_32) ;  /* 0x0000031000508947 */ /* 0x000fea0003800000 */
[----:B------:R-:W2:Y:S01]  /*3c070*/  LDL.LU R136, [R1+0xa00] ;  /* 0x000a000001887983 */ /* 0x000ea20000300800 */
[----:B------:R-:W-:Y:S01]  /*3c080*/  ISETP.GE.AND P0, PT, R26, 0x9, PT ;  /* 0x000000091a00780c */ /* 0x000fe20003f06270 */
[----:B------:R-:W-:Y:S02]  /*3c090*/  ULDC.64 UR12, c[0x0][0x5b8] ;  /* 0x00016e00000c7ab9 */ /* 0x000fe40000000a00 */
[----:B------:R-:W3:Y:S04]  /*3c0a0*/  LDL.LU R33, [R1+0xa04] ;  /* 0x000a040001217983 */ /* 0x000ee80000300800 */
[----:B-----5:R0:W-:Y:S04]  /*3c0b0*/  STL.64 [R1+0x1518], R10 ;  /* 0x0015180a01007387 */ /* 0x0201e80000100a00 */
[----:B0-----:R-:W4:Y:S01]  /*3c0c0*/  LDL.64 R10, [R1+0x188] ;  /* 0x00018800010a7983 */ /* 0x001f220000100a00 */
[C---:B------:R-:W-:Y:S01]  /*3c0d0*/  ISETP.LT.OR P1, PT, R27.reuse, 0x1, !P0 ;  /* 0x000000011b00780c */ /* 0x040fe20004721670 */
[----:B------:R-:W-:Y:S01]  /*3c0e0*/  UIMAD UR6, UR14, UR12, URZ ;  /* 0x0000000c0e0672a4 */ /* 0x000fe2000f8e023f */
[C---:B------:R-:W-:Y:S01]  /*3c0f0*/  ISETP.LT.OR P4, PT, R27.reuse, 0x2, !P0 ;  /* 0x000000021b00780c */ /* 0x040fe20004781670 */
[----:B------:R-:W-:Y:S01]  /*3c100*/  IMAD.U32 R18, RZ, RZ, UR12 ;  /* 0x0000000cff127e24 */ /* 0x000fe2000f8e00ff */
[----:B------:R-:W-:Y:S01]  /*3c110*/  ISETP.LT.OR P5, PT, R27, 0x9, !P0 ;  /* 0x000000091b00780c */ /* 0x000fe200047a1670 */
[----:B------:R-:W-:Y:S01]  /*3c120*/  UIMAD UR6, UR25, UR13, UR6 ;  /* 0x0000000d190672a4 */ /* 0x000fe2000f8e0206 */
[----:B------:R-:W-:Y:S01]  /*3c130*/  LOP3.LUT R12, R12, 0xdfffffff, RZ, 0xc0, !PT ;  /* 0xdfffffff0c0c7812 */ /* 0x000fe200078ec0ff */
[----:B------:R-:W-:Y:S01]  /*3c140*/  IMAD.WIDE.U32 R24, R18, UR25, R24 ;  /* 0x0000001912187c25 */ /* 0x000fe2000f8e0018 */
[----:B------:R-:W-:Y:S01]  /*3c150*/  ULDC.64 UR12, c[0x0][0x5b0] ;  /* 0x00016c00000c7ab9 */ /* 0x000fe20000000a00 */
[----:B------:R-:W-:Y:S01]  /*3c160*/  ULDC.64 UR14, c[0x0][0x5a8] ;  /* 0x00016a00000e7ab9 */ /* 0x000fe20000000a00 */
[----:B------:R-:W-:Y:S01]  /*3c170*/  LOP3.LUT R0, R0, 0xffff7fff, RZ, 0xc0, !PT ;  /* 0xffff7fff00007812 */ /* 0x000fe200078ec0ff */
[----:B------:R-:W-:Y:S02]  /*3c180*/  STL [R1+0x14a8], R15 ;  /* 0x0014a80f01007387 */ /* 0x000fe40000100800 */
[----:B------:R-:W0:Y:S02]  /*3c190*/  @!P1 LDC.64 R36, c[0x0][0x5c0] ;  /* 0x00017000ff249b82 */ /* 0x000e240000000a00 */
[----:B------:R-:W-:Y:S01]  /*3c1a0*/  @P4 LOP3.LUT R12, R12, 0x20000000, RZ, 0xfc, !PT ;  /* 0x200000000c0c4812 */ /* 0x000fe200078efcff */
[----:B------:R-:W3:Y:S03]  /*3c1b0*/  LDL.LU R138, [R1+0xa08] ;  /* 0x000a0800018a7983 */ /* 0x000ee60000300800 */
[----:B------:R-:W-:-:S02]  /*3c1c0*/  LOP3.LUT R12, R12, 0xefffffff, RZ, 0xc0, !PT ;  /* 0xefffffff0c0c7812 */ /* 0x000fc400078ec0ff */
[----:B------:R-:W1:Y:S08]  /*3c1d0*/  @!P4 LDC.64 R34, c[0x0][0x5c0] ;  /* 0x00017000ff22cb82 */ /* 0x000e700000000a00 */
[----:B------:R-:W1:Y:S01]  /*3c1e0*/  @!P5 LDC.64 R30, c[0x0][0x5c0] ;  /* 0x00017000ff1edb82 */ /* 0x000e620000000a00 */
[----:B0-----:R-:W-:-:S04]  /*3c1f0*/  @!P1 IADD3 R36, P2, P3, R16, R36, R3 ;  /* 0x0000002410249210 */ /* 0x001fc80007b5e003 */
[----:B------:R-:W-:Y:S02]  /*3c200*/  @!P1 IADD3.X R37, R29, R37, R2, P2, P3 ;  /* 0x000000251d259210 */ /* 0x000fe400017e6402 */
[----:B-1----:R-:W-:Y:S01]  /*3c210*/  @!P4 IADD3 R38, P2, P3, R16, R34, R3 ;  /* 0x000000221026c210 */ /* 0x002fe20007b5e003 */
[----:B------:R-:W-:-:S03]  /*3c220*/  IMAD.MOV.U32 R34, RZ, RZ, R24 ;  /* 0x000000ffff227224 */ /* 0x000fc600078e0018 */
[----:B------:R-:W-:Y:S01]  /*3c230*/  @!P4 IADD3.X R39, R29, R35, R2, P2, P3 ;  /* 0x000000231d27c210 */ /* 0x000fe200017e6402 */
[----:B------:R-:W-:Y:S01]  /*3c240*/  VIADD R35, R25, UR6 ;  /* 0x0000000619237c36 */ /* 0x000fe20008000000 */
[----:B------:R-:W-:Y:S01]  /*3c250*/  @!P5 IADD3 R42, P2, P3, R16, R30, R3 ;  /* 0x0000001e102ad210 */ /* 0x000fe20007b5e003 */
[----:B------:R-:W-:-:S03]  /*3c260*/  IMAD.WIDE.U32 R24, R32, UR12, R34 ;  /* 0x0000000c20187c25 */ /* 0x000fc6000f8e0022 */
[----:B------:R-:W-:Y:S02]  /*3c270*/  @!P5 IADD3.X R43, R29, R31, R2, P2, P3 ;  /* 0x0000001f1d2bd210 */ /* 0x000fe400017e6402 */
[----:B------:R-:W-:-:S13]  /*3c280*/  ISETP.LT.OR P2, PT, R27, 0xa, !P0 ;  /* 0x0000000a1b00780c */ /* 0x000fda0004741670 */
[----:B------:R-:W0:Y:S01]  /*3c290*/  @!P2 LDC.64 R30, c[0x0][0x5c0] ;  /* 0x00017000ff1eab82 */ /* 0x000e220000000a00 */
[----:B------:R-:W-:Y:S02]  /*3c2a0*/  @P2 LOP3.LUT R12, R12, 0x10000000, RZ, 0xfc, !PT ;  /* 0x100000000c0c2812 */ /* 0x000fe400078efcff */
[----:B0-----:R-:W-:-:S04]  /*3c2b0*/  @!P2 IADD3 R44, P3, P6, R16, R30, R3 ;  /* 0x0000001e102ca210 */ /* 0x001fc80007e7e003 */
[----:B------:R-:W-:Y:S02]  /*3c2c0*/  @!P2 IADD3.X R45, R29, R31, R2, P3, P6 ;  /* 0x0000001f1d2da210 */ /* 0x000fe40001fec402 */
[----:B------:R-:W-:Y:S02]  /*3c2d0*/  IADD3 R24, P3, R24, UR14, RZ ;  /* 0x0000000e18187c10 */ /* 0x000fe4000ff7e0ff */
[----:B------:R-:W-:Y:S01]  /*3c2e0*/  ISETP.GE.AND P2, PT, R26, 0x1, PT ;  /* 0x000000011a00780c */ /* 0x000fe20003f46270 */
[----:B----4-:R-:W-:-:S04]  /*3c2f0*/  IMAD R18, R11, UR12, RZ ;  /* 0x0000000c0b127c24 */ /* 0x010fc8000f8e02ff */
[----:B------:R-:W-:-:S05]  /*3c300*/  IMAD R18, R32, UR13, R18 ;  /* 0x0000000d20127c24 */ /* 0x000fca000f8e0212 */
[--C-:B------:R-:W-:Y:S02]  /*3c310*/  IADD3.X R25, R25, UR15, R18.reuse, P3, !PT ;  /* 0x0000000f19197c10 */ /* 0x100fe40009ffe412 */
[----:B------:R-:W-:Y:S02]  /*3c320*/  ISETP.LT.OR P3, PT, R27, 0x1, !P2 ;  /* 0x000000011b00780c */ /* 0x000fe40005761670 */
[----:B------:R-:W-:-:S11]  /*3c330*/  PRMT R18, RZ, 0x7610, R18 ;  /* 0x00007610ff127816 */ /* 0x000fd60000000012 */
[----:B------:R-:W4:Y:S02]  /*3c340*/  @!P3 LDG.E.U8 R18, desc[UR26][R24.64] ;  /* 0x0000001a1812b981 */ /* 0x000f24000c1e1100 */
[----:B----4-:R-:W-:-:S04]  /*3c350*/  LOP3.LUT R18, R18, 0xff, RZ, 0xc0, !PT ;  /* 0x000000ff12127812 */ /* 0x010fc800078ec0ff */
[----:B------:R-:W-:-:S05]  /*3c360*/  F2FP.F16.E4M3.UNPACK_B R18, R18 ;  /* 0x00000012ff12723e */ /* 0x000fca00020006ff */
[----:B------:R-:W-:-:S05]  /*3c370*/  HADD2.F32 R18, -RZ, R18.H0_H0 ;  /* 0x20000012ff127230 */ /* 0x000fca0000004100 */
[----:B------:R-:W-:-:S04]  /*3c380*/  FMUL R18, R18, UR9 ;  /* 0x0000000912127c20 */ /* 0x000fc80008400000 */
[----:B------:R-:W-:Y:S02]  /*3c390*/  FFMA R30, R19, UR8, R18 ;  /* 0x00000008131e7c23 */ /* 0x000fe40008000012 */
[----:B------:R-:W0:Y:S03]  /*3c3a0*/  @!P3 LDC.64 R18, c[0x0][0x5c0] ;  /* 0x00017000ff12bb82 */ /* 0x000e260000000a00 */
[----:B------:R-:W-:Y:S02]  /*3c3b0*/  F2FP.SATFINITE.E4M3.F32.PACK_AB_MERGE_C R30, RZ, R30, RZ ;  /* 0x0000001eff1e723e */ /* 0x000fe400048070ff */
[----:B0-----:R-:W-:-:S05]  /*3c3c0*/  @!P3 IADD3 R18, P6, R16, R18, RZ ;  /* 0x000000121012b210 */ /* 0x001fca0007fde0ff */
[----:B------:R-:W-:-:S05]  /*3c3d0*/  @!P3 IMAD.X R19, R29, 0x1, R19, P6 ;  /* 0x000000011d13b824 */ /* 0x000fca00030e0613 */
[----:B------:R0:W-:Y:S01]  /*3c3e0*/  @!P3 STG.E.U8 desc[UR26][R18.64], R30 ;  /* 0x0000001e1200b986 */ /* 0x0001e2000c10111a */
[----:B------:R-:W-:Y:S02]  /*3c3f0*/  ISETP.LT.OR P3, PT, R27, 0x2, !P2 ;  /* 0x000000021b00780c */ /* 0x000fe40005761670 */
[----:B0-----:R-:W-:-:S11]  /*3c400*/  PRMT R30, RZ, 0x7610, R30 ;  /* 0x00007610ff1e7816 */ /* 0x001fd6000000001e */
[----:B------:R-:W0:Y:S01]  /*3c410*/  @!P3 LDC.64 R18, c[0x0][0x5c0] ;  /* 0x00017000ff12bb82 */ /* 0x000e220000000a00 */
[----:B------:R-:W4:Y:S01]  /*3c420*/  @!P3 LDG.E.U8 R30, desc[UR26][R24.64+0x1] ;  /* 0x0000011a181eb981 */ /* 0x000f22000c1e1100 */
[----:B0-----:R-:W-:-:S05]  /*3c430*/  @!P3 IADD3 R18, P6, R16, R18, RZ ;  /* 0x000000121012b210 */ /* 0x001fca0007fde0ff */
[----:B------:R-:W-:Y:S01]  /*3c440*/  @!P3 IMAD.X R19, R29, 0x1, R19, P6 ;  /* 0x000000011d13b824 */ /* 0x000fe200030e0613 */
[----:B----4-:R-:W-:-:S04]  /*3c450*/  LOP3.LUT R30, R30, 0xff, RZ, 0xc0, !PT ;  /* 0x000000ff1e1e7812 */ /* 0x010fc800078ec0ff */
[----:B------:R-:W-:-:S05]  /*3c460*/  F2FP.F16.E4M3.UNPACK_B R30, R30 ;  /* 0x0000001eff1e723e */ /* 0x000fca00020006ff */
[----:B------:R-:W-:-:S05]  /*3c470*/  HADD2.F32 R30, -RZ, R30.H0_H0 ;  /* 0x2000001eff1e7230 */ /* 0x000fca0000004100 */
[----:B------:R-:W-:-:S04]  /*3c480*/  FMUL R30, R30, UR9 ;  /* 0x000000091e1e7c20 */ /* 0x000fc80008400000 */
[----:B------:R-:W-:-:S05]  /*3c490*/  FFMA R20, R20, UR8, R30 ;  /* 0x0000000814147c23 */ /* 0x000fca000800001e */
[----:B------:R-:W-:-:S05]  /*3c4a0*/  F2FP.SATFINITE.E4M3.F32.PACK_AB_MERGE_C R20, RZ, R20, RZ ;  /* 0x00000014ff14723e */ /* 0x000fca00048070ff */
[----:B------:R0:W-:Y:S02]  /*3c4b0*/  @!P3 STG.E.U8 desc[UR26][R18.64+0x1], R20 ;  /* 0x000001141200b986 */ /* 0x0001e4000c10111a */
[----:B0-----:R-:W-:-:S05]  /*3c4c0*/  IADD3 R18, P3, R32, 0x8, RZ ;  /* 0x0000000820127810 */ /* 0x001fca0007f7e0ff */
[----:B------:R-:W-:-:S04]  /*3c4d0*/  IMAD.X R20, RZ, RZ, R11, P3 ;  /* 0x000000ffff147224 */ /* 0x000fc800018e060b */
[----:B------:R-:W-:-:S04]  /*3c4e0*/  IMAD R20, R20, UR12, RZ ;  /* 0x0000000c14147c24 */ /* 0x000fc8000f8e02ff */
[C---:B------:R-:W-:Y:S02]  /*3c4f0*/  IMAD R20, R18.reuse, UR13, R20 ;  /* 0x0000000d12147c24 */ /* 0x040fe4000f8e0214 */
[----:B------:R-:W-:-:S03]  /*3c500*/  IMAD.WIDE.U32 R18, R18, UR12, R34 ;  /* 0x0000000c12127c25 */ /* 0x000fc6000f8e0022 */
[----:B------:R-:W-:-:S04]  /*3c510*/  IADD3 R18, P3, R18, UR14, RZ ;  /* 0x0000000e12127c10 */ /* 0x000fc8000ff7e0ff */
[--C-:B------:R-:W-:Y:S02]  /*3c520*/  IADD3.X R19, R19, UR15, R20.reuse, P3, !PT ;  /* 0x0000000f13137c10 */ /* 0x100fe40009ffe414 */
[----:B------:R-:W-:-:S06]  /*3c530*/  PRMT R20, RZ, 0x7610, R20 ;  /* 0x00007610ff147816 */ /* 0x000fcc0000000014 */
[----:B------:R-:W4:Y:S01]  /*3c540*/  @!P1 LDG.E.U8 R20, desc[UR26][R18.64] ;  /* 0x0000001a12149981 */ /* 0x000f22000c1e1100 */
[----:B------:R-:W-:Y:S02]  /*3c550*/  ISETP.LT.OR P3, PT, R27, 0x11, !P0 ;  /* 0x000000111b00780c */ /* 0x000fe40004761670 */
[----:B----4-:R-:W-:-:S04]  /*3c560*/  LOP3.LUT R20, R20, 0xff, RZ, 0xc0, !PT ;  /* 0x000000ff14147812 */ /* 0x010fc800078ec0ff */
[----:B------:R-:W-:-:S05]  /*3c570*/  F2FP.F16.E4M3.UNPACK_B R20, R20 ;  /* 0x00000014ff14723e */ /* 0x000fca00020006ff */
[----:B------:R-:W-:-:S05]  /*3c580*/  HADD2.F32 R20, -RZ, R20.H0_H0 ;  /* 0x20000014ff147230 */ /* 0x000fca0000004100 */
[----:B------:R-:W-:-:S04]  /*3c590*/  FMUL R20, R20, UR9 ;  /* 0x0000000914147c20 */ /* 0x000fc80008400000 */
[----:B------:R-:W-:Y:S02]  /*3c5a0*/  FFMA R30, R21, UR8, R20 ;  /* 0x00000008151e7c23 */ /* 0x000fe40008000014 */
[----:B------:R-:W0:Y:S03]  /*3c5b0*/  @!P3 LDC.64 R20, c[0x0][0x5c0] ;  /* 0x00017000ff14bb82 */ /* 0x000e260000000a00 */
[----:B------:R-:W-:-:S05]  /*3c5c0*/  F2FP.SATFINITE.E4M3.F32.PACK_AB_MERGE_C R30, RZ, R30, RZ ;  /* 0x0000001eff1e723e */ /* 0x000fca00048070ff */
[----:B------:R1:W-:Y:S01]  /*3c5d0*/  @!P1 STG.E.U8 desc[UR26][R36.64], R30 ;  /* 0x0000001e24009986 */ /* 0x0003e2000c10111a */
[----:B------:R-:W-:Y:S02]  /*3c5e0*/  ISETP.LT.OR P1, PT, R27, 0x12, !P0 ;  /* 0x000000121b00780c */ /* 0x000fe40004721670 */
[----:B0-----:R-:W-:-:S04]  /*3c5f0*/  @!P3 IADD3 R40, P4, P6, R16, R20, R3 ;  /* 0x000000141028b210 */ /* 0x001fc80007e9e003 */
[----:B------:R-:W-:-:S07]  /*3c600*/  @!P3 IADD3.X R41, R29, R21, R2, P4, P6 ;  /* 0x000000151d29b210 */ /* 0x000fce00027ec402 */
[----:B------:R-:W1:Y:S01]  /*3c610*/  @!P1 LDC.64 R20, c[0x0][0x5c0] ;  /* 0x00017000ff149b82 */ /* 0x000e620000000a00 */
[C---:B------:R-:W-:Y:S02]  /*3c620*/  LOP3.LUT P4, RZ, R12.reuse, 0x20000000, RZ, 0xc0, !PT ;  /* 0x200000000cff7812 */ /* 0x040fe4000788c0ff */
[----:B------:R-:W-:-:S04]  /*3c630*/  LOP3.LUT R12, R12, 0xf7ffffff, RZ, 0xc0, !PT ;  /* 0xf7ffffff0c0c7812 */ /* 0x000fc800078ec0ff */
[----:B------:R-:W-:Y:S02]  /*3c640*/  @P3 LOP3.LUT R12, R12, 0x8000000, RZ, 0xfc, !PT ;  /* 0x080000000c0c3812 */ /* 0x000fe400078efcff */
[----:B-1----:R-:W-:Y:S02]  /*3c650*/  @!P1 IADD3 R36, P3, P6, R16, R20, R3 ;  /* 0x0000001410249210 */ /* 0x002fe40007e7e003 */
[----:B------:R-:W-:-:S06]  /*3c660*/  PRMT R20, RZ, 0x7610, R20 ;  /* 0x00007610ff147816 */ /* 0x000fcc0000000014 */
[----:B------:R-:W4:Y:S01]  /*3c670*/  @!P4 LDG.E.U8 R20, desc[UR26][R18.64+0x1] ;  /* 0x0000011a1214c981 */ /* 0x000f22000c1e1100 */
[----:B------:R-:W-:Y:S02]  /*3c680*/  @!P1 IADD3.X R37, R29, R21, R2, P3, P6 ;  /* 0x000000151d259210 */ /* 0x000fe40001fec402 */
        /* <DEDUP_REMOVED lines=9> */
[----:B0-----:R-:W-:-:S04]  /*3c720*/  @!P3 IADD3 R48, P4, P6, R16, R20, R3 ;  /* 0x000000141030b210 */ /* 0x001fc80007e9e003 */
[----:B------:R-:W-:Y:S02]  /*3c730*/  @!P3 IADD3.X R49, R29, R21, R2, P4, P6 ;  /* 0x000000151d31b210 */ /* 0x000fe400027ec402 */
[----:B------:R-:W-:Y:S02]  /*3c740*/  ISETP.LT.OR P4, PT, R27, 0x9, !P2 ;  /* 0x000000091b00780c */ /* 0x000fe40005781670 */
[----:B------:R-:W-:-:S11]  /*3c750*/  PRMT R20, RZ, 0x7610, R20 ;  /* 0x00007610ff147816 */ /* 0x000fd60000000014 */
[----:B------:R-:W4:Y:S01]  /*3c760*/  @!P4 LDG.E.U8 R20, desc[UR26][R24.64+0x8] ;  /* 0x0000081a1814c981 */ /* 0x000f22000c1e1100 */
[----:B-1----:R-:W-:Y:S02]  /*3c770*/  PRMT R22, RZ, 0x7610, R22 ;  /* 0x00007610ff167816 */ /* 0x002fe40000000016 */
        /* <DEDUP_REMOVED lines=10> */
[----:B------:R-:W-:-:S13]  /*3c820*/  ISETP.LT.OR P4, PT, R27, 0xa, !P2 ;  /* 0x0000000a1b00780c */ /* 0x000fda0005781670 */
[----:B------:R-:W4:Y:S01]  /*3c830*/  @!P4 LDG.E.U8 R22, desc[UR26][R24.64+0x9] ;  /* 0x0000091a1816c981 */ /* 0x000f22000c1e1100 */
[----:B0-----:R-:W0:Y:S02]  /*3c840*/  @!P4 LDC.64 R20, c[0x0][0x5c0] ;  /* 0x00017000ff14cb82 */ /* 0x001e240000000a00 */
        /* <DEDUP_REMOVED lines=8> */
[----:B------:R0:W-:Y:S01]  /*3c8d0*/  @!P4 STG.E.U8 desc[UR26][R20.64+0x9], R152 ;  /* 0x000009981400c986 */ /* 0x0001e2000c10111a */
[----:B------:R-:W-:-:S13]  /*3c8e0*/  ISETP.LT.OR P4, PT, R27, 0x1a, !P0 ;  /* 0x0000001a1b00780c */ /* 0x000fda0004781670 */
[----:B0-----:R-:W0:Y:S02]  /*3c8f0*/  @!P4 LDC.64 R20, c[0x0][0x5c0] ;  /* 0x00017000ff14cb82 */ /* 0x001e240000000a00 */
[----:B0-----:R-:W-:Y:S02]  /*3c900*/  @!P4 IADD3 R30, P2, P6, R16, R20, R3 ;  /* 0x00000014101ec210 */ /* 0x001fe40007e5e003 */
        /* <DEDUP_REMOVED lines=9> */
[----:B------:R-:W0:Y:S02]  /*3c9a0*/  @!P2 LDC.64 R20, c[0x0][0x5c0] ;  /* 0x00017000ff14ab82 */ /* 0x000e240000000a00 */
[----:B0-----:R-:W-:-:S04]  /*3c9b0*/  @!P2 IADD3 R46, P3, P6, R16, R20, R3 ;  /* 0x00000014102ea210 */ /* 0x001fc80007e7e003 */
[----:B------:R-:W-:Y:S02]  /*3c9c0*/  @!P2 IADD3.X R47, R29, R21, R2, P3, P6 ;  /* 0x000000151d2fa210 */ /* 0x000fe40001fec402 */
[----:B------:R-:W-:-:S13]  /*3c9d0*/  ISETP.LT.OR P3, PT, R27, 0x22, !P0 ;  /* 0x000000221b00780c */ /* 0x000fda0004761670 */
[----:B------:R-:W0:Y:S01]  /*3c9e0*/  @!P3 LDC.64 R20, c[0x0][0x5c0] ;  /* 0x00017000ff14bb82 */ /* 0x000e220000000a00 */
[----:B------:R-:W-:Y:S02]  /*3c9f0*/  LOP3.LUT P2, RZ, R12, 0x10000000, RZ, 0xc0, !PT ;  /* 0x100000000cff7812 */ /* 0x000fe4000784c0ff */
[----:B------:R-:W-:-:S05]  /*3ca00*/  F2FP.SATFINITE.E4M3.F32.PACK_AB_MERGE_C R153, RZ, R153, RZ ;  /* 0x00000099ff99723e */ /* 0x000fca00048070ff */
[----:B------:R0:W-:Y:S02]  /*3ca10*/  @!P5 STG.E.U8 desc[UR26][R42.64+0x8], R153 ;  /* 0x000008992a00d986 */ /* 0x0001e4000c10111a */
[----:B0-----:R-:W-:Y:S02]  /*3ca20*/  @!P3 IADD3 R42, P5, P6, R16, R20, R3 ;  /* 0x00000014102ab210 */ /* 0x001fe40007ebe003 */
[----:B------:R-:W-:-:S06]  /*3ca30*/  PRMT R20, RZ, 0x7610, R20 ;  /* 0x00007610ff147816 */ /* 0x000fcc0000000014 */
[----:B------:R-:W4:Y:S01]  /*3ca40*/  @!P2 LDG.E.U8 R20, desc[UR26][R18.64+0x9] ;  /* 0x0000091a1214a981 */ /* 0x000f22000c1e1100 */
[----:B------:R-:W-:Y:S02]  /*3ca50*/  @!P3 IADD3.X R43, R29, R21, R2, P5, P6 ;  /* 0x000000151d2bb210 */ /* 0x000fe40002fec402 */
[----:B------:R-:W-:Y:S02]  /*3ca60*/  ISETP.LT.OR P3, PT, R27, 0x29, !P0 ;  /* 0x000000291b00780c */ /* 0x000fe40004761670 */
[----:B------:R-:W-:Y:S02]  /*3ca70*/  ISETP.GE.AND P6, PT, R26, 0x1, PT ;  /* 0x000000011a00780c */ /* 0x000fe40003fc6270 */
[----:B----4-:R-:W-:-:S04]  /*3ca80*/  LOP3.LUT R20, R20, 0xff, RZ, 0xc0, !PT ;  /* 0x000000ff14147812 */ /* 0x010fc800078ec0ff */
[----:B------:R-:W-:-:S05]  /*3ca90*/  F2FP.F16.E4M3.UNPACK_B R20, R20 ;  /* 0x00000014ff14723e */ /* 0x000fca00020006ff */
[----:B------:R-:W-:-:S05]  /*3caa0*/  HADD2.F32 R20, -RZ, R20.H0_H0 ;  /* 0x20000014ff147230 */ /* 0x000fca0000004100 */
[----:B------:R-:W-:-:S04]  /*3cab0*/  FMUL R20, R20, UR9 ;  /* 0x0000000914147c20 */ /* 0x000fc80008400000 */
[----:B------:R-:W-:Y:S02]  /*3cac0*/  FFMA R154, R154, UR8, R20 ;  /* 0x000000089a9a7c23 */ /* 0x000fe40008000014 */
[----:B------:R-:W0:Y:S03]  /*3cad0*/  @!P3 LDC.64 R20, c[0x0][0x5c0] ;  /* 0x00017000ff14bb82 */ /* 0x000e260000000a00 */
[----:B------:R-:W-:-:S05]  /*3cae0*/  F2FP.SATFINITE.E4M3.F32.PACK_AB_MERGE_C R154, RZ, R154, RZ ;  /* 0x0000009aff9a723e */ /* 0x000fca00048070ff */
[----:B------:R-:W-:Y:S01]  /*3caf0*/  @!P2 STG.E.U8 desc[UR26][R44.64+0x9], R154 ;  /* 0x0000099a2c00a986 */ /* 0x000fe2000c10111a */
[----:B0-----:R-:W-:-:S04]  /*3cb00*/  @!P3 IADD3 R50, P2, P5, R16, R20, R3 ;  /* 0x000000141032b210 */ /* 0x001fc80007d5e003 */
[----:B------:R-:W-:Y:S02]  /*3cb10*/  @!P3 IADD3.X R51, R29, R21, R2, P2, P5 ;  /* 0x000000151d33b210 */ /* 0x000fe400017ea402 */
[----:B------:R-:W-:Y:S02]  /*3cb20*/  ISETP.LT.OR P2, PT, R27, 0x11, !P6 ;  /* 0x000000111b00780c */ /* 0x000fe40007741670 */
[----:B------:R-:W-:-:S11]  /*3cb30*/  PRMT R20, RZ, 0x7610, R20 ;  /* 0x00007610ff147816 */ /* 0x000fd60000000014 */
[----:B------:R-:W4:Y:S01]  /*3cb40*/  @!P2 LDG.E.U8 R20, desc[UR26][R24.64+0x10] ;  /* 0x0000101a1814a981 */ /* 0x000f22000c1e1100 */
[----:B------:R-:W-:Y:S02]  /*3cb50*/  PRMT R22, RZ, 0x7610, R22 ;  /* 0x00007610ff167816 */ /* 0x000fe40000000016 */
        /* <DEDUP_REMOVED lines=12> */
[----:B0-----:R-:W0:Y:S01]  /*3cc20*/  @!P2 LDC.64 R20, c[0x0][0x5c0] ;  /* 0x00017000ff14ab82 */ /* 0x001e220000000a00 */
[----:B------:R-:W-:Y:S02]  /*3cc30*/  ISETP.LT.OR P6, PT, R27, 0x2a, !P0 ;  /* 0x0000002a1b00780c */ /* 0x000fe400047c1670 */
[----:B0-----:R-:W-:-:S05]  /*3cc40*/  @!P2 IADD3 R20, P5, R16, R20, RZ ;  /* 0x000000141014a210 */ /* 0x001fca0007fbe0ff */
[----:B------:R-:W-:Y:S01]  /*3cc50*/  @!P2 IMAD.X R21, R29, 0x1, R21, P5 ;  /* 0x000000011d15a824 */ /* 0x000fe200028e0615 */
[----:B------:R-:W-:Y:S02]  /*3cc60*/  LOP3.LUT P3, RZ, R12, 0x8000000, RZ, 0xc0, !PT ;  /* 0x080000000cff7812 */ /* 0x000fe4000786c0ff */
[----:B----4-:R-:W-:-:S04]  /*3cc70*/  LOP3.LUT R22, R22, 0xff, RZ, 0xc0, !PT ;  /* 0x000000ff16167812 */ /* 0x010fc800078ec0ff */
[----:B------:R-:W-:-:S05]  /*3cc80*/  F2FP.F16.E4M3.UNPACK_B R22, R22 ;  /* 0x00000016ff16723e */ /* 0x000fca00020006ff */
[----:B------:R-:W-:-:S05]  /*3cc90*/  HADD2.F32 R22, -RZ, R22.H0_H0 ;  /* 0x20000016ff167230 */ /* 0x000fca0000004100 */
[----:B------:R-:W-:-:S04]  /*3cca0*/  FMUL R22, R22, UR9 ;  /* 0x0000000916167c20 */ /* 0x000fc80008400000 */
[----:B------:R-:W-:-:S05]  /*3ccb0*/  FFMA R156, R156, UR8, R22 ;  /* 0x000000089c9c7c23 */ /* 0x000fca0008000016 */
[----:B------:R-:W-:-:S05]  /*3ccc0*/  F2FP.SATFINITE.E4M3.F32.PACK_AB_MERGE_C R156, RZ, R156, RZ ;  /* 0x0000009cff9c723e */ /* 0x000fca00048070ff */
[----:B------:R0:W-:Y:S02]  /*3ccd0*/  @!P2 STG.E.U8 desc[UR26][R20.64+0x11], R156 ;  /* 0x0000119c1400a986 */ /* 0x0001e4000c10111a */
        /* <DEDUP_REMOVED lines=17> */
[----:B------:R-:W1:Y:S02]  /*3cdf0*/  @!P3 LDC.64 R20, c[0x0][0x5c0] ;  /* 0x00017000ff14bb82 */ /* 0x000e640000000a00 */
[----:B-1----:R-:W-:Y:S02]  /*3ce00*/  @!P3 IADD3 R40, P5, P6, R16, R20, R3 ;  /* 0x000000141028b210 */ /* 0x002fe40007ebe003 */
[----:B------:R-:W-:-:S06]  /*3ce10*/  PRMT R20, RZ, 0x7610, R20 ;  /* 0x00007610ff147816 */ /* 0x000fcc0000000014 */
[----:B------:R-:W4:Y:S01]  /*3ce20*/  @!P1 LDG.E.U8 R20, desc[UR26][R18.64+0x11] ;  /* 0x0000111a12149981 */ /* 0x000f22000c1e1100 */
[----:B------:R-:W-:Y:S02]  /*3ce30*/  @!P3 IADD3.X R41, R29, R21, R2, P5, P6 ;  /* 0x000000151d29b210 */ /* 0x000fe40002fec402 */
[----:B------:R-:W-:Y:S02]  /*3ce40*/  ISETP.LT.OR P6, PT, R27, 0x39, !P0 ;  /* 0x000000391b00780c */ /* 0x000fe400047c1670 */
[----:B------:R-:W-:-:S04]  /*3ce50*/  LOP3.LUT R12, R12, 0xfbffffff, RZ, 0xc0, !PT ;  /* 0xfbffffff0c0c7812 */ /* 0x000fc800078ec0ff */
[----:B------:R-:W-:Y:S02]  /*3ce60*/  @P2 LOP3.LUT R12, R12, 0x4000000, RZ, 0xfc, !PT ;  /* 0x040000000c0c2812 */ /* 0x000fe400078efcff */
        /* <DEDUP_REMOVED lines=30> */
[----:B------:R-:W-:Y:S02]  /*3d050*/  ISETP.LT.OR P2, PT, R27, 0x19, !P0 ;  /* 0x000000191b00780c */ /* 0x000fe40004741670 */
        /* <DEDUP_REMOVED lines=12> */
[----:B------:R-:W-:-:S04]  /*3d120*/  LOP3.LUT R12, R12, 0xfdffffff, RZ, 0xc0, !PT ;  /* 0xfdffffff0c0c7812 */ /* 0x000fc800078ec0ff */
[----:B------:R-:W-:Y:S02]  /*3d130*/  @P3 LOP3.LUT R12, R12, 0x2000000, RZ, 0xfc, !PT ;  /* 0x020000000c0c3812 */ /* 0x000fe400078efcff */
[----:B------:R-:W-:Y:S02]  /*3d140*/  ISETP.LT.OR P3, PT, R27, 0x41, !P0 ;  /* 0x000000411b00780c */ /* 0x000fe40004761670 */
[----:B------:R-:W-:Y:S02]  /*3d150*/  @!P1 IADD3.X R37, R29, R21, R2, P5, P6 ;  /* 0x000000151d259210 */ /* 0x000fe40002fec402 */
        /* <DEDUP_REMOVED lines=72> */
[----:B------:R-:W-:-:S05]  /*3d5e0*/  F2FP.SATFINITE.E4M3.F32.PACK_AB_MERGE_C R165, RZ, R165, RZ ;  /* 0x000000a5ffa5723e */ /* 0x000fca00048070ff */
[----:B------:R0:W-:Y:S01]  /*3d5f0*/  @!P2 STG.E.U8 desc[UR26][R46.64+0x20], R165 ;  /* 0x000020a52e00a986 */ /* 0x0001e2000c10111a */
[----:B------:R-:W-:Y:S02]  /*3d600*/  ISETP.LT.OR P2, PT, R27, 0x22, !P0 ;  /* 0x000000221b00780c */ /* 0x000fe40004741670 */
[----:B0-----:R-:W-:Y:S02]  /*3d610*/  @!P3 IADD3 R46, P4, P5, R16, R20, R3 ;  /* 0x00000014102eb210 */ /* 0x001fe40007d9e003 */
[----:B------:R-:W-:-:S09]  /*3d620*/  PRMT R20, RZ, 0x7610, R20 ;  /* 0x00007610ff147816 */ /* 0x000fd20000000014 */
[----:B------:R-:W4:Y:S01]  /*3d630*/  @!P2 LDG.E.U8 R20, desc[UR26][R18.64+0x21] ;  /* 0x0000211a1214a981 */ /* 0x000f22000c1e1100 */
[----:B------:R-:W-:Y:S02]  /*3d640*/  @!P3 IADD3.X R47, R29, R21, R2, P4, P5 ;  /* 0x000000151d2fb210 */ /* 0x000fe400027ea402 */
[----:B----4-:R-:W-:-:S04]  /*3d650*/  LOP3.LUT R20, R20, 0xff, RZ, 0xc0, !PT ;  /* 0x000000ff14147812 */ /* 0x010fc800078ec0ff */
[----:B------:R-:W-:-:S05]  /*3d660*/  F2FP.F16.E4M3.UNPACK_B R20, R20 ;  /* 0x00000014ff14723e */ /* 0x000fca00020006ff */
[----:B------:R-:W-:-:S05]  /*3d670*/  HADD2.F32 R20, -RZ, R20.H0_H0 ;  /* 0x20000014ff147230 */ /* 0x000fca0000004100 */
[----:B------:R-:W-:-:S04]  /*3d680*/  FMUL R20, R20, UR9 ;  /* 0x0000000914147c20 */ /* 0x000fc80008400000 */
[----:B------:R-:W-:-:S05]  /*3d690*/  FFMA R166, R166, UR8, R20 ;  /* 0x00000008a6a67c23 */ /* 0x000fca0008000014 */
[----:B------:R-:W-:-:S05]  /*3d6a0*/  F2FP.SATFINITE.E4M3.F32.PACK_AB_MERGE_C R166, RZ, R166, RZ ;  /* 0x000000a6ffa6723e */ /* 0x000fca00048070ff */
[----:B------:R-:W-:Y:S01]  /*3d6b0*/  @!P2 STG.E.U8 desc[UR26][R42.64+0x21], R166 ;  /* 0x000021a62a00a986 */ /* 0x000fe2000c10111a */
[----:B------:R-:W-:-:S13]  /*3d6c0*/  ISETP.LT.OR P2, PT, R27, 0x59, !P0 ;  /* 0x000000591b00780c */ /* 0x000fda0004741670 */
[----:B------:R-:W0:Y:S02]  /*3d6d0*/  @!P2 LDC.64 R20, c[0x0][0x5c0] ;  /* 0x00017000ff14ab82 */ /* 0x000e240000000a00 */
        /* <DEDUP_REMOVED lines=48> */
[----:B------:R-:W-:Y:S02]  /*3d9e0*/  ISETP.LT.OR P3, PT, R27, 0x2a, !P0 ;  /* 0x0000002a1b00780c */ /* 0x000fe40004761670 */
[----:B-1----:R-:W-:Y:S02]  /*3d9f0*/  @!P2 IADD3 R50, P4, P5, R16, R20, R3 ;  /* 0x000000141032a210 */ /* 0x002fe40007d9e003 */
        /* <DEDUP_REMOVED lines=96> */
[----:B------:R-:W-:-:S04]  /*3e000*/  LOP3.LUT R12, R12, 0xff7fffff, RZ, 0xc0, !PT ;  /* 0xff7fffff0c0c7812 */ /* 0x000fc800078ec0ff */
[----:B------:R-:W-:Y:S02]  /*3e010*/  @P5 LOP3.LUT R12, R12, 0x800000, RZ, 0xfc, !PT ;  /* 0x008000000c0c5812 */ /* 0x000fe400078efcff */
        /* <DEDUP_REMOVED lines=12> */
[----:B------:R-:W-:-:S04]  /*3e0e0*/  LOP3.LUT R12, R12, 0xfeffffff, RZ, 0xc0, !PT ;  /* 0xfeffffff0c0c7812 */ /* 0x000fc800078ec0ff */
[----:B------:R-:W-:Y:S02]  /*3e0f0*/  @P2 LOP3.LUT R12, R12, 0x1000000, RZ, 0xfc, !PT ;  /* 0x010000000c0c2812 */ /* 0x000fe400078efcff */
[----:B------:R-:W-:Y:S02]  /*3e100*/  ISETP.LT.OR P2, PT, R27, 0x81, !P0 ;  /* 0x000000811b00780c */ /* 0x000fe40004741670 */
[----:B------:R-:W-:-:S11]  /*3e110*/  @!P4 IADD3.X R41, R29, R21, R2, P3, P6 ;  /* 0x000000151d29c210 */ /* 0x000fd60001fec402 */
[----:B------:R-:W-:Y:S02]  /*3e120*/  @P2 LOP3.LUT R0, R0, 0x8000, RZ, 0xfc, !PT ;  /* 0x0000800000002812 */ /* 0x000fe400078efcff */
        /* <DEDUP_REMOVED lines=11> */
[----:B------:R0:W-:Y:S02]  /*3e1e0*/  @!P5 STG.E.U8 desc[UR26][R54.64+0x38], R177 ;  /* 0x000038b13600d986 */ /* 0x0001e4000c10111a */
[----:B0-----:R-:W-:Y:S02]  /*3e1f0*/  @!P2 IADD3 R54, P3, P6, R16, R20, R3 ;  /* 0x000000141036a210 */ /* 0x001fe40007e7e003 */
[----:B------:R-:W-:-:S06]  /*3e200*/  PRMT R20, RZ, 0x7610, R20 ;  /* 0x00007610ff147816 */ /* 0x000fcc0000000014 */
[----:B------:R-:W4:Y:S01]  /*3e210*/  @!P1 LDG.E.U8 R20, desc[UR26][R18.64+0x39] ;  /* 0x0000391a12149981 */ /* 0x000f22000c1e1100 */
[----:B------:R-:W-:Y:S02]  /*3e220*/  LOP3.LUT R0, R0, 0xffffffdf, RZ, 0xc0, !PT ;  /* 0xffffffdf00007812 */ /* 0x000fe400078ec0ff */
[----:B------:R-:W-:Y:S02]  /*3e230*/  @!P2 IADD3.X R55, R29, R21, R2, P3, P6 ;  /* 0x000000151d37a210 */ /* 0x000fe40001fec402 */
[----:B------:R-:W-:Y:S02]  /*3e240*/  @P2 LOP3.LUT R0, R0, 0x20, RZ, 0xfc, !PT ;  /* 0x0000002000002812 */ /* 0x000fe400078efcff */
        /* <DEDUP_REMOVED lines=29> */
[----:B------:R-:W-:-:S04]  /*3e420*/  LOP3.LUT R0, R0, 0xfffdffff, RZ, 0xc0, !PT ;  /* 0xfffdffff00007812 */ /* 0x000fc800078ec0ff */
[----:B------:R-:W-:Y:S02]  /*3e430*/  @P2 LOP3.LUT R0, R0, 0x20000, RZ, 0xfc, !PT ;  /* 0x0002000000002812 */ /* 0x000fe400078efcff */
        /* <DEDUP_REMOVED lines=15> */
[----:B------:R-:W-:Y:S02]  /*3e530*/  LOP3.LUT R0, R0, 0xfffeffff, RZ, 0xc0, !PT ;  /* 0xfffeffff00007812 */ /* 0x000fe400078ec0ff */
[----:B------:R-:W-:Y:S02]  /*3e540*/  @!P2 IADD3.X R37, R29, R21, R2, P1, P3 ;  /* 0x000000151d25a210 */ /* 0x000fe40000fe6402 */
[----:B------:R-:W-:Y:S02]  /*3e550*/  @P2 LOP3.LUT R0, R0, 0x10000, RZ, 0xfc, !PT ;  /* 0x0001000000002812 */ /* 0x000fe400078efcff */
[----:B------:R-:W-:Y:S02]  /*3e560*/  ISETP.LT.OR P2, PT, R27, 0x91, !P0 ;  /* 0x000000911b00780c */ /* 0x000fe40004741670 */
[----:B------:R-:W-:-:S11]  /*3e570*/  LOP3.LUT R0, R0, 0xfffbffff, RZ, 0xc0, !PT ;  /* 0xfffbffff00007812 */ /* 0x000fd600078ec0ff */
        /* <DEDUP_REMOVED lines=17> */
[----:B------:R-:W-:Y:S02]  /*3e690*/  LOP3.LUT R0, R0, 0xffffff7f, RZ, 0xc0, !PT ;  /* 0xffffff7f00007812 */ /* 0x000fe400078ec0ff */
[----:B------:R-:W-:Y:S02]  /*3e6a0*/  @!P2 IADD3.X R53, R29, R21, R2, P1, P3 ;  /* 0x000000151d35a210 */ /* 0x000fe40000fe6402 */
[----:B------:R-:W-:Y:S02]  /*3e6b0*/  @P2 LOP3.LUT R0, R0, 0x80, RZ, 0xfc, !PT ;  /* 0x0000008000002812 */ /* 0x000fe400078efcff */
[----:B------:R-:W-:Y:S02]  /*3e6c0*/  ISETP.LT.OR P2, PT, R27, 0x99, !P0 ;  /* 0x000000991b00780c */ /* 0x000fe40004741670 */
[----:B----4-:R-:W-:-:S04]  /*3e6d0*/  LOP3.LUT R20, R20, 0xff, RZ, 0xc0, !PT ;  /* 0x000000ff14147812 */ /* 0x010fc800078ec0ff */
[----:B------:R-:W-:-:S05]  /*3e6e0*/  F2FP.F16.E4M3.UNPACK_B R20, R20 ;  /* 0x00000014ff14723e */ /* 0x000fca00020006ff */
[----:B------:R-:W-:-:S05]  /*3e6f0*/  HADD2.F32 R20, -RZ, R20.H0_H0 ;  /* 0x20000014ff147230 */ /* 0x000fca0000004100 */
[----:B------:R-:W-:-:S04]  /*3e700*/  FMUL R20, R20, UR9 ;  /* 0x0000000914147c20 */ /* 0x000fc80008400000 */
[----:B------:R-:W-:Y:S02]  /*3e710*/  FFMA R182, R182, UR8, R20 ;  /* 0x00000008b6b67c23 */ /* 0x000fe40008000014 */
[----:B------:R-:W0:Y:S03]  /*3e720*/  @!P2 LDC.64 R20, c[0x0][0x5c0] ;  /* 0x00017000ff14ab82 */ /* 0x000e260000000a00 */
[----:B------:R-:W-:Y:S02]  /*3e730*/  F2FP.SATFINITE.E4M3.F32.PACK_AB_MERGE_C R182, RZ, R182, RZ ;  /* 0x000000b6ffb6723e */ /* 0x000fe400048070ff */
[----:B0-----:R-:W-:-:S04]  /*3e740*/  @!P2 IADD3 R78, P1, P3, R16, R20, R3 ;  /* 0x00000014104ea210 */ /* 0x001fc80007b3e003 */
[----:B------:R-:W-:Y:S02]  /*3e750*/  @!P2 IADD3.X R79, R29, R21, R2, P1, P3 ;  /* 0x000000151d4fa210 */ /* 0x000fe40000fe6402 */
[----:B------:R-:W-:Y:S02]  /*3e760*/  ISETP.LT.OR P1, PT, R27, 0x49, !P6 ;  /* 0x000000491b00780c */ /* 0x000fe40007721670 */
[----:B------:R-:W-:Y:S01]  /*3e770*/  PRMT R20, RZ, 0x7610, R20 ;  /* 0x00007610ff147816 */ /* 0x000fe20000000014 */
[----:B------:R-:W-:Y:S10]  /*3e780*/  @!P5 STG.E.U8 desc[UR26][R48.64+0x41], R182 ;  /* 0x000041b63000d986 */ /* 0x000ff4000c10111a */
[----:B------:R-:W4:Y:S01]  /*3e790*/  @!P1 LDG.E.U8 R20, desc[UR26][R24.64+0x48] ;  /* 0x0000481a18149981 */ /* 0x000f22000c1e1100 */
[----:B------:R-:W-:-:S02]  /*3e7a0*/  PRMT R22, RZ, 0x7610, R22 ;  /* 0x00007610ff167816 */ /* 0x000fc40000000016 */
        /* <DEDUP_REMOVED lines=385> */
[----:B------:R-:W-:-:S04]  /*3ffc0*/  @P2 LOP3.LUT R0, R0, 0x80000000, RZ, 0xfc, !PT ;  /* 0x8000000000002812 */ /* 0x000fc800078efcff */
[----:B------:R-:W-:Y:S02]  /*3ffd0*/  LOP3.LUT R0, R0, 0xffffbfff, RZ, 0xc0, !PT ;  /* 0xffffbfff00007812 */ /* 0x000fe400078ec0ff */
        /* <DEDUP_REMOVED lines=12> */
[----:B------:R-:W-:Y:S02]  /*400a0*/  @P5 LOP3.LUT R0, R0, 0x4000, RZ, 0xfc, !PT ;  /* 0x0000400000005812 */ /* 0x000fe400078efcff */
[----:B-1----:R-:W-:-:S04]  /*400b0*/  @!P5 IADD3 R64, P1, P3, R16, R20, R3 ;  /* 0x000000141040d210 */ /* 0x002fc80007b3e003 */
[----:B------:R-:W-:Y:S02]  /*400c0*/  @!P5 IADD3.X R65, R29, R21, R2, P1, P3 ;  /* 0x000000151d41d210 */ /* 0x000fe40000fe6402 */
[----:B------:R-:W-:Y:S02]  /*400d0*/  LOP3.LUT P5, RZ, R12, 0x800000, RZ, 0xc0, !PT ;  /* 0x008000000cff7812 */ /* 0x000fe400078ac0ff */
[----:B------:R-:W-:-:S11]  /*400e0*/  PRMT R20, RZ, 0x7610, R20 ;  /* 0x00007610ff147816 */ /* 0x000fd60000000014 */
[----:B------:R-:W4:Y:S02]  /*400f0*/  @!P5 LDG.E.U8 R20, desc[UR26][R18.64+0x71] ;  /* 0x0000711a1214d981 */ /* 0x000f24000c1e1100 */
        /* <DEDUP_REMOVED lines=30> */
[----:B------:R-:W-:Y:S02]  /*402e0*/  LOP3.LUT P2, RZ, R12, 0x1000000, RZ, 0xc0, !PT ;  /* 0x010000000cff7812 */ /* 0x000fe4000784c0ff */
[----:B------:R-:W-:-:S04]  /*402f0*/  LOP3.LUT R8, R8, 0xfffffffe, RZ, 0xc0, !PT ;  /* 0xfffffffe08087812 */ /* 0x000fc800078ec0ff */
[----:B------:R-:W-:Y:S02]  /*40300*/  @P5 LOP3.LUT R8, R8, 0x1, RZ, 0xfc, !PT ;  /* 0x0000000108085812 */ /* 0x000fe400078efcff */
        /* <DEDUP_REMOVED lines=13> */
[----:B------:R-:W-:-:S04]  /*403e0*/  @P0 LOP3.LUT R12, R12, 0x40000, RZ, 0xfc, !PT ;  /* 0x000400000c0c0812 */ /* 0x000fc800078efcff */
[----:B------:R-:W-:Y:S02]  /*403f0*/  LOP3.LUT R12, R12, 0xffefffff, RZ, 0xc0, !PT ;  /* 0xffefffff0c0c7812 */ /* 0x000fe400078ec0ff */
[----:B------:R-:W-:Y:S02]  /*40400*/  @!P1 IADD3.X R45, R29, R21, R2, P3, P5 ;  /* 0x000000151d2d9210 */ /* 0x000fe40001fea402 */
[----:B------:R-:W-:Y:S02]  /*40410*/  @P1 LOP3.LUT R12, R12, 0x100000, RZ, 0xfc, !PT ;  /* 0x001000000c0c1812 */ /* 0x000fe400078efcff */
[----:B------:R-:W-:-:S04]  /*40420*/  ISETP.GE.AND P1, PT, R26, 0x81, PT ;  /* 0x000000811a00780c */ /* 0x000fc80003f26270 */
        /* <DEDUP_REMOVED lines=16> */
[----:B------:R-:W-:Y:S02]  /*40530*/  ISETP.LT.OR P0, PT, R27, 0x9, !P1 ;  /* 0x000000091b00780c */ /* 0x000fe40004f01670 */
[----:B------:R-:W-:Y:S02]  /*40540*/  @!P6 IADD3.X R71, R29, R21, R4, P2, P5 ;  /* 0x000000151d47e210 */ /* 0x000fe400017ea404 */
        /* <DEDUP_REMOVED lines=29> */
[----:B------:R-:W-:-:S04]  /*40720*/  @P3 LOP3.LUT R12, R12, 0x200000, RZ, 0xfc, !PT ;  /* 0x002000000c0c3812 */ /* 0x000fc800078efcff */
[----:B------:R-:W-:-:S04]  /*40730*/  LOP3.LUT R12, R12, 0xffbfffff, RZ, 0xc0, !PT ;  /* 0xffbfffff0c0c7812 */ /* 0x000fc800078ec0ff */
[----:B------:R-:W-:Y:S02]  /*40740*/  @P6 LOP3.LUT R12, R12, 0x400000, RZ, 0xfc, !PT ;  /* 0x004000000c0c6812 */ /* 0x000fe400078efcff */
        /* <DEDUP_REMOVED lines=20> */
[----:B------:R-:W-:Y:S02]  /*40890*/  ISETP.LT.OR P6, PT, R27, 0x11, !P1 ;  /* 0x000000111b00780c */ /* 0x000fe40004fc1670 */
[----:B------:R-:W-:Y:S02]  /*408a0*/  LOP3.LUT P0, RZ, R0, 0x20, RZ, 0xc0, !PT ;  /* 0x0000002000ff7812 */ /* 0x000fe4000780c0ff */
        /* <DEDUP_REMOVED lines=49> */
[----:B------:R-:W-:-:S04]  /*40bc0*/  LOP3.LUT R0, R0, 0xffff7fff, RZ, 0xc0, !PT ;  /* 0xffff7fff00007812 */ /* 0x000fc800078ec0ff */
[----:B------:R-:W-:-:S04]  /*40bd0*/  @P3 LOP3.LUT R0, R0, 0x8000, RZ, 0xfc, !PT ;  /* 0x0000800000003812 */ /* 0x000fc800078efcff */
        /* <DEDUP_REMOVED lines=14> */
[C---:B------:R-:W-:Y:S02]  /*40cc0*/  LOP3.LUT P0, RZ, R0.reuse, 0x10000, RZ, 0xc0, !PT ;  /* 0x0001000000ff7812 */ /* 0x040fe4000780c0ff */
[----:B------:R-:W-:Y:S02]  /*40cd0*/  LOP3.LUT R0, R0, 0xffffffdf, RZ, 0xc0, !PT ;  /* 0xffffffdf00007812 */ /* 0x000fe400078ec0ff */
[----:B------:R-:W-:Y:S02]  /*40ce0*/  @!P6 IADD3.X R55, R29, R21, R4, P2, P4 ;  /* 0x000000151d37e210 */ /* 0x000fe400017e8404 */
[----:B------:R-:W-:Y:S02]  /*40cf0*/  @P6 LOP3.LUT R0, R0, 0x20, RZ, 0xfc, !PT ;  /* 0x0000002000006812 */ /* 0x000fe400078efcff */
[----:B------:R-:W-:-:S02]  /*40d00*/  ISETP.LT.OR P6, PT, R27, 0x21, !P1 ;  /* 0x000000211b00780c */ /* 0x000fc40004fc1670 */
        /* <DEDUP_REMOVED lines=370> */
[----:B--2---:R-:W-:-:S05]  /*42430*/  FFMA R20, R136, UR8, R20 ;  /* 0x0000000888147c23 */ /* 0x004fca0008000014 */
[----:B------:R-:W-:-:S05]  /*42440*/  F2FP.SATFINITE.E4M3.F32.PACK_AB_MERGE_C R20, RZ, R20, RZ ;  /* 0x00000014ff14723e */ /* 0x000fca00048070ff */
[----:B------:R0:W-:Y:S01]  /*42450*/  @!P0 STG.E.U8 desc[UR26][R56.64+0xb1], R20 ;  /* 0x0000b11438008986 */ /* 0x0001e2000c10111a */
[----:B------:R-:W-:-:S13]  /*42460*/  ISETP.LT.OR P0, PT, R27, 0x79, !P1 ;  /* 0x000000791b00780c */ /* 0x000fda0004f01670 */
[----:B0-----:R-:W0:Y:S02]  /*42470*/  @!P0 LDC.64 R20, c[0x0][0x5c0] ;  /* 0x00017000ff148b82 */ /* 0x001e240000000a00 */
[----:B0-----:R-:W-:-:S04]  /*42480*/  @!P0 IADD3 R136, P2, P4, R16, R20, R5 ;  /* 0x0000001410888210 */ /* 0x001fc80007c5e005 */
[----:B------:R-:W-:Y:S02]  /*42490*/  @!P0 IADD3.X R137, R29, R21, R4, P2, P4 ;  /* 0x000000151d898210 */ /* 0x000fe400017e8404 */
[----:B------:R-:W-:Y:S02]  /*424a0*/  ISETP.LT.OR P2, PT, R27, 0xb9, !P5 ;  /* 0x000000b91b00780c */ /* 0x000fe40006f41670 */
[----:B------:R-:W-:-:S11]  /*424b0*/  PRMT R20, RZ, 0x7610, R20 ;  /* 0x00007610ff147816 */ /* 0x000fd60000000014 */
[----:B------:R-:W2:Y:S02]  /*424c0*/  @!P2 LDG.E.U8 R20, desc[UR26][R24.64+0xb8] ;  /* 0x0000b81a1814a981 */ /* 0x000ea4000c1e1100 */
[----:B--2---:R-:W-:-:S04]  /*424d0*/  LOP3.LUT R20, R20, 0xff, RZ, 0xc0, !PT ;  /* 0x000000ff14147812 */ /* 0x004fc800078ec0ff */
[----:B------:R-:W-:-:S05]  /*424e0*/  F2FP.F16.E4M3.UNPACK_B R20, R20 ;  /* 0x00000014ff14723e */ /* 0x000fca00020006ff */
[----:B------:R-:W-:-:S05]  /*424f0*/  HADD2.F32 R20, -RZ, R20.H0_H0 ;  /* 0x20000014ff147230 */ /* 0x000fca0000004100 */
[----:B------:R-:W-:-:S04]  /*42500*/  FMUL R20, R20, UR9 ;  /* 0x0000000914147c20 */ /* 0x000fc80008400000 */
[----:B---3--:R-:W-:Y:S02]  /*42510*/  FFMA R22, R33, UR8, R20 ;  /* 0x0000000821167c23 */ /* 0x008fe40008000014 */
[----:B------:R-:W0:Y:S01]  /*42520*/  @!P2 LDC.64 R20, c[0x0][0x5c0] ;  /* 0x00017000ff14ab82 */ /* 0x000e220000000a00 */
[----:B------:R-:W-:Y:S01]  /*42530*/  LOP3.LUT R8, R8, 0xffff7fff, RZ, 0xc0, !PT ;  /* 0xffff7fff08087812 */ /* 0x000fe200078ec0ff */
[----:B------:R-:W2:Y:S01]  /*42540*/  LDL.LU R33, [R1+0xa0c] ;  /* 0x000a0c0001217983 */ /* 0x000ea20000300800 */
[----:B------:R-:W-:Y:S02]  /*42550*/  F2FP.SATFINITE.E4M3.F32.PACK_AB_MERGE_C R22, RZ, R22, RZ ;  /* 0x00000016ff16723e */ /* 0x000fe400048070ff */
[----:B0-----:R-:W-:Y:S01]  /*42560*/  @!P2 IADD3 R20, P4, R16, R20, RZ ;  /* 0x000000141014a210 */ /* 0x001fe20007f9e0ff */
[----:B------:R-:W3:Y:S04]  /*42570*/  LDL.LU R140, [R1+0xa10] ;  /* 0x000a1000018c7983 */ /* 0x000ee80000300800 */
[----:B------:R-:W-:-:S05]  /*42580*/  @!P2 IMAD.X R21, R29, 0x1, R21, P4 ;  /* 0x000000011d15a824 */ /* 0x000fca00020e0615 */
[----:B------:R0:W-:Y:S01]  /*42590*/  @!P2 STG.E.U8 desc[UR26][R20.64+0xb8], R22 ;  /* 0x0000b8161400a986 */ /* 0x0001e2000c10111a */
[----:B------:R-:W-:Y:S02]  /*425a0*/  ISETP.LT.OR P2, PT, R27, 0xba, !P5 ;  /* 0x000000ba1b00780c */ /* 0x000fe40006f41670 */
[----:B0-----:R-:W-:-:S11]  /*425b0*/  PRMT R22, RZ, 0x7610, R22 ;  /* 0x00007610ff167816 */ /* 0x001fd60000000016 */
[----:B------:R-:W0:Y:S01]  /*425c0*/  @!P2 LDC.64 R20, c[0x0][0x5c0] ;  /* 0x00017000ff14ab82 */ /* 0x000e220000000a00 */
[----:B------:R-:W4:Y:S01]  /*425d0*/  @!P2 LDG.E.U8 R22, desc[UR26][R24.64+0xb9] ;  /* 0x0000b91a1816a981 */ /* 0x000f22000c1e1100 */
[----:B------:R-:W-:-:S04]  /*425e0*/  @P6 LOP3.LUT R8, R8, 0x8000, RZ, 0xfc, !PT ;  /* 0x0000800008086812 */ /* 0x000fc800078efcff */
        /* <DEDUP_REMOVED lines=25> */
[----:B------:R-:W-:Y:S02]  /*42780*/  LOP3.LUT P3, RZ, R0, 0x800000, RZ, 0xc0, !PT ;  /* 0x0080000000ff7812 */ /* 0x000fe4000786c0ff */
[----:B----4-:R-:W-:-:S04]  /*42790*/  LOP3.LUT R20, R20, 0xff, RZ, 0xc0, !PT ;  /* 0x000000ff14147812 */ /* 0x010fc800078ec0ff */
[----:B------:R-:W-:-:S05]  /*427a0*/  F2FP.F16.E4M3.UNPACK_B R20, R20 ;  /* 0x00000014ff14723e */ /* 0x000fca00020006ff */
[----:B------:R-:W-:-:S05]  /*427b0*/  HADD2.F32 R20, -RZ, R20.H0_H0 ;  /* 0x20000014ff147230 */ /* 0x000fca0000004100 */
[----:B------:R-:W-:-:S04]  /*427c0*/  FMUL R20, R20, UR9 ;  /* 0x0000000914147c20 */ /* 0x000fc80008400000 */
[----:B--2---:R-:W-:Y:S02]  /*427d0*/  FFMA R22, R33, UR8, R20 ;  /* 0x0000000821167c23 */ /* 0x004fe40008000014 */
[----:B------:R-:W0:Y:S01]  /*427e0*/  @!P0 LDC.64 R20, c[0x0][0x5c0] ;  /* 0x00017000ff148b82 */ /* 0x000e220000000a00 */
[----:B------:R-:W-:Y:S01]  /*427f0*/  LOP3.LUT R0, R0, 0xfeffffff, RZ, 0xc0, !PT ;  /* 0xfeffffff00007812 */ /* 0x000fe200078ec0ff */
[----:B------:R-:W2:Y:S01]  /*42800*/  LDL.LU R33, [R1+0xa14] ;  /* 0x000a140001217983 */ /* 0x000ea20000300800 */
[----:B------:R-:W-:-:S03]  /*42810*/  F2FP.SATFINITE.E4M3.F32.PACK_AB_MERGE_C R22, RZ, R22, RZ ;  /* 0x00000016ff16723e */ /* 0x000fc600048070ff */
[----:B------:R-:W4:Y:S01]  /*42820*/  LDL.LU R142, [R1+0xa18] ;  /* 0x000a1800018e7983 */ /* 0x000f220000300800 */
[----:B0-----:R-:W-:-:S04]  /*42830*/  @!P0 IADD3 R138, P2, P4, R16, R20, R5 ;  /* 0x00000014108a8210 */ /* 0x001fc80007c5e005 */
[----:B------:R-:W-:Y:S02]  /*42840*/  @!P0 IADD3.X R139, R29, R21, R4, P2, P4 ;  /* 0x000000151d8b8210 */ /* 0x000fe400017e8404 */
[----:B------:R-:W-:-:S13]  /*42850*/  ISETP.LT.OR P0, PT, R27, 0x82, !P1 ;  /* 0x000000821b00780c */ /* 0x000fda0004f01670 */
[----:B------:R-:W0:Y:S01]  /*42860*/  @!P0 LDC.64 R20, c[0x0][0x5c0] ;  /* 0x00017000ff148b82 */ /* 0x000e220000000a00 */
[----:B------:R0:W-:Y:S02]  /*42870*/  @!P6 STG.E.U8 desc[UR26][R86.64+0xb8], R22 ;  /* 0x0000b8165600e986 */ /* 0x0001e4000c10111a */
[----:B0-----:R-:W-:Y:S02]  /*42880*/  @!P0 IADD3 R86, P2, P4, R16, R20, R5 ;  /* 0x0000001410568210 */ /* 0x001fe40007c5e005 */
[----:B------:R-:W-:-:S06]  /*42890*/  PRMT R20, RZ, 0x7610, R20 ;  /* 0x00007610ff147816 */ /* 0x000fcc0000000014 */
[----:B------:R-:W3:Y:S01]  /*428a0*/  @!P3 LDG.E.U8 R20, desc[UR26][R18.64+0xb9] ;  /* 0x0000b91a1214b981 */ /* 0x000ee2000c1e1100 */
[----:B------:R-:W-:Y:S02]  /*428b0*/  @P0 LOP3.LUT R0, R0, 0x1000000, RZ, 0xfc, !PT ;  /* 0x0100000000000812 */ /* 0x000fe400078efcff */
[----:B------:R-:W-:Y:S02]  /*428c0*/  @!P0 IADD3.X R87, R29, R21, R4, P2, P4 ;  /* 0x000000151d578210 */ /* 0x000fe400017e8404 */
[----:B------:R-:W-:Y:S02]  /*428d0*/  ISETP.LT.OR P0, PT, R27, 0x89, !P1 ;  /* 0x000000891b00780c */ /* 0x000fe40004f01670 */
[----:B---3--:R-:W-:-:S04]  /*428e0*/  LOP3.LUT R20, R20, 0xff, RZ, 0xc0, !PT ;  /* 0x000000ff14147812 */ /* 0x008fc800078ec0ff */
[----:B------:R-:W-:-:S05]  /*428f0*/  F2FP.F16.E4M3.UNPACK_B R20, R20 ;  /* 0x00000014ff14723e */ /* 0x000fca00020006ff */
[----:B------:R-:W-:-:S05]  /*42900*/  HADD2.F32 R20, -RZ, R20.H0_H0 ;  /* 0x20000014ff147230 */ /* 0x000fca0000004100 */
[----:B------:R-:W-:-:S04]  /*42910*/  FMUL R20, R20, UR9 ;  /* 0x0000000914147c20 */ /* 0x000fc80008400000 */
[----:B------:R-:W-:-:S05]  /*42920*/  FFMA R20, R140, UR8, R20 ;  /* 0x000000088c147c23 */ /* 0x000fca0008000014 */
[----:B------:R-:W-:-:S05]  /*42930*/  F2FP.SATFINITE.E4M3.F32.PACK_AB_MERGE_C R20, RZ, R20, RZ ;  /* 0x00000014ff14723e */ /* 0x000fca00048070ff */
[----:B------:R0:W-:Y:S02]  /*42940*/  @!P3 STG.E.U8 desc[UR26][R46.64+0xb9], R20 ;  /* 0x0000b9142e00b986 */ /* 0x0001e4000c10111a */
[----:B0-----:R-:W0:Y:S02]  /*42950*/  @!P0 LDC.64 R20, c[0x0][0x5c0] ;  /* 0x00017000ff148b82 */ /* 0x001e240000000a00 */
[----:B0-----:R-:W-:-:S04]  /*42960*/  @!P0 IADD3 R140, P2, P4, R16, R20, R5 ;  /* 0x00000014108c8210 */ /* 0x001fc80007c5e005 */
[----:B------:R-:W-:Y:S02]  /*42970*/  @!P0 IADD3.X R141, R29, R21, R4, P2, P4 ;  /* 0x000000151d8d8210 */ /* 0x000fe400017e8404 */
[----:B------:R-:W-:Y:S02]  /*42980*/  ISETP.LT.OR P2, PT, R27, 0xc1, !P5 ;  /* 0x000000c11b00780c */ /* 0x000fe40006f41670 */
[----:B------:R-:W-:-:S11]  /*42990*/  PRMT R20, RZ, 0x7610, R20 ;  /* 0x00007610ff147816 */ /* 0x000fd60000000014 */
[----:B------:R-:W3:Y:S02]  /*429a0*/  @!P2 LDG.E.U8 R20, desc[UR26][R24.64+0xc0] ;  /* 0x0000c01a1814a981 */ /* 0x000ee4000c1e1100 */
[----:B---3--:R-:W-:-:S04]  /*429b0*/  LOP3.LUT R20, R20, 0xff, RZ, 0xc0, !PT ;  /* 0x000000ff14147812 */ /* 0x008fc800078ec0ff */
[----:B------:R-:W-:-:S05]  /*429c0*/  F2FP.F16.E4M3.UNPACK_B R20, R20 ;  /* 0x00000014ff14723e */ /* 0x000fca00020006ff */
[----:B------:R-:W-:-:S05]  /*429d0*/  HADD2.F32 R20, -RZ, R20.H0_H0 ;  /* 0x20000014ff147230 */ /* 0x000fca0000004100 */
[----:B------:R-:W-:-:S04]  /*429e0*/  FMUL R20, R20, UR9 ;  /* 0x0000000914147c20 */ /* 0x000fc80008400000 */
[----:B--2---:R-:W-:Y:S02]  /*429f0*/  FFMA R22, R33, UR8, R20 ;  /* 0x0000000821167c23 */ /* 0x004fe40008000014 */
        /* <DEDUP_REMOVED lines=28> */
[C---:B------:R-:W-:Y:S02]  /*42bc0*/  LOP3.LUT P3, RZ, R0.reuse, 0x800, RZ, 0xc0, !PT ;  /* 0x0000080000ff7812 */ /* 0x040fe4000786c0ff */
        /* <DEDUP_REMOVED lines=171> */
[----:B------:R-:W-:Y:S02]  /*43680*/  @P0 LOP3.LUT R0, R0, 0x8000000, RZ, 0xfc, !PT ;  /* 0x0800000000000812 */ /* 0x000fe400078efcff */
[----:B------:R-:W-:Y:S02]  /*43690*/  @!P0 IADD3.X R91, R29, R21, R4, P2, P4 ;  /* 0x000000151d5b8210 */ /* 0x000fe400017e8404 */
[----:B------:R-:W-:Y:S02]  /*436a0*/  ISETP.LT.OR P0, PT, R27, 0xb9, !P1 ;  /* 0x000000b91b00780c */ /* 0x000fe40004f01670 */
[----:B----4-:R-:W-:-:S04]  /*436b0*/  LOP3.LUT R20, R20, 0xff, RZ, 0xc0, !PT ;  /* 0x000000ff14147812 */ /* 0x010fc800078ec0ff */
[----:B------:R-:W-:-:S05]  /*436c0*/  F2FP.F16.E4M3.UNPACK_B R20, R20 ;  /* 0x00000014ff14723e */ /* 0x000fca00020006ff */
[----:B------:R-:W-:-:S05]  /*436d0*/  HADD2.F32 R20, -RZ, R20.H0_H0 ;  /* 0x20000014ff147230 */ /* 0x000fca0000004100 */
[----:B------:R-:W-:-:S04]  /*436e0*/  FMUL R20, R20, UR9 ;  /* 0x0000000914147c20 */ /* 0x000fc80008400000 */
[----:B---3--:R-:W-:Y:S02]  /*436f0*/  FFMA R20, R15, UR8, R20 ;  /* 0x000000080f147c23 */ /* 0x008fe40008000014 */
[----:B------:R-:W3:Y:S03]  /*43700*/  LDL.LU R15, [R1+0xa48] ;  /* 0x000a4800010f7983 */ /* 0x000ee60000300800 */
[----:B------:R-:W-:-:S05]  /*43710*/  F2FP.SATFINITE.E4M3.F32.PACK_AB_MERGE_C R20, RZ, R20, RZ ;  /* 0x00000014ff14723e */ /* 0x000fca00048070ff */
[----:B------:R0:W-:Y:S02]  /*43720*/  @!P3 STG.E.U8 desc[UR26][R60.64+0xd1], R20 ;  /* 0x0000d1143c00b986 */ /* 0x0001e4000c10111a */
[----:B0-----:R-:W0:Y:S02]  /*43730*/  @!P0 LDC.64 R20, c[0x0][0x5c0] ;  /* 0x00017000ff148b82 */ /* 0x001e240000000a00 */
[----:B0-----:R-:W-:-:S04]  /*43740*/  @!P0 IADD3 R152, P2, P4, R16, R20, R5 ;  /* 0x0000001410988210 */ /* 0x001fc80007c5e005 */
[----:B------:R-:W-:Y:S02]  /*43750*/  @!P0 IADD3.X R153, R29, R21, R4, P2, P4 ;  /* 0x000000151d998210 */ /* 0x000fe400017e8404 */
[----:B------:R-:W-:Y:S02]  /*43760*/  ISETP.LT.OR P2, PT, R27, 0xd9, !P5 ;  /* 0x000000d91b00780c */ /* 0x000fe40006f41670 */
[----:B------:R-:W-:-:S11]  /*43770*/  PRMT R20, RZ, 0x7610, R20 ;  /* 0x00007610ff147816 */ /* 0x000fd60000000014 */
[----:B------:R-:W4:Y:S02]  /*43780*/  @!P2 LDG.E.U8 R20, desc[UR26][R24.64+0xd8] ;  /* 0x0000d81a1814a981 */ /* 0x000f24000c1e1100 */
        /* <DEDUP_REMOVED lines=25> */
[----:B---3--:R-:W-:Y:S01]  /*43920*/  FFMA R22, R15, UR8, R22 ;  /* 0x000000080f167c23 */ /* 0x008fe20008000016 */
[----:B------:R-:W-:Y:S01]  /*43930*/  LOP3.LUT P3, RZ, R0, 0x10, RZ, 0xc0, !PT ;  /* 0x0000001000ff7812 */ /* 0x000fe2000786c0ff */
[----:B------:R-:W3:Y:S03]  /*43940*/  LDL.LU R15, [R1+0xa50] ;  /* 0x000a5000010f7983 */ /* 0x000ee60000300800 */
        /* <DEDUP_REMOVED lines=200> */
[----:B------:R-:W-:Y:S01]  /*445d0*/  ISETP.LT.OR P6, PT, R27, 0xea, !P1 ;  /* 0x000000ea1b00780c */ /* 0x000fe20004fc1670 */
        /* <DEDUP_REMOVED lines=17> */
[----:B------:R-:W-:Y:S01]  /*446f0*/  LOP3.LUT R8, R8, 0xbfffffff, RZ, 0xc0, !PT ;  /* 0xbfffffff08087812 */ /* 0x000fe200078ec0ff */
[----:B------:R-:W3:Y:S03]  /*44700*/  LDL.LU R15, [R1+0xa80] ;  /* 0x000a8000010f7983 */ /* 0x000ee60000300800 */
[----:B------:R-:W-:-:S05]  /*44710*/  F2FP.SATFINITE.E4M3.F32.PACK_AB_MERGE_C R22, RZ, R22, RZ ;  /* 0x00000016ff16723e */ /* 0x000fca00048070ff */
[----:B------:R0:W-:Y:S02]  /*44720*/  @!P2 STG.E.U8 desc[UR26][R20.64+0xf1], R22 ;  /* 0x0000f1161400a986 */ /* 0x0001e4000c10111a */
[----:B0-----:R-:W0:Y:S02]  /*44730*/  @!P6 LDC.64 R20, c[0x0][0x5c0] ;  /* 0x00017000ff14eb82 */ /* 0x001e240000000a00 */
[----:B0-----:R-:W-:Y:S02]  /*44740*/  @!P6 IADD3 R164, P2, P4, R16, R20, R5 ;  /* 0x0000001410a4e210 */ /* 0x001fe40007c5e005 */
[----:B------:R-:W-:-:S06]  /*44750*/  PRMT R20, RZ, 0x7610, R20 ;  /* 0x00007610ff147816 */ /* 0x000fcc0000000014 */
[----:B------:R-:W4:Y:S01]  /*44760*/  @!P3 LDG.E.U8 R20, desc[UR26][R18.64+0xf0] ;  /* 0x0000f01a1214b981 */ /* 0x000f22000c1e1100 */
        /* <DEDUP_REMOVED lines=10> */
[----:B--2---:R-:W-:Y:S02]  /*44810*/  FFMA R22, R33, UR8, R20 ;  /* 0x0000000821167c23 */ /* 0x004fe40008000014 */
[----:B------:R-:W0:Y:S01]  /*44820*/  @!P6 LDC.64 R20, c[0x0][0x5c0] ;  /* 0x00017000ff14eb82 */ /* 0x000e220000000a00 */
[----:B------:R-:W2:Y:S02]  /*44830*/  LDL.LU R33, [R1+0xa84] ;  /* 0x000a840001217983 */ /* 0x000ea40000300800 */
        /* <DEDUP_REMOVED lines=14> */
[----:B---3--:R-:W-:Y:S02]  /*44920*/  FFMA R20, R15, UR8, R20 ;  /* 0x000000080f147c23 */ /* 0x008fe40008000014 */
[----:B------:R-:W3:Y:S03]  /*44930*/  LDL.LU R15, [R1+0xa88] ;  /* 0x000a8800010f7983 */ /* 0x000ee60000300800 */
        /* <DEDUP_REMOVED lines=27> */
[----:B------:R-:W-:Y:S02]  /*44af0*/  LOP3.LUT R8, R8, 0x7fffffff, RZ, 0xc0, !PT ;  /* 0x7fffffff08087812 */ /* 0x000fe400078ec0ff */
[----:B------:R-:W-:Y:S02]  /*44b00*/  LOP3.LUT R9, R9, 0xfffffffe, RZ, 0xc0, !PT ;  /* 0xfffffffe09097812 */ /* 0x000fe400078ec0ff */
[----:B------:R-:W-:Y:S02]  /*44b10*/  @P6 LOP3.LUT R8, R8, 0x80000000, RZ, 0xfc, !PT ;  /* 0x8000000008086812 */ /* 0x000fe400078efcff */
[----:B------:R-:W-:Y:S02]  /*44b20*/  @P0 LOP3.LUT R9, R9, 0x1, RZ, 0xfc, !PT ;  /* 0x0000000109090812 */ /* 0x000fe400078efcff */
[----:B------:R-:W-:Y:S02]  /*44b30*/  LOP3.LUT P0, RZ, R8, 0x1, RZ, 0xc0, !PT ;  /* 0x0000000108ff7812 */ /* 0x000fe4000780c0ff */
[----:B----4-:R-:W-:-:S04]  /*44b40*/  LOP3.LUT R22, R22, 0xff, RZ, 0xc0, !PT ;  /* 0x000000ff16167812 */ /* 0x010fc800078ec0ff */
[----:B------:R-:W-:-:S05]  /*44b50*/  F2FP.F16.E4M3.UNPACK_B R22, R22 ;  /* 0x00000016ff16723e */ /* 0x000fca00020006ff */
[----:B------:R-:W-:-:S05]  /*44b60*/  HADD2.F32 R22, -RZ, R22.H0_H0 ;  /* 0x20000016ff167230 */ /* 0x000fca0000004100 */
[----:B------:R-:W-:-:S04]  /*44b70*/  FMUL R22, R22, UR9 ;  /* 0x0000000916167c20 */ /* 0x000fc80008400000 */
[----:B---3--:R-:W-:-:S05]  /*44b80*/  FFMA R22, R15, UR8, R22 ;  /* 0x000000080f167c23 */ /* 0x008fca0008000016 */
[----:B------:R-:W-:-:S05]  /*44b90*/  F2FP.SATFINITE.E4M3.F32.PACK_AB_MERGE_C R22, RZ, R22, RZ ;  /* 0x00000016ff16723e */ /* 0x000fca00048070ff */
[----:B------:R0:W-:Y:S02]  /*44ba0*/  @!P2 STG.E.U8 desc[UR26][R20.64+0xf9], R22 ;  /* 0x0000f9161400a986 */ /* 0x0001e4000c10111a */
[----:B0-----:R-:W0:Y:S02]  /*44bb0*/  @!P1 LDC.64 R20, c[0x0][0x5c0] ;  /* 0x00017000ff149b82 */ /* 0x001e240000000a00 */
[----:B0-----:R-:W-:Y:S02]  /*44bc0*/  @!P1 IADD3 R64, P2, P4, R16, R20, R5 ;  /* 0x0000001410409210 */ /* 0x001fe40007c5e005 */
[----:B------:R-:W-:-:S06]  /*44bd0*/  PRMT R20, RZ, 0x7610, R20 ;  /* 0x00007610ff147816 */ /* 0x000fcc0000000014 */
[----:B------:R-:W3:Y:S01]  /*44be0*/  @!P0 LDG.E.U8 R20, desc[UR26][R18.64+0xf8] ;  /* 0x0000f81a12148981 */ /* 0x000ee2000c1e1100 */
[----:B------:R-:W-:-:S04]  /*44bf0*/  LOP3.LUT R0, R0, 0x7fffffff, RZ, 0xc0, !PT ;  /* 0x7fffffff00007812 */ /* 0x000fc800078ec0ff */
[----:B------:R-:W-:Y:S02]  /*44c00*/  @P3 LOP3.LUT R0, R0, 0x80000000, RZ, 0xfc, !PT ;  /* 0x8000000000003812 */ /* 0x000fe400078efcff */
[----:B------:R-:W-:Y:S02]  /*44c10*/  @!P1 IADD3.X R65, R29, R21, R4, P2, P4 ;  /* 0x000000151d419210 */ /* 0x000fe400017e8404 */
[----:B------:R-:W-:Y:S02]  /*44c20*/  LOP3.LUT R0, R0, 0xffffbfff, RZ, 0xc0, !PT ;  /* 0xffffbfff00007812 */ /* 0x000fe400078ec0ff */
[----:B------:R-:W-:Y:S02]  /*44c30*/  ISETP.GE.AND P2, PT, R26, 0x101, PT ;  /* 0x000001011a00780c */ /* 0x000fe40003f46270 */
[----:B------:R-:W-:Y:S02]  /*44c40*/  @P1 LOP3.LUT R0, R0, 0x4000, RZ, 0xfc, !PT ;  /* 0x0000400000001812 */ /* 0x000fe400078efcff */
[----:B------:R-:W-:-:S02]  /*44c50*/  ISETP.LT.OR P1, PT, R27, 0x1, !P2 ;  /* 0x000000011b00780c */ /* 0x000fc40005721670 */
[----:B------:R-:W-:-:S11]  /*44c60*/  LOP3.LUT R9, R9, 0xfffffffb, RZ, 0xc0, !PT ;  /* 0xfffffffb09097812 */ /* 0x000fd600078ec0ff */
[----:B------:R-:W-:Y:S01]  /*44c70*/  @P1 LOP3.LUT R9, R9, 0x4, RZ, 0xfc, !PT ;  /* 0x0000000409091812 */ /* 0x000fe200078efcff */
[----:B------:R-:W-:Y:S04]  /*44c80*/  STL.64 [R1+0x1500], R24 ;  /* 0x0015001801007387 */ /* 0x000fe80000100a00 */
[----:B------:R-:W4:Y:S01]  /*44c90*/  LDL.LU R15, [R1+0xa90] ;  /* 0x000a9000010f7983 */ /* 0x000f220000300800 */
[----:B---3--:R-:W-:-:S04]  /*44ca0*/  LOP3.LUT R20, R20, 0xff, RZ, 0xc0, !PT ;  /* 0x000000ff14147812 */ /* 0x008fc800078ec0ff */
[----:B------:R-:W-:-:S05]  /*44cb0*/  F2FP.F16.E4M3.UNPACK_B R20, R20 ;  /* 0x00000014ff14723e */ /* 0x000fca00020006ff */
[----:B------:R-:W-:-:S05]  /*44cc0*/  HADD2.F32 R20, -RZ, R20.H0_H0 ;  /* 0x20000014ff147230 */ /* 0x000fca0000004100 */
[----:B------:R-:W-:-:S04]  /*44cd0*/  FMUL R20, R20, UR9 ;  /* 0x0000000914147c20 */ /* 0x000fc80008400000 */
[----:B--2---:R-:W-:Y:S02]  /*44ce0*/  FFMA R22, R33, UR8, R20 ;  /* 0x0000000821167c23 */ /* 0x004fe40008000014 */
[----:B------:R-:W0:Y:S01]  /*44cf0*/  @!P1 LDC.64 R20, c[0x0][0x5c0] ;  /* 0x00017000ff149b82 */ /* 0x000e220000000a00 */
[----:B------:R-:W-:Y:S01]  /*44d00*/  LOP3.LUT P3, RZ, R12, 0x200000, RZ, 0xc0, !PT ;  /* 0x002000000cff7812 */ /* 0x000fe2000786c0ff */
[----:B------:R-:W2:Y:S01]  /*44d10*/  LDL.LU R33, [R1+0xa94] ;  /* 0x000a940001217983 */ /* 0x000ea20000300800 */
[----:B------:R-:W-:-:S05]  /*44d20*/  F2FP.SATFINITE.E4M3.F32.PACK_AB_MERGE_C R22, RZ, R22, RZ ;  /* 0x00000016ff16723e */ /* 0x000fca00048070ff */
[----:B------:R1:W-:Y:S01]  /*44d30*/  @!P0 STG.E.U8 desc[UR26][R102.64+0xf8], R22 ;  /* 0x0000f81666008986 */ /* 0x0003e2000c10111a */
[----:B------:R-:W-:Y:S02]  /*44d40*/  ISETP.LT.OR P0, PT, R27, 0x2, !P2 ;  /* 0x000000021b00780c */ /* 0x000fe40005701670 */
[----:B0-----:R-:W-:-:S04]  /*44d50*/  @!P1 IADD3 R172, P4, P5, R16, R20, R7 ;  /* 0x0000001410ac9210 */ /* 0x001fc80007d9e007 */
[----:B------:R-:W-:-:S07]  /*44d60*/  @!P1 IADD3.X R173, R29, R21, R6, P4, P5 ;  /* 0x000000151dad9210 */ /* 0x000fce00027ea406 */
[----:B------:R-:W1:Y:S01]  /*44d70*/  @!P0 LDC.64 R20, c[0x0][0x5c0] ;  /* 0x00017000ff148b82 */ /* 0x000e620000000a00 */
[----:B------:R-:W-:Y:S02]  /*44d80*/  LOP3.LUT P1, RZ, R12, 0x100000, RZ, 0xc0, !PT ;  /* 0x001000000cff7812 */ /* 0x000fe4000782c0ff */
[----:B-1----:R-:W-:Y:S02]  /*44d90*/  @!P0 IADD3 R102, P4, P5, R16, R20, R7 ;  /* 0x0000001410668210 */ /* 0x002fe40007d9e007 */
[----:B------:R-:W-:-:S09]  /*44da0*/  PRMT R20, RZ, 0x7610, R20 ;  /* 0x00007610ff147816 */ /* 0x000fd20000000014 */
[----:B------:R-:W3:Y:S01]  /*44db0*/  @!P1 LDG.E.U8 R20, desc[UR26][R18.64+0xf9] ;  /* 0x0000f91a12149981 */ /* 0x000ee2000c1e1100 */
[----:B------:R-:W-:Y:S02]  /*44dc0*/  @!P0 IADD3.X R103, R29, R21, R6, P4, P5 ;  /* 0x000000151d678210 */ /* 0x000fe400027ea406 */
[----:B---3--:R-:W-:-:S04]  /*44dd0*/  LOP3.LUT R20, R20, 0xff, RZ, 0xc0, !PT ;  /* 0x000000ff14147812 */ /* 0x008fc800078ec0ff */
[----:B------:R-:W-:-:S05]  /*44de0*/  F2FP.F16.E4M3.UNPACK_B R20, R20 ;  /* 0x00000014ff14723e */ /* 0x000fca00020006ff */
[----:B------:R-:W-:-:S05]  /*44df0*/  HADD2.F32 R20, -RZ, R20.H0_H0 ;  /* 0x20000014ff147230 */ /* 0x000fca0000004100 */
[----:B------:R-:W-:-:S04]  /*44e00*/  FMUL R20, R20, UR9 ;  /* 0x0000000914147c20 */ /* 0x000fc80008400000 */
[----:B----4-:R-:W-:-:S05]  /*44e10*/  FFMA R20, R15, UR8, R20 ;  /* 0x000000080f147c23 */ /* 0x010fca0008000014 */
        /* <DEDUP_REMOVED lines=10> */
[----:B------:R-:W3:Y:S01]  /*44ec0*/  @!P3 LDG.E.U8 R22, desc[UR26][R20.64] ;  /* 0x0000001a1416b981 */ /* 0x000ee2000c1e1100 */
[----:B------:R-:W-:-:S04]  /*44ed0*/  LOP3.LUT R8, R8, 0xfffffffe, RZ, 0xc0, !PT ;  /* 0xfffffffe08087812 */ /* 0x000fc800078ec0ff */
[----:B------:R-:W-:Y:S02]  /*44ee0*/  @P0 LOP3.LUT R8, R8, 0x1, RZ, 0xfc, !PT ;  /* 0x0000000108080812 */ /* 0x000fe400078efcff */
[----:B------:R-:W-:Y:S02]  /*44ef0*/  ISETP.LT.OR P0, PT, R27, 0x9, !P2 ;  /* 0x000000091b00780c */ /* 0x000fe40005701670 */
[----:B------:R-:W-:Y:S01]  /*44f00*/  LOP3.LUT P6, RZ, R12, 0x400000, RZ, 0xc0, !PT ;  /* 0x004000000cff7812 */ /* 0x000fe200078cc0ff */
[----:B------:R-:W-:Y:S04]  /*44f10*/  STL.64 [R1+0x1508], R18 ;  /* 0x0015081201007387 */ /* 0x000fe80000100a00 */
[----:B------:R-:W4:Y:S04]  /*44f20*/  LDL.LU.64 R10, [R1+0x1518] ;  /* 0x00151800010a7983 */ /* 0x000f280000300a00 */
[----:B------:R-:W4:Y:S04]  /*44f30*/  LDL.LU R15, [R1+0xa98] ;  /* 0x000a9800010f7983 */ /* 0x000f280000300800 */
[----:B------:R-:W4:Y:S01]  /*44f40*/  LDL.LU R176, [R1+0xa9c] ;  /* 0x000a9c0001b07983 */ /* 0x000f220000300800 */
[----:B---3--:R-:W-:-:S04]  /*44f50*/  LOP3.LUT R22, R22, 0xff, RZ, 0xc0, !PT ;  /* 0x000000ff16167812 */ /* 0x008fc800078ec0ff */
[----:B------:R-:W-:-:S05]  /*44f60*/  F2FP.F16.E4M3.UNPACK_B R22, R22 ;  /* 0x00000016ff16723e */ /* 0x000fca00020006ff */
[----:B------:R-:W-:-:S05]  /*44f70*/  HADD2.F32 R22, -RZ, R22.H0_H0 ;  /* 0x20000016ff167230 */ /* 0x000fca0000004100 */
[----:B------:R-:W-:-:S04]  /*44f80*/  FMUL R22, R22, UR9 ;  /* 0x0000000916167c20 */ /* 0x000fc80008400000 */
[----:B--2---:R-:W-:Y:S02]  /*44f90*/  FFMA R30, R33, UR8, R22 ;  /* 0x00000008211e7c23 */ /* 0x004fe40008000016 */
[----:B------:R-:W0:Y:S03]  /*44fa0*/  @!P0 LDC.64 R22, c[0x0][0x5c0] ;  /* 0x00017000ff168b82 */ /* 0x000e260000000a00 */
[----:B------:R-:W-:-:S05]  /*44fb0*/  F2FP.SATFINITE.E4M3.F32.PACK_AB_MERGE_C R30, RZ, R30, RZ ;  /* 0x0000001eff1e723e */ /* 0x000fca00048070ff */
[----:B------:R-:W-:Y:S01]  /*44fc0*/  @!P3 STG.E.U8 desc[UR26][R100.64], R30 ;  /* 0x0000001e6400b986 */ /* 0x000fe2000c10111a */
[----:B0-----:R-:W-:Y:S02]  /*44fd0*/  @!P0 IADD3 R174, P1, P4, R16, R22, R7 ;  /* 0x0000001610ae8210 */ /* 0x001fe40007c3e007 */
[----:B------:R-:W-:-:S06]  /*44fe0*/  PRMT R22, RZ, 0x7610, R22 ;  /* 0x00007610ff167816 */ /* 0x000fcc0000000016 */
[----:B------:R-:W2:Y:S01]  /*44ff0*/  @!P6 LDG.E.U8 R22, desc[UR26][R20.64+0x1] ;  /* 0x0000011a1416e981 */ /* 0x000ea2000c1e1100 */
[----:B------:R-:W-:-:S05]  /*45000*/  @!P0 IADD3.X R175, R29, R23, R6, P1, P4 ;  /* 0x000000171daf8210 */ /* 0x000fca0000fe8406 */
[----:B------:R0:W-:Y:S04]  /*45010*/  STL.64 [R1+0x1510], R174 ;  /* 0x001510ae01007387 */ /* 0x0001e80000100a00 */
[----:B0-----:R-:W3:Y:S01]  /*45020*/  LDL.64 R174, [R1+0x188] ;  /* 0x0001880001ae7983 */ /* 0x001ee20000100a00 */
[----:B------:R-:W-:-:S04]  /*45030*/  ISETP.GE.AND P1, PT, R26, 0x89, PT ;  /* 0x000000891a00780c */ /* 0x000fc80003f26270 */
[----:B------:R-:W-:-:S13]  /*45040*/  ISETP.LT.OR P4, PT, R27, 0x1, !P1 ;  /* 0x000000011b00780c */ /* 0x000fda0004f81670 */
[----:B------:R-:W-:-:S04]  /*45050*/  @!P4 IADD3 R33, P3, P5, R3, R16, R5 ;  /* 0x000000100321c210 */ /* 0x000fc80007d7e005 */
[----:B------:R-:W-:Y:S02]  /*45060*/  @!P4 IADD3.X R36, R2, R29, R4, P3, P5 ;  /* 0x0000001d0224c210 */ /* 0x000fe40001fea404 */
[----:B--2---:R-:W-:-:S04]  /*45070*/  LOP3.LUT R22, R22, 0xff, RZ, 0xc0, !PT ;  /* 0x000000ff16167812 */ /* 0x004fc800078ec0ff */
[----:B------:R-:W-:-:S05]  /*45080*/  F2FP.F16.E4M3.UNPACK_B R22, R22 ;  /* 0x00000016ff16723e */ /* 0x000fca00020006ff */
[----:B------:R-:W-:-:S05]  /*45090*/  HADD2.F32 R22, -RZ, R22.H0_H0 ;  /* 0x20000016ff167230 */ /* 0x000fca0000004100 */
[----:B------:R-:W-:-:S04]  /*450a0*/  FMUL R22, R22, UR9 ;  /* 0x0000000916167c20 */ /* 0x000fc80008400000 */
[----:B----4-:R-:W-:Y:S01]  /*450b0*/  FFMA R22, R15, UR8, R22 ;  /* 0x000000080f167c23 */ /* 0x010fe20008000016 */
[----:B------:R-:W-:Y:S01]  /*450c0*/  LOP3.LUT R9, R9, 0xffffffdf, RZ, 0xc0, !PT ;  /* 0xffffffdf09097812 */ /* 0x000fe200078ec0ff */
[----:B------:R-:W2:Y:S03]  /*450d0*/  LDL.LU R15, [R1+0xaa0] ;  /* 0x000aa000010f7983 */ /* 0x000ea60000300800 */
[----:B------:R-:W-:-:S05]  /*450e0*/  F2FP.SATFINITE.E4M3.F32.PACK_AB_MERGE_C R22, RZ, R22, RZ ;  /* 0x00000016ff16723e */ /* 0x000fca00048070ff */
[----:B------:R0:W-:Y:S02]  /*450f0*/  @!P6 STG.E.U8 desc[UR26][R70.64+0x1], R22 ;  /* 0x000001164600e986 */ /* 0x0001e4000c10111a */
[----:B0-----:R-:W-:-:S05]  /*45100*/  IADD3 R22, P3, R32, 0x88, RZ ;  /* 0x0000008820167810 */ /* 0x001fca0007f7e0ff */
[----:B---3--:R-:W-:-:S04]  /*45110*/  IMAD.X R30, RZ, RZ, R175, P3 ;  /* 0x000000ffff1e7224 */ /* 0x008fc800018e06af */
[----:B------:R-:W-:-:S04]  /*45120*/  IMAD R30, R30, UR12, RZ ;  /* 0x0000000c1e1e7c24 */ /* 0x000fc8000f8e02ff */
[C---:B------:R-:W-:Y:S02]  /*45130*/  IMAD R30, R22.reuse, UR13, R30 ;  /* 0x0000000d161e7c24 */ /* 0x040fe4000f8e021e */
[----:B------:R-:W-:-:S03]  /*45140*/  IMAD.WIDE.U32 R22, R22, UR12, R34 ;  /* 0x0000000c16167c25 */ /* 0x000fc6000f8e0022 */
[----:B------:R-:W-:-:S04]  /*45150*/  IADD3 R22, P3, R22, UR14, RZ ;  /* 0x0000000e16167c10 */ /* 0x000fc8000ff7e0ff */
[----:B------:R-:W-:Y:S02]  /*45160*/  IADD3.X R23, R23, UR15, R30, P3, !PT ;  /* 0x0000000f17177c10 */ /* 0x000fe40009ffe41e */
[----:B------:R-:W0:Y:S02]  /*45170*/  @!P4 LDC.64 R30, c[0x0][0x5c0] ;  /* 0x00017000ff1ecb82 */ /* 0x000e240000000a00 */
[----:B0-----:R-:W-:Y:S02]  /*45180*/  @!P4 IADD3 R30, P3, R33, R30, RZ ;  /* 0x0000001e211ec210 */ /* 0x001fe40007f7e0ff */
[----:B------:R-:W-:-:S06]  /*45190*/  PRMT R33, RZ, 0x7610, R33 ;  /* 0x00007610ff217816 */ /* 0x000fcc0000000021 */
[----:B------:R-:W3:Y:S01]  /*451a0*/  @!P4 LDG.E.U8 R33, desc[UR26][R22.64] ;  /* 0x0000001a1621c981 */ /* 0x000ee2000c1e1100 */
[----:B------:R-:W-:Y:S02]  /*451b0*/  @P0 LOP3.LUT R9, R9, 0x20, RZ, 0xfc, !PT ;  /* 0x0000002009090812 */ /* 0x000fe400078efcff */
[C---:B------:R-:W-:Y:S01]  /*451c0*/  ISETP.LT.OR P0, PT, R27.reuse, 0xa, !P2 ;  /* 0x0000000a1b00780c */ /* 0x040fe20005701670 */
[----:B------:R-:W-:Y:S01]  /*451d0*/  @!P4 IMAD.X R31, R36, 0x1, R31, P3 ;  /* 0x00000001241fc824 */ /* 0x000fe200018e061f */
[----:B------:R-:W-:-:S13]  /*451e0*/  ISETP.LT.OR P3, PT, R27, 0x2, !P1 ;  /* 0x000000021b00780c */ /* 0x000fda0004f61670 */
[----:B------:R-:W-:Y:S01]  /*451f0*/  @!P3 IADD3 R38, P5, P6, R3, R16, R5 ;  /* 0x000000100326b210 */ /* 0x000fe20007ebe005 */
[----:B------:R-:W0:Y:S03]  /*45200*/  @!P3 LDC.64 R36, c[0x0][0x5c0] ;  /* 0x00017000ff24bb82 */ /* 0x000e260000000a00 */
[----:B------:R-:W-:Y:S02]  /*45210*/  @!P3 IADD3.X R39, R2, R29, R4, P5, P6 ;  /* 0x0000001d0227b210 */ /* 0x000fe40002fec404 */
[----:B---3--:R-:W-:-:S04]  /*45220*/  LOP3.LUT R33, R33, 0xff, RZ, 0xc0, !PT ;  /* 0x000000ff21217812 */ /* 0x008fc800078ec0ff */
[----:B------:R-:W-:-:S05]  /*45230*/  F2FP.F16.E4M3.UNPACK_B R33, R33 ;  /* 0x00000021ff21723e */ /* 0x000fca00020006ff */
[----:B------:R-:W-:-:S05]  /*45240*/  HADD2.F32 R33, -RZ, R33.H0_H0 ;  /* 0x20000021ff217230 */ /* 0x000fca0000004100 */
[----:B------:R-:W-:-:S04]  /*45250*/  FMUL R33, R33, UR9 ;  /* 0x0000000921217c20 */ /* 0x000fc80008400000 */
[----:B------:R-:W-:Y:S02]  /*45260*/  FFMA R33, R176, UR8, R33 ;  /* 0x00000008b0217c23 */ /* 0x000fe40008000021 */
[----:B------:R-:W3:Y:S03]  /*45270*/  LDL.LU R176, [R1+0xaa4] ;  /* 0x000aa40001b07983 */ /* 0x000ee60000300800 */
[----:B------:R-:W-:-:S05]  /*45280*/  F2FP.SATFINITE.E4M3.F32.PACK_AB_MERGE_C R33, RZ, R33, RZ ;  /* 0x00000021ff21723e */ /* 0x000fca00048070ff */
[----:B------:R1:W-:Y:S02]  /*45290*/  @!P4 STG.E.U8 desc[UR26][R30.64], R33 ;  /* 0x000000211e00c986 */ /* 0x0003e4000c10111a */
[----:B-1----:R-:W1:Y:S02]  /*452a0*/  @!P0 LDC.64 R30, c[0x0][0x5c0] ;  /* 0x00017000ff1e8b82 */ /* 0x002e640000000a00 */
[----:B-1----:R-:W-:Y:S02]  /*452b0*/  @!P0 IADD3 R44, P5, P6, R16, R30, R7 ;  /* 0x0000001e102c8210 */ /* 0x002fe40007ebe007 */
[----:B------:R-:W-:-:S06]  /*452c0*/  PRMT R30, RZ, 0x7610, R30 ;  /* 0x00007610ff1e7816 */ /* 0x000fcc000000001e */
[----:B------:R-:W4:Y:S01]  /*452d0*/  @!P3 LDG.E.U8 R30, desc[UR26][R22.64+0x1] ;  /* 0x0000011a161eb981 */ /* 0x000f22000c1e1100 */
[----:B------:R-:W-:Y:S02]  /*452e0*/  @!P0 IADD3.X R45, R29, R31, R6, P5, P6 ;  /* 0x0000001f1d2d8210 */ /* 0x000fe40002fec406 */
        /* <DEDUP_REMOVED lines=8> */
[----:B--2---:R-:W-:Y:S01]  /*45370*/  FFMA R30, R15, UR8, R30 ;  /* 0x000000080f1e7c23 */ /* 0x004fe2000800001e */
[----:B------:R-:W-:Y:S01]  /*45380*/  LOP3.LUT R9, R9, 0xfffffffd, RZ, 0xc0, !PT ;  /* 0xfffffffd09097812 */ /* 0x000fe200078ec0ff */
[----:B------:R-:W2:Y:S03]  /*45390*/  LDL.LU R15, [R1+0xaa8] ;  /* 0x000aa800010f7983 */ /* 0x000ea60000300800 */
[----:B------:R-:W-:-:S05]  /*453a0*/  F2FP.SATFINITE.E4M3.F32.PACK_AB_MERGE_C R30, RZ, R30, RZ ;  /* 0x0000001eff1e723e */ /* 0x000fca00048070ff */
[----:B------:R0:W-:Y:S02]  /*453b0*/  @!P3 STG.E.U8 desc[UR26][R36.64+0x1], R30 ;  /* 0x0000011e2400b986 */ /* 0x0001e4000c10111a */
[----:B0-----:R-:W0:Y:S02]  /*453c0*/  @!P5 LDC.64 R30, c[0x0][0x5c0] ;  /* 0x00017000ff1edb82 */ /* 0x001e240000000a00 */
[----:B0-----:R-:W-:Y:S02]  /*453d0*/  @!P5 IADD3 R70, P3, P4, R16, R30, R7 ;  /* 0x0000001e1046d210 */ /* 0x001fe40007c7e007 */
[----:B------:R-:W-:-:S06]  /*453e0*/  PRMT R30, RZ, 0x7610, R30 ;  /* 0x00007610ff1e7816 */ /* 0x000fcc000000001e */
[----:B------:R-:W4:Y:S01]  /*453f0*/  @!P6 LDG.E.U8 R30, desc[UR26][R20.64+0x8] ;  /* 0x0000081a141ee981 */ /* 0x000f22000c1e1100 */
[----:B------:R-:W-:-:S04]  /*45400*/  @P0 LOP3.LUT R9, R9, 0x2, RZ, 0xfc, !PT ;  /* 0x0000000209090812 */ /* 0x000fc800078efcff */
        /* <DEDUP_REMOVED lines=11> */
[----:B---3--:R-:W-:Y:S02]  /*454c0*/  FFMA R33, R176, UR8, R30 ;  /* 0x00000008b0217c23 */ /* 0x008fe4000800001e */
[----:B------:R-:W0:Y:S01]  /*454d0*/  @!P5 LDC.64 R30, c[0x0][0x5c0] ;  /* 0x00017000ff1edb82 */ /* 0x000e220000000a00 */
[----:B------:R-:W-:Y:S01]  /*454e0*/  LOP3.LUT R8, R8, 0xfffffffb, RZ, 0xc0, !PT ;  /* 0xfffffffb08087812 */ /* 0x000fe200078ec0ff */
[----:B------:R-:W3:Y:S01]  /*454f0*/  LDL.LU R176, [R1+0xaac] ;  /* 0x000aac0001b07983 */ /* 0x000ee20000300800 */
        /* <DEDUP_REMOVED lines=9> */
[----:B------:R-:W-:Y:S02]  /*45590*/  @!P5 IADD3.X R105, R29, R31, R6, P3, P4 ;  /* 0x0000001f1d69d210 */ /* 0x000fe40001fe8406 */
[----:B------:R-:W-:Y:S02]  /*455a0*/  ISETP.LT.OR P4, PT, R27, 0x9, !P1 ;  /* 0x000000091b00780c */ /* 0x000fe40004f81670 */
[----:B------:R-:W-:-:S11]  /*455b0*/  @P5 LOP3.LUT R8, R8, 0x4, RZ, 0xfc, !PT ;  /* 0x0000000408085812 */ /* 0x000fd600078efcff */
[----:B------:R-:W-:-:S04]  /*455c0*/  @!P4 IADD3 R33, P3, P5, R3, R16, R5 ;  /* 0x000000100321c210 */ /* 0x000fc80007d7e005 */
[----:B------:R-:W-:Y:S02]  /*455d0*/  @!P4 IADD3.X R36, R2, R29, R4, P3, P5 ;  /* 0x0000001d0224c210 */ /* 0x000fe40001fea404 */
[----:B----4-:R-:W-:-:S04]  /*455e0*/  LOP3.LUT R30, R30, 0xff, RZ, 0xc0, !PT ;  /* 0x000000ff1e1e7812 */ /* 0x010fc800078ec0ff */
[----:B------:R-:W-:-:S05]  /*455f0*/  F2FP.F16.E4M3.UNPACK_B R30, R30 ;  /* 0x0000001eff1e723e */ /* 0x000fca00020006ff */
[----:B------:R-:W-:-:S05]  /*45600*/  HADD2.F32 R30, -RZ, R30.H0_H0 ;  /* 0x2000001eff1e7230 */ /* 0x000fca0000004100 */
[----:B------:R-:W-:-:S04]  /*45610*/  FMUL R30, R30, UR9 ;  /* 0x000000091e1e7c20 */ /* 0x000fc80008400000 */
[----:B--2---:R-:W-:Y:S02]  /*45620*/  FFMA R30, R15, UR8, R30 ;  /* 0x000000080f1e7c23 */ /* 0x004fe4000800001e */
[----:B------:R-:W2:Y:S03]  /*45630*/  LDL.LU R15, [R1+0xab0] ;  /* 0x000ab000010f7983 */ /* 0x000ea60000300800 */
[----:B------:R-:W-:Y:S01]  /*45640*/  F2FP.SATFINITE.E4M3.F32.PACK_AB_MERGE_C R30, RZ, R30, RZ ;  /* 0x0000001eff1e723e */ /* 0x000fe200048070ff */
[----:B------:R-:W4:Y:S04]  /*45650*/  LDL.LU R178, [R1+0xab4] ;  /* 0x000ab40001b27983 */ /* 0x000f280000300800 */
[----:B------:R0:W-:Y:S02]  /*45660*/  @!P0 STG.E.U8 desc[UR26][R40.64+0x9], R30 ;  /* 0x0000091e28008986 */ /* 0x0001e4000c10111a */
[----:B0-----:R-:W0:Y:S02]  /*45670*/  @!P4 LDC.64 R30, c[0x0][0x5c0] ;  /* 0x00017000ff1ecb82 */ /* 0x001e240000000a00 */
[----:B0-----:R-:W-:-:S02]  /*45680*/  @!P4 IADD3 R30, P3, R33, R30, RZ ;  /* 0x0000001e211ec210 */ /* 0x001fc40007f7e0ff */
[----:B------:R-:W-:-:S06]  /*45690*/  PRMT R33, RZ, 0x7610, R33 ;  /* 0x00007610ff217816 */ /* 0x000fcc0000000021 */
[----:B------:R-:W3:Y:S01]  /*456a0*/  @!P4 LDG.E.U8 R33, desc[UR26][R22.64+0x8] ;  /* 0x0000081a1621c981 */ /* 0x000ee2000c1e1100 */
        /* <DEDUP_REMOVED lines=10> */
[----:B------:R-:W-:-:S05]  /*45750*/  FFMA R33, R176, UR8, R33 ;  /* 0x00000008b0217c23 */ /* 0x000fca0008000021 */
[----:B------:R-:W-:-:S05]  /*45760*/  F2FP.SATFINITE.E4M3.F32.PACK_AB_MERGE_C R33, RZ, R33, RZ ;  /* 0x00000021ff21723e */ /* 0x000fca00048070ff */
[----:B------:R1:W-:Y:S02]  /*45770*/  @!P4 STG.E.U8 desc[UR26][R30.64+0x8], R33 ;  /* 0x000008211e00c986 */ /* 0x0003e4000c10111a */
[----:B-1----:R-:W1:Y:S02]  /*45780*/  @!P0 LDC.64 R30, c[0x0][0x5c0] ;  /* 0x00017000ff1e8b82 */ /* 0x002e640000000a00 */
[----:B-1----:R-:W-:Y:S02]  /*45790*/  @!P0 IADD3 R40, P5, P6, R16, R30, R7 ;  /* 0x0000001e10288210 */ /* 0x002fe40007ebe007 */
[----:B------:R-:W-:-:S06]  /*457a0*/  PRMT R30, RZ, 0x7610, R30 ;  /* 0x00007610ff1e7816 */ /* 0x000fcc000000001e */
[----:B------:R-:W3:Y:S01]  /*457b0*/  @!P3 LDG.E.U8 R30, desc[UR26][R22.64+0x9] ;  /* 0x0000091a161eb981 */ /* 0x000ee2000c1e1100 */
[----:B------:R-:W-:Y:S02]  /*457c0*/  @!P0 IADD3.X R41, R29, R31, R6, P5, P6 ;  /* 0x0000001f1d298210 */ /* 0x000fe40002fec406 */
[----:B------:R-:W-:Y:S02]  /*457d0*/  ISETP.LT.OR P5, PT, R27, 0x21, !P2 ;  /* 0x000000211b00780c */ /* 0x000fe400057a1670 */
[----:B0-----:R-:W-:-:S05]  /*457e0*/  @!P3 IADD3 R36, P4, R38, R36, RZ ;  /* 0x000000242624b210 */ /* 0x001fca0007f9e0ff */
[----:B------:R-:W-:Y:S01]  /*457f0*/  @!P3 IMAD.X R37, R39, 0x1, R37, P4 ;  /* 0x000000012725b824 */ /* 0x000fe200020e0625 */
[----:B------:R-:W-:-:S04]  /*45800*/  LOP3.LUT R8, R8, 0xfffffffd, RZ, 0xc0, !PT ;  /* 0xfffffffd08087812 */ /* 0x000fc800078ec0ff */
[----:B------:R-:W-:-:S04]  /*45810*/  @P0 LOP3.LUT R8, R8, 0x2, RZ, 0xfc, !PT ;  /* 0x0000000208080812 */ /* 0x000fc800078efcff */
[----:B------:R-:W-:Y:S02]  /*45820*/  LOP3.LUT P6, RZ, R8, 0x8, RZ, 0xc0, !PT ;  /* 0x0000000808ff7812 */ /* 0x000fe400078cc0ff */
[----:B---3--:R-:W-:-:S04]  /*45830*/  LOP3.LUT R30, R30, 0xff, RZ, 0xc0, !PT ;  /* 0x000000ff1e1e7812 */ /* 0x008fc800078ec0ff */
[----:B------:R-:W-:-:S05]  /*45840*/  F2FP.F16.E4M3.UNPACK_B R30, R30 ;  /* 0x0000001eff1e723e */ /* 0x000fca00020006ff */
[----:B------:R-:W-:-:S05]  /*45850*/  HADD2.F32 R30, -RZ, R30.H0_H0 ;  /* 0x2000001eff1e7230 */ /* 0x000fca0000004100 */
[----:B------:R-:W-:-:S04]  /*45860*/  FMUL R30, R30, UR9 ;  /* 0x000000091e1e7c20 */ /* 0x000fc80008400000 */
[----:B--2---:R-:W-:Y:S01]  /*45870*/  FFMA R30, R15, UR8, R30 ;  /* 0x000000080f1e7c23 */ /* 0x004fe2000800001e */
[----:B------:R-:W-:Y:S01]  /*45880*/  LOP3.LUT R9, R9, 0xffffff7f, RZ, 0xc0, !PT ;  /* 0xffffff7f09097812 */ /* 0x000fe200078ec0ff */
[----:B------:R-:W2:Y:S03]  /*45890*/  LDL.LU R15, [R1+0xab8] ;  /* 0x000ab800010f7983 */ /* 0x000ea60000300800 */
[----:B------:R-:W-:Y:S01]  /*458a0*/  F2FP.SATFINITE.E4M3.F32.PACK_AB_MERGE_C R30, RZ, R30, RZ ;  /* 0x0000001eff1e723e */ /* 0x000fe200048070ff */
[----:B------:R-:W3:Y:S04]  /*458b0*/  LDL.LU R180, [R1+0xabc] ;  /* 0x000abc0001b47983 */ /* 0x000ee80000300800 */
[----:B------:R0:W-:Y:S02]  /*458c0*/  @!P3 STG.E.U8 desc[UR26][R36.64+0x9], R30 ;  /* 0x0000091e2400b986 */ /* 0x0001e4000c10111a */
[----:B0-----:R-:W0:Y:S02]  /*458d0*/  @!P5 LDC.64 R30, c[0x0][0x5c0] ;  /* 0x00017000ff1edb82 */ /* 0x001e240000000a00 */
[----:B0-----:R-:W-:-:S02]  /*458e0*/  @!P5 IADD3 R176, P3, P4, R16, R30, R7 ;  /* 0x0000001e10b0d210 */ /* 0x001fc40007c7e007 */
[----:B------:R-:W-:-:S06]  /*458f0*/  PRMT R30, RZ, 0x7610, R30 ;  /* 0x00007610ff1e7816 */ /* 0x000fcc000000001e */
[----:B------:R-:W4:Y:S01]  /*45900*/  @!P6 LDG.E.U8 R30, desc[UR26][R20.64+0x10] ;  /* 0x0000101a141ee981 */ /* 0x000f22000c1e1100 */
[----:B------:R-:W-:Y:S02]  /*45910*/  @P5 LOP3.LUT R9, R9, 0x80, RZ, 0xfc, !PT ;  /* 0x0000008009095812 */ /* 0x000fe400078efcff */
[----:B------:R-:W-:Y:S02]  /*45920*/  @!P5 IADD3.X R177, R29, R31, R6, P3, P4 ;  /* 0x0000001f1db1d210 */ /* 0x000fe40001fe8406 */
        /* <DEDUP_REMOVED lines=21> */
[----:B------:R-:W-:-:S04]  /*45a80*/  LOP3.LUT R8, R8, 0xfffffff7, RZ, 0xc0, !PT ;  /* 0xfffffff708087812 */ /* 0x000fc800078ec0ff */
[----:B------:R-:W-:-:S07]  /*45a90*/  @P5 LOP3.LUT R8, R8, 0x8, RZ, 0xfc, !PT ;  /* 0x0000000808085812 */ /* 0x000fce00078efcff */
        /* <DEDUP_REMOVED lines=56> */
[----:B------:R-:W-:-:S04]  /*45e20*/  LOP3.LUT R0, R0, 0xffff7fff, RZ, 0xc0, !PT ;  /* 0xffff7fff00007812 */ /* 0x000fc800078ec0ff */
[----:B------:R-:W-:-:S04]  /*45e30*/  @P0 LOP3.LUT R0, R0, 0x8000, RZ, 0xfc, !PT ;  /* 0x0000800000000812 */ /* 0x000fc800078efcff */
        /* <DEDUP_REMOVED lines=481> */
[----:B0-----:R-:W-:Y:S02]  /*47c50*/  @!P5 IADD3 R208, P3, P4, R16, R30, R7 ;  /* 0x0000001e10d0d210 */ /* 0x001fe40007c7e007 */
[----:B------:R-:W-:-:S06]  /*47c60*/  PRMT R30, RZ, 0x7610, R30 ;  /* 0x00007610ff1e7816 */ /* 0x000fcc000000001e */
[----:B------:R-:W4:Y:S01]  /*47c70*/  @!P0 LDG.E.U8 R30, desc[UR26][R20.64+0x49] ;  /* 0x0000491a141e8981 */ /* 0x000f22000c1e1100 */
[----:B------:R-:W-:Y:S02]  /*47c80*/  @!P5 IADD3.X R209, R29, R31, R6, P3, P4 ;  /* 0x0000001f1dd1d210 */ /* 0x000fe40001fe8406 */
[----:B------:R-:W-:Y:S02]  /*47c90*/  ISETP.LT.OR P4, PT, R27, 0x49, !P1 ;  /* 0x000000491b00780c */ /* 0x000fe40004f81670 */
[----:B------:R-:W-:-:S04]  /*47ca0*/  LOP3.LUT R28, R28, 0xff7fffff, RZ, 0xc0, !PT ;  /* 0xff7fffff1c1c7812 */ /* 0x000fc800078ec0ff */
[----:B------:R-:W-:-:S07]  /*47cb0*/  @P5 LOP3.LUT R28, R28, 0x800000, RZ, 0xfc, !PT ;  /* 0x008000001c1c5812 */ /* 0x000fce00078efcff */
[----:B-1----:R-:W-:-:S04]  /*47cc0*/  @!P4 IADD3 R33, P3, P5, R3, R16, R5 ;  /* 0x000000100321c210 */ /* 0x002fc80007d7e005 */
        /* <DEDUP_REMOVED lines=85> */
[----:B------:R-:W-:-:S05]  /*48220*/  F2FP.SATFINITE.E4M3.F32.PACK_AB_MERGE_C R30, RZ, R30, RZ ;  /* 0x0000001eff1e723e */ /* 0x000fca00048070ff */
[----:B------:R0:W-:Y:S02]  /*48230*/  @!P0 STG.E.U8 desc[UR26][R76.64+0x51], R30 ;  /* 0x0000511e4c008986 */ /* 0x0001e4000c10111a */
[----:B0-----:R-:W0:Y:S02]  /*48240*/  @!P4 LDC.64 R30, c[0x0][0x5c0] ;  /* 0x00017000ff1ecb82 */ /* 0x001e240000000a00 */
[----:B0-----:R-:W-:Y:S02]  /*48250*/  @!P4 IADD3 R30, P3, R33, R30, RZ ;  /* 0x0000001e211ec210 */ /* 0x001fe40007f7e0ff */
[----:B------:R-:W-:-:S06]  /*48260*/  PRMT R33, RZ, 0x7610, R33 ;  /* 0x00007610ff217816 */ /* 0x000fcc0000000021 */
[----:B------:R-:W4:Y:S01]  /*48270*/  @!P4 LDG.E.U8 R33, desc[UR26][R22.64+0x50] ;  /* 0x0000501a1621c981 */ /* 0x000f22000c1e1100 */
[C---:B------:R-:W-:Y:S01]  /*48280*/  ISETP.LT.OR P0, PT, R27.reuse, 0xaa, !P2 ;  /* 0x000000aa1b00780c */ /* 0x040fe20005701670 */
[----:B------:R-:W-:Y:S01]  /*48290*/  @!P4 IMAD.X R31, R36, 0x1, R31, P3 ;  /* 0x00000001241fc824 */ /* 0x000fe200018e061f */
[----:B------:R-:W-:-:S13]  /*482a0*/  ISETP.LT.OR P3, PT, R27, 0x52, !P1 ;  /* 0x000000521b00780c */ /* 0x000fda0004f61670 */
[----:B------:R-:W-:Y:S01]  /*482b0*/  @!P3 IADD3 R38, P5, P6, R3, R16, R5 ;  /* 0x000000100326b210 */ /* 0x000fe20007ebe005 */
[----:B------:R-:W0:Y:S03]  /*482c0*/  @!P3 LDC.64 R36, c[0x0][0x5c0] ;  /* 0x00017000ff24bb82 */ /* 0x000e260000000a00 */
[----:B------:R-:W-:Y:S02]  /*482d0*/  @!P3 IADD3.X R39, R2, R29, R4, P5, P6 ;  /* 0x0000001d0227b210 */ /* 0x000fe40002fec404 */
        /* <DEDUP_REMOVED lines=17> */
[----:B------:R-:W-:-:S04]  /*483f0*/  @P0 LOP3.LUT R8, R8, 0x800, RZ, 0xfc, !PT ;  /* 0x0000080008080812 */ /* 0x000fc800078efcff */
        /* <DEDUP_REMOVED lines=8> */
[----:B------:R-:W-:Y:S01]  /*48480*/  F2FP.SATFINITE.E4M3.F32.PACK_AB_MERGE_C R30, RZ, R30, RZ ;  /* 0x0000001eff1e723e */ /* 0x000fe200048070ff */
[----:B------:R-:W4:Y:S04]  /*48490*/  LDL.LU R220, [R1+0xb4c] ;  /* 0x000b4c0001dc7983 */ /* 0x000f280000300800 */
[----:B------:R0:W-:Y:S02]  /*484a0*/  @!P3 STG.E.U8 desc[UR26][R36.64+0x51], R30 ;  /* 0x0000511e2400b986 */ /* 0x0001e4000c10111a */
[----:B0-----:R-:W0:Y:S02]  /*484b0*/  @!P5 LDC.64 R30, c[0x0][0x5c0] ;  /* 0x00017000ff1edb82 */ /* 0x001e240000000a00 */
[----:B0-----:R-:W-:-:S02]  /*484c0*/  @!P5 IADD3 R216, P3, P4, R16, R30, R7 ;  /* 0x0000001e10d8d210 */ /* 0x001fc40007c7e007 */
[----:B------:R-:W-:-:S06]  /*484d0*/  PRMT R30, RZ, 0x7610, R30 ;  /* 0x00007610ff1e7816 */ /* 0x000fcc000000001e */
[----:B------:R-:W3:Y:S01]  /*484e0*/  @!P6 LDG.E.U8 R30, desc[UR26][R20.64+0x58] ;  /* 0x0000581a141ee981 */ /* 0x000ee2000c1e1100 */
[----:B------:R-:W-:Y:S02]  /*484f0*/  @P5 LOP3.LUT R13, R13, 0x80, RZ, 0xfc, !PT ;  /* 0x000000800d0d5812 */ /* 0x000fe400078efcff */
[----:B------:R-:W-:Y:S02]  /*48500*/  @!P5 IADD3.X R217, R29, R31, R6, P3, P4 ;  /* 0x0000001f1dd9d210 */ /* 0x000fe40001fe8406 */
[----:B------:R-:W-:Y:S02]  /*48510*/  ISETP.LT.OR P5, PT, R27, 0xb2, !P2 ;  /* 0x000000b21b00780c */ /* 0x000fe400057a1670 */
[----:B------:R-:W-:-:S11]  /*48520*/  LOP3.LUT R13, R13, 0xfffffeff, RZ, 0xc0, !PT ;  /* 0xfffffeff0d0d7812 */ /* 0x000fd600078ec0ff */
[----:B------:R-:W-:Y:S02]  /*48530*/  @P5 LOP3.LUT R13, R13, 0x100, RZ, 0xfc, !PT ;  /* 0x000001000d0d5812 */ /* 0x000fe400078efcff */
[----:B------:R-:W-:Y:S02]  /*48540*/  LOP3.LUT P0, RZ, R0, 0x200, RZ, 0xc0, !PT ;  /* 0x0000020000ff7812 */ /* 0x000fe4000780c0ff */
[----:B---3--:R-:W-:-:S04]  /*48550*/  LOP3.LUT R30, R30, 0xff, RZ, 0xc0, !PT ;  /* 0x000000ff1e1e7812 */ /* 0x008fc800078ec0ff */
        /* <DEDUP_REMOVED lines=13> */
[----:B------:R-:W3:Y:S01]  /*48630*/  @!P0 LDG.E.U8 R30, desc[UR26][R20.64+0x59] ;  /* 0x0000591a141e8981 */ /* 0x000ee2000c1e1100 */
[----:B------:R-:W-:Y:S02]  /*48640*/  @!P5 IADD3.X R225, R29, R31, R6, P3, P4 ;  /* 0x0000001f1de1d210 */ /* 0x000fe40001fe8406 */
[----:B------:R-:W-:Y:S02]  /*48650*/  ISETP.LT.OR P4, PT, R27, 0x59, !P1 ;  /* 0x000000591b00780c */ /* 0x000fe40004f81670 */
[----:B------:R-:W-:-:S04]  /*48660*/  LOP3.LUT R13, R13, 0xffff7fff, RZ, 0xc0, !PT ;  /* 0xffff7fff0d0d7812 */ /* 0x000fc800078ec0ff */
[----:B------:R-:W-:-:S07]  /*48670*/  @P5 LOP3.LUT R13, R13, 0x8000, RZ, 0xfc, !PT ;  /* 0x000080000d0d5812 */ /* 0x000fce00078efcff */
[----:B-1----:R-:W-:-:S04]  /*48680*/  @!P4 IADD3 R33, P3, P5, R3, R16, R5 ;  /* 0x000000100321c210 */ /* 0x002fc80007d7e005 */
[----:B------:R-:W-:Y:S02]  /*48690*/  @!P4 IADD3.X R36, R2, R29, R4, P3, P5 ;  /* 0x0000001d0224c210 */ /* 0x000fe40001fea404 */
[----:B---3--:R-:W-:-:S04]  /*486a0*/  LOP3.LUT R30, R30, 0xff, RZ, 0xc0, !PT ;  /* 0x000000ff1e1e7812 */ /* 0x008fc800078ec0ff */
        /* <DEDUP_REMOVED lines=21> */
[----:B----4-:R-:W-:Y:S01]  /*48800*/  FFMA R33, R220, UR8, R33 ;  /* 0x00000008dc217c23 */ /* 0x010fe20008000021 */
        /* <DEDUP_REMOVED lines=61> */
[----:B------:R-:W-:Y:S01]  /*48be0*/  F2FP.SATFINITE.E4M3.F32.PACK_AB_MERGE_C R30, RZ, R30, RZ ;  /* 0x0000001eff1e723e */ /* 0x000fe200048070ff */
[----:B------:R-:W3:Y:S04]  /*48bf0*/  LDL.LU R230, [R1+0xb64] ;  /* 0x000b640001e67983 */ /* 0x000ee80000300800 */
[----:B------:R0:W-:Y:S02]  /*48c00*/  @!P0 STG.E.U8 desc[UR26][R82.64+0x61], R30 ;  /* 0x0000611e52008986 */ /* 0x0001e4000c10111a */
[----:B0-----:R-:W0:Y:S02]  /*48c10*/  @!P4 LDC.64 R30, c[0x0][0x5c0] ;  /* 0x00017000ff1ecb82 */ /* 0x001e240000000a00 */
[----:B0-----:R-:W-:-:S02]  /*48c20*/  @!P4 IADD3 R30, P3, R33, R30, RZ ;  /* 0x0000001e211ec210 */ /* 0x001fc40007f7e0ff */
        /* <DEDUP_REMOVED lines=64> */
[----:B------:R-:W-:-:S11]  /*49030*/  @P5 LOP3.LUT R11, R11, 0x200, RZ, 0xfc, !PT ;  /* 0x000002000b0b5812 */ /* 0x000fd600078efcff */
        /* <DEDUP_REMOVED lines=49> */
[----:B------:R-:W3:Y:S01]  /*49350*/  @!P6 LDG.E.U8 R30, desc[UR26][R20.64+0x70] ;  /* 0x0000701a141ee981 */ /* 0x000ee2000c1e1100 */
        /* <DEDUP_REMOVED lines=12> */
[----:B----4-:R-:W-:Y:S02]  /*49420*/  FFMA R33, R234, UR8, R30 ;  /* 0x00000008ea217c23 */ /* 0x010fe4000800001e */
        /* <DEDUP_REMOVED lines=126> */
[----:B------:R-:W-:Y:S02]  /*49c10*/  LOP3.LUT R11, R11, 0xdfffffff, RZ, 0xc0, !PT ;  /* 0xdfffffff0b0b7812 */ /* 0x000fe400078ec0ff */
[----:B------:R-:W-:Y:S02]  /*49c20*/  @P2 LOP3.LUT R12, R12, 0x8, RZ, 0xfc, !PT ;  /* 0x000000080c0c2812 */ /* 0x000fe400078efcff */
[----:B------:R-:W-:Y:S02]  /*49c30*/  @P0 LOP3.LUT R11, R11, 0x20000000, RZ, 0xfc, !PT ;  /* 0x200000000b0b0812 */ /* 0x000fe400078efcff */
[----:B------:R-:W-:Y:S02]  /*49c40*/  @!P0 IADD3.X R137, R29, R31, R6, P5, P6 ;  /* 0x0000001f1d898210 */ /* 0x000fe40002fec406 */
[----:B------:R-:W-:Y:S02]  /*49c50*/  LOP3.LUT P0, RZ, R12, 0x40000, RZ, 0xc0, !PT ;  /* 0x000400000cff7812 */ /* 0x000fe4000780c0ff */
[----:B0-----:R-:W-:-:S02]  /*49c60*/  @!P3 IADD3 R36, P4, R38, R36, RZ ;  /* 0x000000242624b210 */ /* 0x001fc40007f9e0ff */
[----:B------:R-:W-:-:S03]  /*49c70*/  ISETP.LT.OR P5, PT, R27, 0x101, !P0 ;  /* 0x000001011b00780c */ /* 0x000fc600047a1670 */
        /* <DEDUP_REMOVED lines=15> */
[----:B------:R-:W-:Y:S02]  /*49d70*/  @!P5 IADD3.X R39, R29, R31, R2, P3, P4 ;  /* 0x0000001f1d27d210 */ /* 0x000fe40001fe8402 */
[----:B------:R-:W-:-:S03]  /*49d80*/  @P5 LOP3.LUT R11, R11, 0x80000000, RZ, 0xfc, !PT ;  /* 0x800000000b0b5812 */ /* 0x000fc600078efcff */
[----:B------:R-:W-:Y:S01]  /*49d90*/  @!P5 STL.64 [R1+0x18], R38 ;  /* 0x000018260100d387 */ /* 0x000fe20000100a00 */
        /* <DEDUP_REMOVED lines=10> */
[----:B------:R-:W3:Y:S01]  /*49e40*/  LDL.LU R49, [R1+0xb9c] ;  /* 0x000b9c0001317983 */ /* 0x000ee20000300800 */
[----:B0-----:R-:W-:-:S04]  /*49e50*/  @!P5 IADD3 R36, P3, P4, R16, R30, R3 ;  /* 0x0000001e1024d210 */ /* 0x001fc80007c7e003 */
[----:B------:R-:W-:-:S05]  /*49e60*/  @!P5 IADD3.X R37, R29, R31, R2, P3, P4 ;  /* 0x0000001f1d25d210 */ /* 0x000fca0001fe8402 */
[----:B------:R0:W-:Y:S01]  /*49e70*/  @!P5 STL.64 [R1+0x10], R36 ;  /* 0x000010240100d387 */ /* 0x0001e20000100a00 */
        /* <DEDUP_REMOVED lines=9> */
[----:B------:R-:W-:Y:S01]  /*49f10*/  LOP3.LUT R11, R11, 0xbfffffff, RZ, 0xc0, !PT ;  /* 0xbfffffff0b0b7812 */ /* 0x000fe200078ec0ff */
[----:B------:R0:W-:Y:S03]  /*49f20*/  @!P5 STL.64 [R1+0x28], R36 ;  /* 0x000028240100d387 */ /* 0x0001e60000100a00 */
[----:B------:R-:W-:-:S07]  /*49f30*/  @P5 LOP3.LUT R11, R11, 0x40000000, RZ, 0xfc, !PT ;  /* 0x400000000b0b5812 */ /* 0x000fce00078efcff */
[----:B-1----:R-:W-:-:S04]  /*49f40*/  @!P4 IADD3 R33, P3, P5, R3, R16, R5 ;  /* 0x000000100321c210 */ /* 0x002fc80007d7e005 */
[----:B0-----:R-:W-:Y:S02]  /*49f50*/  @!P4 IADD3.X R36, R2, R29, R4, P3, P5 ;  /* 0x0000001d0224c210 */ /* 0x001fe40001fea404 */
        /* <DEDUP_REMOVED lines=48> */
[----:B------:R-:W-:Y:S02]  /*4a260*/  @P2 LOP3.LUT R11, R11, 0x2000000, RZ, 0xfc, !PT ;  /* 0x020000000b0b2812 */ /* 0x000fe400078efcff */
[----:B------:R-:W-:Y:S02]  /*4a270*/  @!P5 IADD3.X R39, R29, R31, R2, P3, P4 ;  /* 0x0000001f1d27d210 */ /* 0x000fe40001fe8402 */
[----:B------:R-:W-:-:S03]  /*4a280*/  LOP3.LUT R11, R11, 0xfeffffff, RZ, 0xc0, !PT ;  /* 0xfeffffff0b0b7812 */ /* 0x000fc600078ec0ff */
[----:B------:R-:W-:Y:S01]  /*4a290*/  @!P5 STL.64 [R1+0x20], R38 ;  /* 0x000020260100d387 */ /* 0x000fe20000100a00 */
        /* <DEDUP_REMOVED lines=24> */
[----:B------:R-:W-:Y:S01]  /*4a420*/  @P5 LOP3.LUT R11, R11, 0x800000, RZ, 0xfc, !PT ;  /* 0x008000000b0b5812 */ /* 0x000fe200078efcff */
[----:B------:R0:W-:Y:S10]  /*4a430*/  @!P5 STL.64 [R1+0x40], R36 ;  /* 0x000040240100d387 */ /* 0x0001f40000100a00 */
        /* <DEDUP_REMOVED lines=1158> */
[----:B0-----:R-:W-:Y:S01]  /*4eca0*/  @!P4 IADD3 R36, P0, R38, R36, RZ ;  /* 0x000000242624c210 */ /* 0x001fe20007f1e0ff */
[----:B------:R-:W3:Y:S03]  /*4ecb0*/  LDL.LU R49, [R1+0xc94] ;  /* 0x000c940001317983 */ /* 0x000ee60000300800 */
[----:B------:R-:W-:-:S05]  /*4ecc0*/  F2FP.SATFINITE.E4M3.F32.PACK_AB_MERGE_C R33, RZ, R33, RZ ;  /* 0x00000021ff21723e */ /* 0x000fca00048070ff */
[----:B------:R0:W-:Y:S02]  /*4ecd0*/  @!P3 STG.E.U8 desc[UR26][R30.64+0xf8], R33 ;  /* 0x0000f8211e00b986 */ /* 0x0001e4000c10111a */
[----:B0-----:R-:W0:Y:S02]  /*4ece0*/  @!P2 LDC.64 R30, c[0x0][0x5c0] ;  /* 0x00017000ff1eab82 */ /* 0x001e240000000a00 */
[----:B0-----:R-:W-:Y:S02]  /*4ecf0*/  @!P2 IADD3 R42, P3, P5, R16, R30, R3 ;  /* 0x0000001e102aa210 */ /* 0x001fe40007d7e003 */
[----:B------:R-:W-:-:S06]  /*4ed00*/  PRMT R30, RZ, 0x7610, R30 ;  /* 0x00007610ff1e7816 */ /* 0x000fcc000000001e */
[----:B------:R-:W4:Y:S01]  /*4ed10*/  @!P4 LDG.E.U8 R30, desc[UR26][R22.64+0xf9] ;  /* 0x0000f91a161ec981 */ /* 0x000f22000c1e1100 */
[----:B------:R-:W-:Y:S01]  /*4ed20*/  @!P4 IMAD.X R37, R39, 0x1, R37, P0 ;  /* 0x000000012725c824 */ /* 0x000fe200000e0625 */
[----:B------:R-:W-:Y:S02]  /*4ed30*/  @!P2 IADD3.X R43, R29, R31, R2, P3, P5 ;  /* 0x0000001f1d2ba210 */ /* 0x000fe40001fea402 */
[----:B------:R-:W-:Y:S02]  /*4ed40*/  LOP3.LUT P6, RZ, R9, 0x4, RZ, 0xc0, !PT ;  /* 0x0000000409ff7812 */ /* 0x000fe400078cc0ff */
[----:B----4-:R-:W-:-:S04]  /*4ed50*/  LOP3.LUT R30, R30, 0xff, RZ, 0xc0, !PT ;  /* 0x000000ff1e1e7812 */ /* 0x010fc800078ec0ff */
[----:B------:R-:W-:-:S05]  /*4ed60*/  F2FP.F16.E4M3.UNPACK_B R30, R30 ;  /* 0x0000001eff1e723e */ /* 0x000fca00020006ff */
[----:B------:R-:W-:-:S05]  /*4ed70*/  HADD2.F32 R30, -RZ, R30.H0_H0 ;  /* 0x2000001eff1e7230 */ /* 0x000fca0000004100 */
[----:B------:R-:W-:-:S04]  /*4ed80*/  FMUL R30, R30, UR9 ;  /* 0x000000091e1e7c20 */ /* 0x000fc80008400000 */
[----:B--2---:R-:W-:-:S05]  /*4ed90*/  FFMA R30, R15, UR8, R30 ;  /* 0x000000080f1e7c23 */ /* 0x004fca000800001e */
        /* <DEDUP_REMOVED lines=10> */
[----:B------:R-:W2:Y:S01]  /*4ee40*/  @!P6 LDG.E.U8 R33, desc[UR26][R30.64] ;  /* 0x0000001a1e21e981 */ /* 0x000ea2000c1e1100 */
[----:B------:R-:W-:-:S04]  /*4ee50*/  LOP3.LUT R12, R12, 0xfffffbff, RZ, 0xc0, !PT ;  /* 0xfffffbff0c0c7812 */ /* 0x000fc800078ec0ff */
[----:B------:R-:W-:Y:S02]  /*4ee60*/  @P1 LOP3.LUT R12, R12, 0x400, RZ, 0xfc, !PT ;  /* 0x000004000c0c1812 */ /* 0x000fe400078efcff */
[----:B------:R-:W-:Y:S01]  /*4ee70*/  LOP3.LUT P1, RZ, R8, 0x1, RZ, 0xc0, !PT ;  /* 0x0000000108ff7812 */ /* 0x000fe2000782c0ff */
[----:B------:R-:W-:Y:S04]  /*4ee80*/  @!P2 STL.64 [R1+0x178], R42 ;  /* 0x0001782a0100a387 */ /* 0x000fe80000100a00 */
[----:B------:R-:W4:Y:S01]  /*4ee90*/  LDL.LU R15, [R1+0xc98] ;  /* 0x000c9800010f7983 */ /* 0x000f220000300800 */
[----:B--2---:R-:W-:-:S04]  /*4eea0*/  LOP3.LUT R33, R33, 0xff, RZ, 0xc0, !PT ;  /* 0x000000ff21217812 */ /* 0x004fc800078ec0ff */
[----:B------:R-:W-:-:S05]  /*4eeb0*/  F2FP.F16.E4M3.UNPACK_B R33, R33 ;  /* 0x00000021ff21723e */ /* 0x000fca00020006ff */
[----:B------:R-:W-:-:S05]  /*4eec0*/  HADD2.F32 R33, -RZ, R33.H0_H0 ;  /* 0x20000021ff217230 */ /* 0x000fca0000004100 */
[----:B------:R-:W-:-:S04]  /*4eed0*/  FMUL R33, R33, UR9 ;  /* 0x0000000921217c20 */ /* 0x000fc80008400000 */
[----:B---3--:R-:W-:-:S05]  /*4eee0*/  FFMA R33, R49, UR8, R33 ;  /* 0x0000000831217c23 */ /* 0x008fca0008000021 */
[----:B------:R-:W-:-:S05]  /*4eef0*/  F2FP.SATFINITE.E4M3.F32.PACK_AB_MERGE_C R33, RZ, R33, RZ ;  /* 0x00000021ff21723e */ /* 0x000fca00048070ff */
[----:B------:R0:W-:Y:S02]  /*4ef00*/  @!P6 STG.E.U8 desc[UR26][R172.64], R33 ;  /* 0x00000021ac00e986 */ /* 0x0001e4000c10111a */
[----:B0-----:R-:W-:-:S06]  /*4ef10*/  PRMT R33, RZ, 0x7610, R33 ;  /* 0x00007610ff217816 */ /* 0x001fcc0000000021 */
[----:B------:R-:W2:Y:S01]  /*4ef20*/  @!P1 LDG.E.U8 R33, desc[UR26][R30.64+0x1] ;  /* 0x0000011a1e219981 */ /* 0x000ea2000c1e1100 */
[----:B------:R-:W-:-:S04]  /*4ef30*/  LOP3.LUT R28, R28, 0xffffff7f, RZ, 0xc0, !PT ;  /* 0xffffff7f1c1c7812 */ /* 0x000fc800078ec0ff */
[----:B------:R-:W-:Y:S02]  /*4ef40*/  @P2 LOP3.LUT R28, R28, 0x80, RZ, 0xfc, !PT ;  /* 0x000000801c1c2812 */ /* 0x000fe400078efcff */
[----:B------:R-:W-:-:S04]  /*4ef50*/  ISETP.GE.AND P2, PT, R26, 0x81, PT ;  /* 0x000000811a00780c */ /* 0x000fc80003f46270 */
[----:B------:R-:W-:-:S13]  /*4ef60*/  ISETP.LT.OR P5, PT, R27, 0x101, !P2 ;  /* 0x000001011b00780c */ /* 0x000fda00057a1670 */
[----:B------:R-:W0:Y:S01]  /*4ef70*/  @!P5 LDC.64 R36, c[0x0][0x5c0] ;  /* 0x00017000ff24db82 */ /* 0x000e220000000a00 */
[----:B------:R-:W-:Y:S02]  /*4ef80*/  ISETP.LT.OR P4, PT, R27, 0x102, !P2 ;  /* 0x000001021b00780c */ /* 0x000fe40005781670 */
[----:B0-----:R-:W-:-:S04]  /*4ef90*/  @!P5 IADD3 R170, P0, P3, R16, R36, R5 ;  /* 0x0000002410aad210 */ /* 0x001fc80007b1e005 */
[----:B------:R-:W-:-:S07]  /*4efa0*/  @!P5 IADD3.X R171, R29, R37, R4, P0, P3 ;  /* 0x000000251dabd210 */ /* 0x000fce00007e6404 */
[----:B------:R-:W0:Y:S01]  /*4efb0*/  @!P4 LDC.64 R36, c[0x0][0x5c0] ;  /* 0x00017000ff24cb82 */ /* 0x000e220000000a00 */
[----:B------:R-:W-:Y:S02]  /*4efc0*/  LOP3.LUT R28, R28, 0xffffffdf, RZ, 0xc0, !PT ;  /* 0xffffffdf1c1c7812 */ /* 0x000fe400078ec0ff */
[----:B0-----:R-:W-:-:S04]  /*4efd0*/  @!P4 IADD3 R172, P0, P3, R16, R36, R5 ;  /* 0x0000002410acc210 */ /* 0x001fc80007b1e005 */
[----:B------:R-:W-:Y:S02]  /*4efe0*/  @!P4 IADD3.X R173, R29, R37, R4, P0, P3 ;  /* 0x000000251dadc210 */ /* 0x000fe400007e6404 */
[----:B------:R-:W-:-:S04]  /*4eff0*/  @P5 LOP3.LUT R28, R28, 0x20, RZ, 0xfc, !PT ;  /* 0x000000201c1c5812 */ /* 0x000fc800078efcff */
[----:B------:R-:W-:-:S04]  /*4f000*/  LOP3.LUT R28, R28, 0xffffffef, RZ, 0xc0, !PT ;  /* 0xffffffef1c1c7812 */ /* 0x000fc800078ec0ff */
[----:B------:R-:W-:-:S04]  /*4f010*/  @P4 LOP3.LUT R28, R28, 0x10, RZ, 0xfc, !PT ;  /* 0x000000101c1c4812 */ /* 0x000fc800078efcff */
[----:B------:R-:W-:Y:S02]  /*4f020*/  LOP3.LUT R28, R28, 0xfffffff7, RZ, 0xc0, !PT ;  /* 0xfffffff71c1c7812 */ /* 0x000fe400078ec0ff */
[----:B--2---:R-:W-:-:S04]  /*4f030*/  LOP3.LUT R33, R33, 0xff, RZ, 0xc0, !PT ;  /* 0x000000ff21217812 */ /* 0x004fc800078ec0ff */
[----:B------:R-:W-:-:S05]  /*4f040*/  F2FP.F16.E4M3.UNPACK_B R33, R33 ;  /* 0x00000021ff21723e */ /* 0x000fca00020006ff */
[----:B------:R-:W-:-:S05]  /*4f050*/  HADD2.F32 R33, -RZ, R33.H0_H0 ;  /* 0x20000021ff217230 */ /* 0x000fca0000004100 */
[----:B------:R-:W-:-:S04]  /*4f060*/  FMUL R33, R33, UR9 ;  /* 0x0000000921217c20 */ /* 0x000fc80008400000 */
[----:B----4-:R-:W-:Y:S02]  /*4f070*/  FFMA R33, R15, UR8, R33 ;  /* 0x000000080f217c23 */ /* 0x010fe40008000021 */
[----:B------:R-:W2:Y:S03]  /*4f080*/  LDL.LU R15, [R1+0xc9c] ;  /* 0x000c9c00010f7983 */ /* 0x000ea60000300800 */
[----:B------:R-:W-:-:S05]  /*4f090*/  F2FP.SATFINITE.E4M3.F32.PACK_AB_MERGE_C R33, RZ, R33, RZ ;  /* 0x00000021ff21723e */ /* 0x000fca00048070ff */
[----:B------:R-:W-:Y:S01]  /*4f0a0*/  @!P1 STG.E.U8 desc[UR26][R102.64+0x1], R33 ;  /* 0x0000012166009986 */ /* 0x000fe2000c10111a */
[----:B------:R-:W-:-:S13]  /*4f0b0*/  ISETP.LT.OR P1, PT, R27, 0x109, !P2 ;  /* 0x000001091b00780c */ /* 0x000fda0005721670 */
[----:B------:R-:W0:Y:S01]  /*4f0c0*/  @!P1 LDC.64 R36, c[0x0][0x5c0] ;  /* 0x00017000ff249b82 */ /* 0x000e220000000a00 */
[----:B------:R-:W-:Y:S02]  /*4f0d0*/  @P1 LOP3.LUT R28, R28, 0x8, RZ, 0xfc, !PT ;  /* 0x000000081c1c1812 */ /* 0x000fe400078efcff */
[----:B0-----:R-:W-:-:S04]  /*4f0e0*/  @!P1 IADD3 R38, P0, P3, R16, R36, R5 ;  /* 0x0000002410269210 */ /* 0x001fc80007b1e005 */
[----:B------:R-:W-:-:S05]  /*4f0f0*/  @!P1 IADD3.X R39, R29, R37, R4, P0, P3 ;  /* 0x000000251d279210 */ /* 0x000fca00007e6404 */
[----:B------:R0:W-:Y:S01]  /*4f100*/  @!P1 STL.64 [R1+0x180], R38 ;  /* 0x0001802601009387 */ /* 0x0001e20000100a00 */
[----:B------:R-:W-:-:S13]  /*4f110*/  ISETP.LT.OR P1, PT, R27, 0x10a, !P2 ;  /* 0x0000010a1b00780c */ /* 0x000fda0005721670 */
[----:B------:R-:W0:Y:S02]  /*4f120*/  @!P1 LDC.64 R36, c[0x0][0x5c0] ;  /* 0x00017000ff249b82 */ /* 0x000e240000000a00 */
[----:B0-----:R-:W-:-:S04]  /*4f130*/  @!P1 IADD3 R38, P0, P3, R16, R36, R5 ;  /* 0x0000002410269210 */ /* 0x001fc80007b1e005 */
[----:B------:R-:W-:Y:S02]  /*4f140*/  @!P1 IADD3.X R39, R29, R37, R4, P0, P3 ;  /* 0x000000251d279210 */ /* 0x000fe400007e6404 */
[----:B------:R-:W-:-:S05]  /*4f150*/  IADD3 R32, P0, R32, 0x108, RZ ;  /* 0x0000010820207810 */ /* 0x000fca0007f1e0ff */
[----:B------:R-:W-:Y:S01]  /*4f160*/  IMAD.X R33, RZ, RZ, R175, P0 ;  /* 0x000000ffff217224 */ /* 0x000fe200000e06af */
[----:B------:R-:W-:Y:S01]  /*4f170*/  ISETP.GE.AND P0, PT, R26, 0x109, PT ;  /* 0x000001091a00780c */ /* 0x000fe20003f06270 */
[----:B------:R-:W-:Y:S01]  /*4f180*/  IMAD.WIDE.U32 R34, R32, UR12, R34 ;  /* 0x0000000c20227c25 */ /* 0x000fe2000f8e0022 */
[----:B------:R-:W-:Y:S01]  /*4f190*/  LOP3.LUT R28, R28, 0xfffffffb, RZ, 0xc0, !PT ;  /* 0xfffffffb1c1c7812 */ /* 0x000fe200078ec0ff */
[----:B------:R-:W3:Y:S01]  /*4f1a0*/  LDL.LU.64 R174, [R1+0x1510] ;  /* 0x0015100001ae7983 */ /* 0x000ee20000300a00 */
[----:B------:R-:W-:Y:S01]  /*4f1b0*/  ISETP.LT.OR P4, PT, R27, 0x1, !P0 ;  /* 0x000000011b00780c */ /* 0x000fe20004781670 */
[----:B------:R-:W-:-:S04]  /*4f1c0*/  IMAD R33, R33, UR12, RZ ;  /* 0x0000000c21217c24 */ /* 0x000fc8000f8e02ff */
[----:B------:R-:W-:-:S08]  /*4f1d0*/  IMAD R33, R32, UR13, R33 ;  /* 0x0000000d20217c24 */ /* 0x000fd0000f8e0221 */
[----:B------:R-:W-:-:S04]  /*4f1e0*/  @!P4 IADD3 R36, P3, P5, R3, R16, R7 ;  /* 0x000000100324c210 */ /* 0x000fc80007d7e007 */
[----:B------:R-:W-:Y:S02]  /*4f1f0*/  @!P4 IADD3.X R37, R2, R29, R6, P3, P5 ;  /* 0x0000001d0225c210 */ /* 0x000fe40001fea406 */
[----:B------:R-:W-:-:S04]  /*4f200*/  IADD3 R32, P3, R34, UR14, RZ ;  /* 0x0000000e22207c10 */ /* 0x000fc8000ff7e0ff */
[----:B------:R-:W-:Y:S02]  /*4f210*/  IADD3.X R33, R35, UR15, R33, P3, !PT ;  /* 0x0000000f23217c10 */ /* 0x000fe40009ffe421 */
[----:B------:R-:W0:Y:S02]  /*4f220*/  @!P4 LDC.64 R34, c[0x0][0x5c0] ;  /* 0x00017000ff22cb82 */ /* 0x000e240000000a00 */
[----:B0-----:R-:W-:Y:S02]  /*4f230*/  @!P4 IADD3 R34, P3, R36, R34, RZ ;  /* 0x000000222422c210 */ /* 0x001fe40007f7e0ff */
[----:B------:R-:W-:-:S06]  /*4f240*/  PRMT R36, RZ, 0x7610, R36 ;  /* 0x00007610ff247816 */ /* 0x000fcc0000000024 */
[----:B------:R-:W4:Y:S01]  /*4f250*/  @!P4 LDG.E.U8 R36, desc[UR26][R32.64] ;  /* 0x0000001a2024c981 */ /* 0x000f22000c1e1100 */
[----:B------:R-:W-:-:S03]  /*4f260*/  @P1 LOP3.LUT R28, R28, 0x4, RZ, 0xfc, !PT ;  /* 0x000000041c1c1812 */ /* 0x000fc600078efcff */
[----:B------:R0:W-:Y:S01]  /*4f270*/  @!P1 STL.64 [R1+0x190], R38 ;  /* 0x0001902601009387 */ /* 0x0001e20000100a00 */
[----:B------:R-:W-:Y:S01]  /*4f280*/  ISETP.LT.OR P1, PT, R27, 0x111, !P2 ;  /* 0x000001111b00780c */ /* 0x000fe20005721670 */
[----:B------:R-:W-:Y:S01]  /*4f290*/  @!P4 IMAD.X R35, R37, 0x1, R35, P3 ;  /* 0x000000012523c824 */ /* 0x000fe200018e0623 */
[----:B------:R-:W-:Y:S01]  /*4f2a0*/  ISETP.LT.OR P3, PT, R27, 0x2, !P0 ;  /* 0x000000021b00780c */ /* 0x000fe20004761670 */
[----:B------:R-:W3:-:S12]  /*4f2b0*/  LDL.LU R49, [R1+0xca0] ;  /* 0x000ca00001317983 */ /* 0x000ed80000300800 */
[----:B0-----:R-:W-:-:S04]  /*4f2c0*/  @!P3 IADD3 R38, P5, P6, R3, R16, R7 ;  /* 0x000000100326b210 */ /* 0x001fc80007ebe007 */
        /* <DEDUP_REMOVED lines=9> */
[----:B0-----:R-:W0:Y:S08]  /*4f360*/  @!P1 LDC.64 R34, c[0x0][0x5c0] ;  /* 0x00017000ff229b82 */ /* 0x001e300000000a00 */
[----:B------:R-:W1:Y:S01]  /*4f370*/  @!P3 LDC.64 R36, c[0x0][0x5c0] ;  /* 0x00017000ff24bb82 */ /* 0x000e620000000a00 */
[----:B0-----:R-:W-:-:S02]  /*4f380*/  @!P1 IADD3 R42, P5, P6, R16, R34, R5 ;  /* 0x00000022102a9210 */ /* 0x001fc40007ebe005 */
[----:B------:R-:W-:-:S06]  /*4f390*/  PRMT R34, RZ, 0x7610, R34 ;  /* 0x00007610ff227816 */ /* 0x000fcc0000000022 */
[----:B------:R-:W4:Y:S01]  /*4f3a0*/  @!P3 LDG.E.U8 R34, desc[UR26][R32.64+0x1] ;  /* 0x0000011a2022b981 */ /* 0x000f22000c1e1100 */
[----:B------:R-:W-:Y:S02]  /*4f3b0*/  @!P1 IADD3.X R43, R29, R35, R4, P5, P6 ;  /* 0x000000231d2b9210 */ /* 0x000fe40002fec404 */
[----:B------:R-:W-:Y:S02]  /*4f3c0*/  ISETP.LT.OR P5, PT, R27, 0x112, !P2 ;  /* 0x000001121b00780c */ /* 0x000fe400057a1670 */
[----:B-1----:R-:W-:-:S05]  /*4f3d0*/  @!P3 IADD3 R36, P4, R38, R36, RZ ;  /* 0x000000242624b210 */ /* 0x002fca0007f9e0ff */
[----:B------:R-:W-:Y:S01]  /*4f3e0*/  @!P3 IMAD.X R37, R39, 0x1, R37, P4 ;  /* 0x000000012725b824 */ /* 0x000fe200020e0625 */
        /* <DEDUP_REMOVED lines=12> */
[----:B------:R-:W-:Y:S02]  /*4f4b0*/  @!P5 IADD3.X R39, R29, R35, R4, P3, P4 ;  /* 0x000000231d27d210 */ /* 0x000fe40001fe8404 */
[----:B------:R-:W-:Y:S01]  /*4f4c0*/  LOP3.LUT R10, R10, 0xbfffffff, RZ, 0xc0, !PT ;  /* 0xbfffffff0a0a7812 */ /* 0x000fe200078ec0ff */
[----:B------:R-:W-:Y:S03]  /*4f4d0*/  @!P1 STL.64 [R1+0x198], R42 ;  /* 0x0001982a01009387 */ /* 0x000fe60000100a00 */
[----:B------:R-:W-:Y:S01]  /*4f4e0*/  @P5 LOP3.LUT R10, R10, 0x40000000, RZ, 0xfc, !PT ;  /* 0x400000000a0a5812 */ /* 0x000fe200078efcff */
[----:B------:R-:W4:Y:S04]  /*4f4f0*/  LDL.LU R49, [R1+0xca8] ;  /* 0x000ca80001317983 */ /* 0x000f280000300800 */
[----:B------:R0:W-:Y:S01]  /*4f500*/  @!P5 STL.64 [R1+0x188], R38 ;  /* 0x000188260100d387 */ /* 0x0001e20000100a00 */
[----:B------:R-:W-:-:S02]  /*4f510*/  ISETP.LT.OR P5, PT, R27, 0x119, !P2 ;  /* 0x000001191b00780c */ /* 0x000fc400057a1670 */
[----:B------:R-:W-:-:S11]  /*4f520*/  LOP3.LUT R10, R10, 0xdfffffff, RZ, 0xc0, !PT ;  /* 0xdfffffff0a0a7812 */ /* 0x000fd600078ec0ff */
[----:B------:R-:W-:Y:S02]  /*4f530*/  @P5 LOP3.LUT R10, R10, 0x20000000, RZ, 0xfc, !PT ;  /* 0x200000000a0a5812 */ /* 0x000fe400078efcff */
[----:B------:R-:W-:-:S04]  /*4f540*/  LOP3.LUT R28, R28, 0xfffffffd, RZ, 0xc0, !PT ;  /* 0xfffffffd1c1c7812 */ /* 0x000fc800078ec0ff */
[----:B------:R-:W-:Y:S02]  /*4f550*/  @P1 LOP3.LUT R28, R28, 0x2, RZ, 0xfc, !PT ;  /* 0x000000021c1c1812 */ /* 0x000fe400078efcff */
[----:B------:R-:W-:Y:S02]  /*4f560*/  LOP3.LUT P1, RZ, R9, 0x2, RZ, 0xc0, !PT ;  /* 0x0000000209ff7812 */ /* 0x000fe4000782c0ff */
[----:B---3--:R-:W-:-:S04]  /*4f570*/  LOP3.LUT R34, R34, 0xff, RZ, 0xc0, !PT ;  /* 0x000000ff22227812 */ /* 0x008fc800078ec0ff */
[----:B------:R-:W-:-:S05]  /*4f580*/  F2FP.F16.E4M3.UNPACK_B R34, R34 ;  /* 0x00000022ff22723e */ /* 0x000fca00020006ff */
[----:B------:R-:W-:-:S05]  /*4f590*/  HADD2.F32 R34, -RZ, R34.H0_H0 ;  /* 0x20000022ff227230 */ /* 0x000fca0000004100 */
[----:B------:R-:W-:-:S04]  /*4f5a0*/  FMUL R34, R34, UR9 ;  /* 0x0000000922227c20 */ /* 0x000fc80008400000 */
[----:B--2---:R-:W-:Y:S02]  /*4f5b0*/  FFMA R36, R15, UR8, R34 ;  /* 0x000000080f247c23 */ /* 0x004fe40008000022 */
[----:B------:R-:W0:Y:S01]  /*4f5c0*/  @!P5 LDC.64 R34, c[0x0][0x5c0] ;  /* 0x00017000ff22db82 */ /* 0x000e220000000a00 */
[----:B------:R-:W2:Y:S01]  /*4f5d0*/  LDL.LU R15, [R1+0xcac] ;  /* 0x000cac00010f7983 */ /* 0x000ea20000300800 */
        /* <DEDUP_REMOVED lines=12> */
[----:B------:R-:W-:Y:S01]  /*4f6a0*/  LOP3.LUT R10, R10, 0xefffffff, RZ, 0xc0, !PT ;  /* 0xefffffff0a0a7812 */ /* 0x000fe200078ec0ff */
[----:B------:R-:W-:Y:S03]  /*4f6b0*/  @!P5 STL.64 [R1+0x1b0], R38 ;  /* 0x0001b0260100d387 */ /* 0x000fe60000100a00 */
[----:B------:R-:W-:-:S07]  /*4f6c0*/  @P5 LOP3.LUT R10, R10, 0x10000000, RZ, 0xfc, !PT ;  /* 0x100000000a0a5812 */ /* 0x000fce00078efcff */
[----:B-1----:R-:W-:-:S04]  /*4f6d0*/  @!P4 IADD3 R36, P3, P5, R3, R16, R7 ;  /* 0x000000100324c210 */ /* 0x002fc80007d7e007 */
[----:B------:R-:W-:Y:S02]  /*4f6e0*/  @!P4 IADD3.X R37, R2, R29, R6, P3, P5 ;  /* 0x0000001d0225c210 */ /* 0x000fe40001fea406 */
[----:B---3--:R-:W-:-:S04]  /*4f6f0*/  LOP3.LUT R34, R34, 0xff, RZ, 0xc0, !PT ;  /* 0x000000ff22227812 */ /* 0x008fc800078ec0ff */
[----:B------:R-:W-:-:S05]  /*4f700*/  F2FP.F16.E4M3.UNPACK_B R34, R34 ;  /* 0x00000022ff22723e */ /* 0x000fca00020006ff */
[----:B------:R-:W-:-:S05]  /*4f710*/  HADD2.F32 R34, -RZ, R34.H0_H0 ;  /* 0x20000022ff227230 */ /* 0x000fca0000004100 */
[----:B------:R-:W-:-:S04]  /*4f720*/  FMUL R34, R34, UR9 ;  /* 0x0000000922227c20 */ /* 0x000fc80008400000 */
[----:B----4-:R-:W-:Y:S02]  /*4f730*/  FFMA R34, R49, UR8, R34 ;  /* 0x0000000831227c23 */ /* 0x010fe40008000022 */
[----:B------:R-:W3:Y:S03]  /*4f740*/  LDL.LU R49, [R1+0xcb0] ;  /* 0x000cb00001317983 */ /* 0x000ee60000300800 */
[----:B------:R-:W-:-:S05]  /*4f750*/  F2FP.SATFINITE.E4M3.F32.PACK_AB_MERGE_C R34, RZ, R34, RZ ;  /* 0x00000022ff22723e */ /* 0x000fca00048070ff */
[----:B------:R0:W-:Y:S02]  /*4f760*/  @!P1 STG.E.U8 desc[UR26][R44.64+0x9], R34 ;  /* 0x000009222c009986 */ /* 0x0001e4000c10111a */
[----:B0-----:R-:W0:Y:S02]  /*4f770*/  @!P4 LDC.64 R34, c[0x0][0x5c0] ;  /* 0x00017000ff22cb82 */ /* 0x001e240000000a00 */
[----:B0-----:R-:W-:Y:S02]  /*4f780*/  @!P4 IADD3 R34, P3, R36, R34, RZ ;  /* 0x000000222422c210 */ /* 0x001fe40007f7e0ff */
[----:B------:R-:W-:-:S06]  /*4f790*/  PRMT R36, RZ, 0x7610, R36 ;  /* 0x00007610ff247816 */ /* 0x000fcc0000000024 */
[----:B------:R-:W4:Y:S01]  /*4f7a0*/  @!P4 LDG.E.U8 R36, desc[UR26][R32.64+0x8] ;  /* 0x0000081a2024c981 */ /* 0x000f22000c1e1100 */
[----:B------:R-:W-:Y:S01]  /*4f7b0*/  ISETP.LT.OR P1, PT, R27, 0x121, !P2 ;  /* 0x000001211b00780c */ /* 0x000fe20005721670 */
[----:B------:R-:W-:Y:S01]  /*4f7c0*/  @!P4 IMAD.X R35, R37, 0x1, R35, P3 ;  /* 0x000000012523c824 */ /* 0x000fe200018e0623 */
[----:B------:R-:W-:-:S13]  /*4f7d0*/  ISETP.LT.OR P3, PT, R27, 0xa, !P0 ;  /* 0x0000000a1b00780c */ /* 0x000fda0004761670 */
        /* <DEDUP_REMOVED lines=32> */
[----:B------:R-:W-:-:S04]  /*4f9e0*/  @P1 LOP3.LUT R10, R10, 0x8000000, RZ, 0xfc, !PT ;  /* 0x080000000a0a1812 */ /* 0x000fc800078efcff */
[----:B------:R-:W-:Y:S02]  /*4f9f0*/  LOP3.LUT R10, R10, 0xfbffffff, RZ, 0xc0, !PT ;  /* 0xfbffffff0a0a7812 */ /* 0x000fe400078ec0ff */
[----:B------:R-:W-:Y:S02]  /*4fa00*/  @!P5 IADD3.X R175, R29, R35, R4, P3, P4 ;  /* 0x000000231dafd210 */ /* 0x000fe40001fe8404 */
[----:B------:R-:W-:Y:S02]  /*4fa10*/  @P5 LOP3.LUT R10, R10, 0x4000000, RZ, 0xfc, !PT ;  /* 0x040000000a0a5812 */ /* 0x000fe400078efcff */
[----:B------:R-:W-:Y:S01]  /*4fa20*/  ISETP.LT.OR P5, PT, R27, 0x129, !P2 ;  /* 0x000001291b00780c */ /* 0x000fe200057a1670 */
[----:B------:R-:W-:Y:S04]  /*4fa30*/  @!P1 STL.64 [R1+0x1b8], R42 ;  /* 0x0001b82a01009387 */ /* 0x000fe80000100a00 */
[----:B------:R-:W4:Y:S01]  /*4fa40*/  LDL.LU R49, [R1+0xcb8] ;  /* 0x000cb80001317983 */ /* 0x000f220000300800 */
[----:B------:R-:W-:-:S07]  /*4fa50*/  LOP3.LUT R10, R10, 0xfdffffff, RZ, 0xc0, !PT ;  /* 0xfdffffff0a0a7812 */ /* 0x000fce00078ec0ff */
        /* <DEDUP_REMOVED lines=72> */
[----:B------:R-:W-:Y:S02]  /*4fee0*/  LOP3.LUT R10, R10, 0xffbfffff, RZ, 0xc0, !PT ;  /* 0xffbfffff0a0a7812 */ /* 0x000fe400078ec0ff */
[----:B------:R-:W-:Y:S02]  /*4fef0*/  @!P5 IADD3.X R39, R29, R35, R4, P3, P4 ;  /* 0x000000231d27d210 */ /* 0x000fe40001fe8404 */
[----:B------:R-:W-:Y:S01]  /*4ff00*/  @P1 LOP3.LUT R10, R10, 0x400000, RZ, 0xfc, !PT ;  /* 0x004000000a0a1812 */ /* 0x000fe200078efcff */
[----:B------:R-:W-:Y:S04]  /*4ff10*/  @!P1 STL.64 [R1+0x1d8], R42 ;  /* 0x0001d82a01009387 */ /* 0x000fe80000100a00 */
[----:B------:R-:W4:Y:S01]  /*4ff20*/  LDL.LU R49, [R1+0xcc8] ;  /* 0x000cc80001317983 */ /* 0x000f220000300800 */
[----:B------:R-:W-:-:S03]  /*4ff30*/  LOP3.LUT R10, R10, 0xffdfffff, RZ, 0xc0, !PT ;  /* 0xffdfffff0a0a7812 */ /* 0x000fc600078ec0ff */
[----:B------:R0:W-:Y:S01]  /*4ff40*/  @!P5 STL.64 [R1+0x1c0], R38 ;  /* 0x0001c0260100d387 */ /* 0x0001e20000100a00 */
        /* <DEDUP_REMOVED lines=187> */
[----:B------:R-:W-:Y:S03]  /*50b00*/  @!P5 STL.64 [R1+0x220], R38 ;  /* 0x000220260100d387 */ /* 0x000fe60000100a00 */
[----:B------:R-:W-:-:S07]  /*50b10*/  @P5 LOP3.LUT R10, R10, 0x800, RZ, 0xfc, !PT ;  /* 0x000008000a0a5812 */ /* 0x000fce00078efcff */
[----:B-1----:R-:W-:-:S04]  /*50b20*/  @!P4 IADD3 R36, P3, P5, R3, R16, R7 ;  /* 0x000000100324c210 */ /* 0x002fc80007d7e007 */
        /* <DEDUP_REMOVED lines=363> */
[----:B------:R-:W-:-:S04]  /*521e0*/  @P1 LOP3.LUT R9, R9, 0x4000000, RZ, 0xfc, !PT ;  /* 0x0400000009091812 */ /* 0x000fc800078efcff */
        /* <DEDUP_REMOVED lines=11> */
[----:B------:R-:W3:Y:S04]  /*522a0*/  @!P6 LDG.E.U8 R34, desc[UR26][R30.64+0x50] ;  /* 0x0000501a1e22e981 */ /* 0x000ee8000c1e1100 */
[----:B------:R-:W-:Y:S01]  /*522b0*/  @!P1 STL.64 [R1+0x2a0], R40 ;  /* 0x0002a02801009387 */ /* 0x000fe20000100a00 */
[----:B------:R-:W-:Y:S02]  /*522c0*/  LOP3.LUT P1, RZ, R9, 0x2000, RZ, 0xc0, !PT ;  /* 0x0000200009ff7812 */ /* 0x000fe4000782c0ff */
[----:B------:R-:W-:Y:S02]  /*522d0*/  @!P5 IADD3.X R39, R29, R35, R4, P3, P4 ;  /* 0x000000231d27d210 */ /* 0x000fe40001fe8404 */
[----:B------:R-:W-:Y:S01]  /*522e0*/  LOP3.LUT R9, R9, 0xfdffffff, RZ, 0xc0, !PT ;  /* 0xfdffffff09097812 */ /* 0x000fe200078ec0ff */
[----:B------:R-:W4:Y:S04]  /*522f0*/  LDL.LU R49, [R1+0xd38] ;  /* 0x000d380001317983 */ /* 0x000f280000300800 */
[----:B------:R0:W-:Y:S01]  /*52300*/  @!P5 STL.64 [R1+0x288], R38 ;  /* 0x000288260100d387 */ /* 0x0001e20000100a00 */
[----:B------:R-:W-:-:S02]  /*52310*/  @P5 LOP3.LUT R9, R9, 0x2000000, RZ, 0xfc, !PT ;  /* 0x0200000009095812 */ /* 0x000fc400078efcff */
[----:B------:R-:W-:Y:S02]  /*52320*/  ISETP.LT.OR P5, PT, R27, 0x1a9, !P2 ;  /* 0x000001a91b00780c */ /* 0x000fe400057a1670 */
[----:B------:R-:W-:-:S11]  /*52330*/  LOP3.LUT R9, R9, 0xfeffffff, RZ, 0xc0, !PT ;  /* 0xfeffffff09097812 */ /* 0x000fd600078ec0ff */
[----:B------:R-:W-:Y:S02]  /*52340*/  @P5 LOP3.LUT R9, R9, 0x1000000, RZ, 0xfc, !PT ;  /* 0x0100000009095812 */ /* 0x000fe400078efcff */
        /* <DEDUP_REMOVED lines=75> */
[----:B------:R-:W-:Y:S02]  /*52800*/  ISETP.LT.OR P5, PT, R27, 0x1b9, !P2 ;  /* 0x000001b91b00780c */ /* 0x000fe400057a1670 */
[----:B------:R-:W-:-:S11]  /*52810*/  LOP3.LUT R9, R9, 0xffefffff, RZ, 0xc0, !PT ;  /* 0xffefffff09097812 */ /* 0x000fd600078ec0ff */
[----:B------:R-:W-:Y:S02]  /*52820*/  @P5 LOP3.LUT R9, R9, 0x100000, RZ, 0xfc, !PT ;  /* 0x0010000009095812 */ /* 0x000fe400078efcff */
[----:B------:R-:W-:Y:S01]  /*52830*/  LOP3.LUT P1, RZ, R0, 0x10000, RZ, 0xc0, !PT ;  /* 0x0001000000ff7812 */ /* 0x000fe2000782c0ff */
[----:B------:R-:W-:Y:S04]  /*52840*/  STL [R1+0x14f8], R188 ;  /* 0x0014f8bc01007387 */ /* 0x000fe80000100800 */
[----:B------:R-:W-:Y:S04]  /*52850*/  STL [R1+0x14f4], R189 ;  /* 0x0014f4bd01007387 */ /* 0x000fe80000100800 */
[----:B------:R-:W4:Y:S01]  /*52860*/  LDL.LU R49, [R1+0xd48] ;  /* 0x000d480001317983 */ /* 0x000f220000300800 */
[----:B---3--:R-:W-:-:S04]  /*52870*/  LOP3.LUT R34, R34, 0xff, RZ, 0xc0, !PT ;  /* 0x000000ff22227812 */ /* 0x008fc800078ec0ff */
[----:B------:R-:W-:-:S05]  /*52880*/  F2FP.F16.E4M3.UNPACK_B R34, R34 ;  /* 0x00000022ff22723e */ /* 0x000fca00020006ff */
[----:B------:R-:W-:-:S05]  /*52890*/  HADD2.F32 R34, -RZ, R34.H0_H0 ;  /* 0x20000022ff227230 */ /* 0x000fca0000004100 */
[----:B------:R-:W-:-:S04]  /*528a0*/  FMUL R34, R34, UR9 ;  /* 0x0000000922227c20 */ /* 0x000fc80008400000 */
[----:B--2---:R-:W-:Y:S02]  /*528b0*/  FFMA R36, R15, UR8, R34 ;  /* 0x000000080f247c23 */ /* 0x004fe40008000022 */
        /* <DEDUP_REMOVED lines=9> */
[----:B------:R-:W2:Y:S01]  /*52950*/  @!P1 LDG.E.U8 R34, desc[UR26][R30.64+0x59] ;  /* 0x0000591a1e229981 */ /* 0x000ea2000c1e1100 */
[----:B------:R-:W-:Y:S02]  /*52960*/  @!P5 IADD3.X R181, R29, R35, R4, P3, P4 ;  /* 0x000000231db5d210 */ /* 0x000fe40001fe8404 */
[----:B------:R-:W-:Y:S02]  /*52970*/  ISETP.LT.OR P4, PT, R27, 0x59, !P0 ;  /* 0x000000591b00780c */ /* 0x000fe40004781670 */
[----:B------:R-:W-:-:S04]  /*52980*/  LOP3.LUT R9, R9, 0xfff7ffff, RZ, 0xc0, !PT ;  /* 0xfff7ffff09097812 */ /* 0x000fc800078ec0ff */
[----:B------:R-:W-:-:S07]  /*52990*/  @P5 LOP3.LUT R9, R9, 0x80000, RZ, 0xfc, !PT ;  /* 0x0008000009095812 */ /* 0x000fce00078efcff */
[----:B-1----:R-:W-:-:S04]  /*529a0*/  @!P4 IADD3 R36, P3, P5, R3, R16, R7 ;  /* 0x000000100324c210 */ /* 0x002fc80007d7e007 */
[----:B------:R-:W-:Y:S01]  /*529b0*/  @!P4 IADD3.X R37, R2, R29, R6, P3, P5 ;  /* 0x0000001d0225c210 */ /* 0x000fe20001fea406 */
[----:B------:R-:W-:Y:S04]  /*529c0*/  STL [R1+0x14fc], R187 ;  /* 0x0014fcbb01007387 */ /* 0x000fe80000100800 */
[----:B------:R-:W3:Y:S01]  /*529d0*/  LDL.LU R15, [R1+0xd4c] ;  /* 0x000d4c00010f7983 */ /* 0x000ee20000300800 */
[----:B--2---:R-:W-:-:S04]  /*529e0*/  LOP3.LUT R34, R34, 0xff, RZ, 0xc0, !PT ;  /* 0x000000ff22227812 */ /* 0x004fc800078ec0ff */
[----:B------:R-:W-:-:S05]  /*529f0*/  F2FP.F16.E4M3.UNPACK_B R34, R34 ;  /* 0x00000022ff22723e */ /* 0x000fca00020006ff */
[----:B------:R-:W-:-:S05]  /*52a00*/  HADD2.F32 R34, -RZ, R34.H0_H0 ;  /* 0x20000022ff227230 */ /* 0x000fca0000004100 */
[----:B------:R-:W-:-:S04]  /*52a10*/  FMUL R34, R34, UR9 ;  /* 0x0000000922227c20 */ /* 0x000fc80008400000 */
[----:B----4-:R-:W-:-:S05]  /*52a20*/  FFMA R34, R49, UR8, R34 ;  /* 0x0000000831227c23 */ /* 0x010fca0008000022 */
[----:B------:R-:W-:-:S05]  /*52a30*/  F2FP.SATFINITE.E4M3.F32.PACK_AB_MERGE_C R34, RZ, R34, RZ ;  /* 0x00000022ff22723e */ /* 0x000fca00048070ff */
[----:B------:R0:W-:Y:S02]  /*52a40*/  @!P1 STG.E.U8 desc[UR26][R112.64+0x59], R34 ;  /* 0x0000592270009986 */ /* 0x0001e4000c10111a */
[----:B0-----:R-:W0:Y:S02]  /*52a50*/  @!P4 LDC.64 R34, c[0x0][0x5c0] ;  /* 0x00017000ff22cb82 */ /* 0x001e240000000a00 */
[----:B0-----:R-:W-:Y:S02]  /*52a60*/  @!P4 IADD3 R34, P3, R36, R34, RZ ;  /* 0x000000222422c210 */ /* 0x001fe40007f7e0ff */
[----:B------:R-:W-:-:S06]  /*52a70*/  PRMT R36, RZ, 0x7610, R36 ;  /* 0x00007610ff247816 */ /* 0x000fcc0000000024 */
[----:B------:R-:W2:Y:S01]  /*52a80*/  @!P4 LDG.E.U8 R36, desc[UR26][R32.64+0x58] ;  /* 0x0000581a2024c981 */ /* 0x000ea2000c1e1100 */
[----:B------:R-:W-:Y:S01]  /*52a90*/  ISETP.LT.OR P1, PT, R27, 0x1c1, !P2 ;  /* 0x000001c11b00780c */ /* 0x000fe20005721670 */
[----:B------:R-:W-:Y:S01]  /*52aa0*/  @!P4 IMAD.X R35, R37, 0x1, R35, P3 ;  /* 0x000000012523c824 */ /* 0x000fe200018e0623 */
[----:B------:R-:W-:-:S13]  /*52ab0*/  ISETP.LT.OR P3, PT, R27, 0x5a, !P0 ;  /* 0x0000005a1b00780c */ /* 0x000fda0004761670 */
[----:B------:R-:W-:-:S04]  /*52ac0*/  @!P3 IADD3 R38, P5, P6, R3, R16, R7 ;  /* 0x000000100326b210 */ /* 0x000fc80007ebe007 */
[----:B------:R-:W-:Y:S01]  /*52ad0*/  @!P3 IADD3.X R39, R2, R29, R6, P5, P6 ;  /* 0x0000001d0227b210 */ /* 0x000fe20002fec406 */
[----:B------:R-:W-:Y:S04]  /*52ae0*/  STL [R1+0x14ec], R184 ;  /* 0x0014ecb801007387 */ /* 0x000fe80000100800 */
[----:B------:R-:W-:Y:S04]  /*52af0*/  STL [R1+0x14e8], R185 ;  /* 0x0014e8b901007387 */ /* 0x000fe80000100800 */
[----:B------:R-:W-:Y:S04]  /*52b00*/  STL [R1+0x14f0], R181 ;  /* 0x0014f0b501007387 */ /* 0x000fe80000100800 */
[----:B------:R-:W4:Y:S01]  /*52b10*/  LDL.LU R49, [R1+0xd50] ;  /* 0x000d500001317983 */ /* 0x000f220000300800 */
[----:B--2---:R-:W-:-:S04]  /*52b20*/  LOP3.LUT R36, R36, 0xff, RZ, 0xc0, !PT ;  /* 0x000000ff24247812 */ /* 0x004fc800078ec0ff */
[----:B------:R-:W-:-:S05]  /*52b30*/  F2FP.F16.E4M3.UNPACK_B R36, R36 ;  /* 0x00000024ff24723e */ /* 0x000fca00020006ff */
[----:B------:R-:W-:-:S05]  /*52b40*/  HADD2.F32 R36, -RZ, R36.H0_H0 ;  /* 0x20000024ff247230 */ /* 0x000fca0000004100 */
[----:B------:R-:W-:-:S04]  /*52b50*/  FMUL R36, R36, UR9 ;  /* 0x0000000924247c20 */ /* 0x000fc80008400000 */
[----:B---3--:R-:W-:Y:S01]  /*52b60*/  FFMA R36, R15, UR8, R36 ;  /* 0x000000080f247c23 */ /* 0x008fe20008000024 */
        /* <DEDUP_REMOVED lines=8> */
[----:B------:R-:W3:Y:S01]  /*52bf0*/  @!P3 LDG.E.U8 R34, desc[UR26][R32.64+0x59] ;  /* 0x0000591a2022b981 */ /* 0x000ee2000c1e1100 */
[----:B------:R-:W-:Y:S02]  /*52c00*/  @!P1 IADD3.X R115, R29, R35, R4, P5, P6 ;  /* 0x000000231d739210 */ /* 0x000fe40002fec404 */
[----:B------:R-:W-:Y:S02]  /*52c10*/  ISETP.LT.OR P5, PT, R27, 0x1c2, !P2 ;  /* 0x000001c21b00780c */ /* 0x000fe400057a1670 */
[----:B-1----:R-:W-:-:S05]  /*52c20*/  @!P3 IADD3 R36, P4, R38, R36, RZ ;  /* 0x000000242624b210 */ /* 0x002fca0007f9e0ff */
[----:B------:R-:W-:Y:S01]  /*52c30*/  @!P3 IMAD.X R37, R39, 0x1, R37, P4 ;  /* 0x000000012725b824 */ /* 0x000fe200020e0625 */
[----:B------:R-:W-:-:S04]  /*52c40*/  @P1 LOP3.LUT R9, R9, 0x40000, RZ, 0xfc, !PT ;  /* 0x0004000009091812 */ /* 0x000fc800078efcff */
[----:B------:R-:W-:Y:S02]  /*52c50*/  LOP3.LUT P6, RZ, R9, 0x4000, RZ, 0xc0, !PT ;  /* 0x0000400009ff7812 */ /* 0x000fe400078cc0ff */
[----:B---3--:R-:W-:-:S04]  /*52c60*/  LOP3.LUT R34, R34, 0xff, RZ, 0xc0, !PT ;  /* 0x000000ff22227812 */ /* 0x008fc800078ec0ff */
[----:B------:R-:W-:-:S05]  /*52c70*/  F2FP.F16.E4M3.UNPACK_B R34, R34 ;  /* 0x00000022ff22723e */ /* 0x000fca00020006ff */
[----:B------:R-:W-:-:S05]  /*52c80*/  HADD2.F32 R34, -RZ, R34.H0_H0 ;  /* 0x20000022ff227230 */ /* 0x000fca0000004100 */
[----:B------:R-:W-:-:S04]  /*52c90*/  FMUL R34, R34, UR9 ;  /* 0x0000000922227c20 */ /* 0x000fc80008400000 */
[----:B----4-:R-:W-:-:S05]  /*52ca0*/  FFMA R34, R49, UR8, R34 ;  /* 0x0000000831227c23 */ /* 0x010fca0008000022 */
        /* <DEDUP_REMOVED lines=65> */
[----:B---3--:R-:W-:Y:S02]  /*530c0*/  FFMA R36, R15, UR8, R36 ;  /* 0x000000080f247c23 */ /* 0x008fe40008000024 */
        /* <DEDUP_REMOVED lines=181> */
[----:B------:R-:W-:Y:S02]  /*53c20*/  ISETP.LT.OR P2, PT, R27, 0x1f9, !P2 ;  /* 0x000001f91b00780c */ /* 0x000fe40005741670 */
[----:B------:R-:W-:Y:S01]  /*53c30*/  LOP3.LUT R9, R9, 0xffffffbf, RZ, 0xc0, !PT ;  /* 0xffffffbf09097812 */ /* 0x000fe200078ec0ff */
[----:B------:R-:W3:Y:S01]  /*53c40*/  LDL.LU R49, [R1+0xd88] ;  /* 0x000d880001317983 */ /* 0x000ee20000300800 */
[----:B------:R-:W-:-:S05]  /*53c50*/  F2FP.SATFINITE.E4M3.F32.PACK_AB_MERGE_C R34, RZ, R34, RZ ;  /* 0x00000022ff22723e */ /* 0x000fca00048070ff */
[----:B------:R0:W-:Y:S02]  /*53c60*/  @!P3 STG.E.U8 desc[UR26][R36.64+0x71], R34 ;  /* 0x000071222400b986 */ /* 0x0001e4000c10111a */
[----:B0-----:R-:W0:Y:S02]  /*53c70*/  @!P5 LDC.64 R34, c[0x0][0x5c0] ;  /* 0x00017000ff22db82 */ /* 0x001e240000000a00 */
[----:B0-----:R-:W-:Y:S02]  /*53c80*/  @!P5 IADD3 R88, P3, P4, R16, R34, R5 ;  /* 0x000000221058d210 */ /* 0x001fe40007c7e005 */
[----:B------:R-:W-:-:S06]  /*53c90*/  PRMT R34, RZ, 0x7610, R34 ;  /* 0x00007610ff227816 */ /* 0x000fcc0000000022 */
[----:B------:R-:W4:Y:S01]  /*53ca0*/  @!P6 LDG.E.U8 R34, desc[UR26][R30.64+0x78] ;  /* 0x0000781a1e22e981 */ /* 0x000f22000c1e1100 */
[----:B------:R-:W-:Y:S02]  /*53cb0*/  @!P5 IADD3.X R89, R29, R35, R4, P3, P4 ;  /* 0x000000231d59d210 */ /* 0x000fe40001fe8404 */
        /* <DEDUP_REMOVED lines=10> */
[----:B------:R-:W-:-:S05]  /*53d60*/  F2FP.SATFINITE.E4M3.F32.PACK_AB_MERGE_C R36, RZ, R36, RZ ;  /* 0x00000024ff24723e */ /* 0x000fca00048070ff */
[----:B------:R1:W-:Y:S01]  /*53d70*/  @!P6 STG.E.U8 desc[UR26][R118.64+0x78], R36 ;  /* 0x000078247600e986 */ /* 0x0003e2000c10111a */
[----:B0-----:R-:W-:Y:S02]  /*53d80*/  @!P2 IADD3 R84, P3, P4, R16, R34, R5 ;  /* 0x000000221054a210 */ /* 0x001fe40007c7e005 */
[----:B------:R-:W-:-:S06]  /*53d90*/  PRMT R34, RZ, 0x7610, R34 ;  /* 0x00007610ff227816 */ /* 0x000fcc0000000022 */
[----:B------:R-:W4:Y:S01]  /*53da0*/  @!P1 LDG.E.U8 R34, desc[UR26][R30.64+0x79] ;  /* 0x0000791a1e229981 */ /* 0x000f22000c1e1100 */
[----:B------:R-:W-:Y:S02]  /*53db0*/  @P5 LOP3.LUT R9, R9, 0x20, RZ, 0xfc, !PT ;  /* 0x0000002009095812 */ /* 0x000fe400078efcff */
[----:B------:R-:W-:Y:S02]  /*53dc0*/  ISETP.LT.OR P5, PT, R27, 0x79, !P0 ;  /* 0x000000791b00780c */ /* 0x000fe400047a1670 */
[----:B------:R-:W-:-:S11]  /*53dd0*/  @!P2 IADD3.X R85, R29, R35, R4, P3, P4 ;  /* 0x000000231d55a210 */ /* 0x000fd60001fe8404 */
[----:B-1----:R-:W-:-:S04]  /*53de0*/  @!P5 IADD3 R36, P3, P4, R3, R16, R7 ;  /* 0x000000100324d210 */ /* 0x002fc80007c7e007 */
[----:B------:R-:W-:Y:S02]  /*53df0*/  @!P5 IADD3.X R37, R2, R29, R6, P3, P4 ;  /* 0x0000001d0225d210 */ /* 0x000fe40001fe8406 */
[----:B------:R-:W-:-:S13]  /*53e00*/  ISETP.LT.OR P4, PT, R27, 0x7a, !P0 ;  /* 0x0000007a1b00780c */ /* 0x000fda0004781670 */
[----:B------:R-:W-:-:S04]  /*53e10*/  @!P4 IADD3 R38, P3, P6, R3, R16, R7 ;  /* 0x000000100326c210 */ /* 0x000fc80007e7e007 */
        /* <DEDUP_REMOVED lines=13> */
[----:B------:R-:W-:Y:S01]  /*53ef0*/  @!P5 IMAD.X R35, R37, 0x1, R35, P3 ;  /* 0x000000012523d824 */ /* 0x000fe200018e0623 */
[----:B----4-:R-:W-:-:S04]  /*53f00*/  LOP3.LUT R36, R36, 0xff, RZ, 0xc0, !PT ;  /* 0x000000ff24247812 */ /* 0x010fc800078ec0ff */
[----:B------:R-:W-:-:S05]  /*53f10*/  F2FP.F16.E4M3.UNPACK_B R36, R36 ;  /* 0x00000024ff24723e */ /* 0x000fca00020006ff */
[----:B------:R-:W-:-:S05]  /*53f20*/  HADD2.F32 R36, -RZ, R36.H0_H0 ;  /* 0x20000024ff247230 */ /* 0x000fca0000004100 */
[----:B------:R-:W-:-:S04]  /*53f30*/  FMUL R36, R36, UR9 ;  /* 0x0000000924247c20 */ /* 0x000fc80008400000 */
[----:B--2---:R-:W-:Y:S01]  /*53f40*/  FFMA R36, R15, UR8, R36 ;  /* 0x000000080f247c23 */ /* 0x004fe20008000024 */
[----:B------:R-:W-:Y:S02]  /*53f50*/  ISETP.LT.OR P3, PT, R27, 0x81, !P0 ;  /* 0x000000811b00780c */ /* 0x000fe40004761670 */
[----:B------:R-:W-:Y:S01]  /*53f60*/  LOP3.LUT R12, R12, 0xffffffef, RZ, 0xc0, !PT ;  /* 0xffffffef0c0c7812 */ /* 0x000fe200078ec0ff */
[----:B------:R-:W2:Y:S01]  /*53f70*/  LDL.LU R15, [R1+0xd94] ;  /* 0x000d9400010f7983 */ /* 0x000ea20000300800 */
[----:B------:R-:W-:-:S05]  /*53f80*/  F2FP.SATFINITE.E4M3.F32.PACK_AB_MERGE_C R36, RZ, R36, RZ ;  /* 0x00000024ff24723e */ /* 0x000fca00048070ff */
[----:B------:R0:W-:Y:S02]  /*53f90*/  @!P5 STG.E.U8 desc[UR26][R34.64+0x78], R36 ;  /* 0x000078242200d986 */ /* 0x0001e4000c10111a */
[----:B0-----:R-:W-:Y:S01]  /*53fa0*/  PRMT R36, RZ, 0x7610, R36 ;  /* 0x00007610ff247816 */ /* 0x001fe20000000024 */
[----:B------:R-:W0:Y:S05]  /*53fb0*/  @!P4 LDC.64 R34, c[0x0][0x5c0] ;  /* 0x00017000ff22cb82 */ /* 0x000e2a0000000a00 */
[----:B------:R-:W4:Y:S01]  /*53fc0*/  @!P4 LDG.E.U8 R36, desc[UR26][R32.64+0x79] ;  /* 0x0000791a2024c981 */ /* 0x000f22000c1e1100 */
[----:B------:R-:W-:-:S04]  /*53fd0*/  @!P3 IADD3 R37, P1, P6, R3, R16, R7 ;  /* 0x000000100325b210 */ /* 0x000fc80007e3e007 */
[----:B------:R-:W-:Y:S02]  /*53fe0*/  @!P3 IADD3.X R40, R2, R29, R6, P1, P6 ;  /* 0x0000001d0228b210 */ /* 0x000fe40000fec406 */
[----:B------:R-:W-:Y:S02]  /*53ff0*/  @P2 LOP3.LUT R12, R12, 0x10, RZ, 0xfc, !PT ;  /* 0x000000100c0c2812 */ /* 0x000fe400078efcff */
[----:B------:R-:W-:Y:S02]  /*54000*/  LOP3.LUT P2, RZ, R28, 0x40, RZ, 0xc0, !PT ;  /* 0x000000401cff7812 */ /* 0x000fe4000784c0ff */
[----:B0-----:R-:W-:-:S05]  /*54010*/  @!P4 IADD3 R34, P1, R38, R34, RZ ;  /* 0x000000222622c210 */ /* 0x001fca0007f3e0ff */
[----:B------:R-:W-:Y:S01]  /*54020*/  @!P4 IMAD.X R35, R39, 0x1, R35, P1 ;  /* 0x000000012723c824 */ /* 0x000fe200008e0623 */
        /* <DEDUP_REMOVED lines=9> */
[----:B0-----:R-:W-:-:S06]  /*540c0*/  PRMT R34, RZ, 0x7610, R34 ;  /* 0x00007610ff227816 */ /* 0x001fcc0000000022 */
[----:B------:R-:W4:Y:S01]  /*540d0*/  @!P2 LDG.E.U8 R34, desc[UR26][R30.64+0x80] ;  /* 0x0000801a1e22a981 */ /* 0x000f22000c1e1100 */
[----:B------:R-:W-:Y:S02]  /*540e0*/  ISETP.LT.OR P6, PT, R27, 0x82, !P0 ;  /* 0x000000821b00780c */ /* 0x000fe400047c1670 */
[----:B----4-:R-:W-:-:S04]  /*540f0*/  LOP3.LUT R34, R34, 0xff, RZ, 0xc0, !PT ;  /* 0x000000ff22227812 */ /* 0x010fc800078ec0ff */
[----:B------:R-:W-:-:S05]  /*54100*/  F2FP.F16.E4M3.UNPACK_B R34, R34 ;  /* 0x00000022ff22723e */ /* 0x000fca00020006ff */
[----:B------:R-:W-:-:S05]  /*54110*/  HADD2.F32 R34, -RZ, R34.H0_H0 ;  /* 0x20000022ff227230 */ /* 0x000fca0000004100 */
[----:B------:R-:W-:-:S04]  /*54120*/  FMUL R34, R34, UR9 ;  /* 0x0000000922227c20 */ /* 0x000fc80008400000 */
[----:B--2---:R-:W-:Y:S01]  /*54130*/  FFMA R34, R15, UR8, R34 ;  /* 0x000000080f227c23 */ /* 0x004fe20008000022 */
[----:B------:R-:W-:Y:S02]  /*54140*/  LOP3.LUT R12, R12, 0xfffdffff, RZ, 0xc0, !PT ;  /* 0xfffdffff0c0c7812 */ /* 0x000fe400078ec0ff */
[----:B------:R-:W-:Y:S01]  /*54150*/  PRMT R36, RZ, 0x7610, R36 ;  /* 0x00007610ff247816 */ /* 0x000fe20000000024 */
[----:B------:R-:W2:Y:S04]  /*54160*/  LDL.LU R15, [R1+0xd9c] ;  /* 0x000d9c00010f7983 */ /* 0x000ea80000300800 */
[----:B------:R-:W4:Y:S01]  /*54170*/  LDL.LU R77, [R1+0xda0] ;  /* 0x000da000014d7983 */ /* 0x000f220000300800 */
[----:B------:R-:W-:-:S05]  /*54180*/  F2FP.SATFINITE.E4M3.F32.PACK_AB_MERGE_C R34, RZ, R34, RZ ;  /* 0x00000022ff22723e */ /* 0x000fca00048070ff */
[----:B------:R0:W-:Y:S02]  /*54190*/  @!P2 STG.E.U8 desc[UR26][R200.64+0x80], R34 ;  /* 0x00008022c800a986 */ /* 0x0001e4000c10111a */
[----:B0-----:R-:W-:-:S06]  /*541a0*/  PRMT R34, RZ, 0x7610, R34 ;  /* 0x00007610ff227816 */ /* 0x001fcc0000000022 */
[----:B------:R-:W3:Y:S01]  /*541b0*/  @!P1 LDG.E.U8 R34, desc[UR26][R30.64+0x81] ;  /* 0x0000811a1e229981 */ /* 0x000ee2000c1e1100 */
[----:B------:R-:W-:Y:S02]  /*541c0*/  @P3 LOP3.LUT R12, R12, 0x20000, RZ, 0xfc, !PT ;  /* 0x000200000c0c3812 */ /* 0x000fe400078efcff */
[----:B------:R-:W-:-:S04]  /*541d0*/  @!P6 IADD3 R38, P3, P5, R3, R16, R7 ;  /* 0x000000100326e210 */ /* 0x000fc80007d7e007 */
[----:B------:R-:W-:Y:S02]  /*541e0*/  @!P6 IADD3.X R41, R2, R29, R6, P3, P5 ;  /* 0x0000001d0229e210 */ /* 0x000fe40001fea406 */
[----:B------:R-:W-:-:S13]  /*541f0*/  ISETP.LT.OR P5, PT, R27, 0x89, !P0 ;  /* 0x000000891b00780c */ /* 0x000fda00047a1670 */
[----:B------:R-:W-:-:S04]  /*54200*/  @!P5 IADD3 R39, P3, P4, R3, R16, R7 ;  /* 0x000000100327d210 */ /* 0x000fc80007c7e007 */
[----:B------:R-:W-:Y:S02]  /*54210*/  @!P5 IADD3.X R42, R2, R29, R6, P3, P4 ;  /* 0x0000001d022ad210 */ /* 0x000fe40001fe8406 */
[----:B------:R-:W-:Y:S02]  /*54220*/  ISETP.LT.OR P4, PT, R27, 0x8a, !P0 ;  /* 0x0000008a1b00780c */ /* 0x000fe40004781670 */
[----:B------:R-:W-:-:S04]  /*54230*/  LOP3.LUT R12, R12, 0xffff7fff, RZ, 0xc0, !PT ;  /* 0xffff7fff0c0c7812 */ /* 0x000fc800078ec0ff */
[----:B------:R-:W-:-:S07]  /*54240*/  @P5 LOP3.LUT R12, R12, 0x8000, RZ, 0xfc, !PT ;  /* 0x000080000c0c5812 */ /* 0x000fce00078efcff */
[----:B------:R-:W-:-:S04]  /*54250*/  @!P4 IADD3 R43, P5, P3, R3, R16, R7 ;  /* 0x00000010032bc210 */ /* 0x000fc80007bbe007 */
[----:B------:R-:W-:Y:S02]  /*54260*/  @!P4 IADD3.X R44, R2, R29, R6, P5, P3 ;  /* 0x0000001d022cc210 */ /* 0x000fe40002fe6406 */
[----:B------:R-:W-:Y:S02]  /*54270*/  LOP3.LUT P3, RZ, R12, 0x20000, RZ, 0xc0, !PT ;  /* 0x000200000cff7812 */ /* 0x000fe4000786c0ff */
[----:B---3--:R-:W-:-:S04]  /*54280*/  LOP3.LUT R34, R34, 0xff, RZ, 0xc0, !PT ;  /* 0x000000ff22227812 */ /* 0x008fc800078ec0ff */
[----:B------:R-:W-:-:S05]  /*54290*/  F2FP.F16.E4M3.UNPACK_B R34, R34 ;  /* 0x00000022ff22723e */ /* 0x000fca00020006ff */
[----:B------:R-:W-:-:S05]  /*542a0*/  HADD2.F32 R34, -RZ, R34.H0_H0 ;  /* 0x20000022ff227230 */ /* 0x000fca0000004100 */
[----:B------:R-:W-:-:S04]  /*542b0*/  FMUL R34, R34, UR9 ;  /* 0x0000000922227c20 */ /* 0x000fc80008400000 */
[----:B------:R-:W-:-:S05]  /*542c0*/  FFMA R34, R49, UR8, R34 ;  /* 0x0000000831227c23 */ /* 0x000fca0008000022 */
[----:B------:R-:W-:-:S05]  /*542d0*/  F2FP.SATFINITE.E4M3.F32.PACK_AB_MERGE_C R34, RZ, R34, RZ ;  /* 0x00000022ff22723e */ /* 0x000fca00048070ff */
[----:B------:R0:W-:Y:S04]  /*542e0*/  @!P1 STG.E.U8 desc[UR26][R202.64+0x81], R34 ;  /* 0x00008122ca009986 */ /* 0x0001e8000c10111a */
[----:B------:R-:W3:Y:S01]  /*542f0*/  @!P3 LDG.E.U8 R36, desc[UR26][R32.64+0x80] ;  /* 0x0000801a2024b981 */ /* 0x000ee2000c1e1100 */
[----:B------:R-:W-:Y:S02]  /*54300*/  ISETP.LT.OR P2, PT, R27, 0x91, !P0 ;  /* 0x000000911b00780c */ /* 0x000fe40004741670 */
[----:B------:R-:W-:-:S04]  /*54310*/  LOP3.LUT R12, R12, 0xfffeffff, RZ, 0xc0, !PT ;  /* 0xfffeffff0c0c7812 */ /* 0x000fc800078ec0ff */
[----:B------:R-:W-:Y:S01]  /*54320*/  @P4 LOP3.LUT R12, R12, 0x10000, RZ, 0xfc, !PT ;  /* 0x000100000c0c4812 */ /* 0x000fe200078efcff */
[----:B0-----:R-:W0:Y:S06]  /*54330*/  @!P3 LDC.64 R34, c[0x0][0x5c0] ;  /* 0x00017000ff22bb82 */ /* 0x001e2c0000000a00 */
[----:B------:R-:W-:-:S04]  /*54340*/  @!P2 IADD3 R45, P4, P5, R3, R16, R7 ;  /* 0x00000010032da210 */ /* 0x000fc80007d9e007 */
[----:B------:R-:W-:Y:S02]  /*54350*/  @!P2 IADD3.X R46, R2, R29, R6, P4, P5 ;  /* 0x0000001d022ea210 */ /* 0x000fe400027ea406 */
[----:B------:R-:W-:Y:S02]  /*54360*/  ISETP.LT.OR P4, PT, R27, 0x92, !P0 ;  /* 0x000000921b00780c */ /* 0x000fe40004781670 */
[----:B------:R-:W-:-:S04]  /*54370*/  LOP3.LUT R12, R12, 0xffffdfff, RZ, 0xc0, !PT ;  /* 0xffffdfff0c0c7812 */ /* 0x000fc800078ec0ff */
[----:B------:R-:W-:-:S07]  /*54380*/  @P2 LOP3.LUT R12, R12, 0x2000, RZ, 0xfc, !PT ;  /* 0x000020000c0c2812 */ /* 0x000fce00078efcff */
[----:B------:R-:W-:-:S04]  /*54390*/  @!P4 IADD3 R47, P1, P2, R3, R16, R7 ;  /* 0x00000010032fc210 */ /* 0x000fc80007a3e007 */
[----:B------:R-:W-:Y:S02]  /*543a0*/  @!P4 IADD3.X R48, R2, R29, R6, P1, P2 ;  /* 0x0000001d0230c210 */ /* 0x000fe40000fe4406 */
[----:B0-----:R-:W-:-:S05]  /*543b0*/  @!P3 IADD3 R34, P1, R37, R34, RZ ;  /* 0x000000222522b210 */ /* 0x001fca0007f3e0ff */
[----:B------:R-:W-:Y:S01]  /*543c0*/  @!P3 IMAD.X R35, R40, 0x1, R35, P1 ;  /* 0x000000012823b824 */ /* 0x000fe200008e0623 */
[----:B---3--:R-:W-:-:S04]  /*543d0*/  LOP3.LUT R36, R36, 0xff, RZ, 0xc0, !PT ;  /* 0x000000ff24247812 */ /* 0x008fc800078ec0ff */
        /* <DEDUP_REMOVED lines=11> */
[----:B------:R-:W3:Y:S01]  /*54490*/  @!P6 LDG.E.U8 R36, desc[UR26][R32.64+0x81] ;  /* 0x0000811a2024e981 */ /* 0x000ee2000c1e1100 */
[----:B------:R-:W-:Y:S02]  /*544a0*/  @!P1 IADD3 R37, P2, P4, R3, R16, R7 ;  /* 0x0000001003259210 */ /* 0x000fe40007c5e007 */
[----:B------:R-:W-:-:S02]  /*544b0*/  @P1 LOP3.LUT R12, R12, 0x800, RZ, 0xfc, !PT ;  /* 0x000008000c0c1812 */ /* 0x000fc400078efcff */
[----:B------:R-:W-:Y:S02]  /*544c0*/  @!P1 IADD3.X R40, R2, R29, R6, P2, P4 ;  /* 0x0000001d02289210 */ /* 0x000fe400017e8406 */
[----:B------:R-:W-:Y:S02]  /*544d0*/  LOP3.LUT P1, RZ, R8, 0x200, RZ, 0xc0, !PT ;  /* 0x0000020008ff7812 */ /* 0x000fe4000782c0ff */
[----:B0-----:R-:W-:-:S05]  /*544e0*/  @!P6 IADD3 R34, P5, R38, R34, RZ ;  /* 0x000000222622e210 */ /* 0x001fca0007fbe0ff */
[----:B------:R-:W-:Y:S01]  /*544f0*/  @!P6 IMAD.X R35, R41, 0x1, R35, P5 ;  /* 0x000000012923e824 */ /* 0x000fe200028e0623 */
[----:B---3--:R-:W-:-:S04]  /*54500*/  LOP3.LUT R36, R36, 0xff, RZ, 0xc0, !PT ;  /* 0x000000ff24247812 */ /* 0x008fc800078ec0ff */
[----:B------:R-:W-:-:S05]  /*54510*/  F2FP.F16.E4M3.UNPACK_B R36, R36 ;  /* 0x00000024ff24723e */ /* 0x000fca00020006ff */
[----:B------:R-:W-:-:S05]  /*54520*/  HADD2.F32 R36, -RZ, R36.H0_H0 ;  /* 0x20000024ff247230 */ /* 0x000fca0000004100 */
[----:B------:R-:W-:-:S04]  /*54530*/  FMUL R36, R36, UR9 ;  /* 0x0000000924247c20 */ /* 0x000fc80008400000 */
[----:B----4-:R-:W-:Y:S01]  /*54540*/  FFMA R36, R77, UR8, R36 ;  /* 0x000000084d247c23 */ /* 0x010fe20008000024 */
[----:B------:R-:W-:Y:S01]  /*54550*/  ISETP.LT.OR P3, PT, R27, 0x9a, !P0 ;  /* 0x0000009a1b00780c */ /* 0x000fe20004761670 */
[----:B------:R-:W3:Y:S03]  /*54560*/  LDL.LU R77, [R1+0xda8] ;  /* 0x000da800014d7983 */ /* 0x000ee60000300800 */
[----:B------:R-:W-:-:S05]  /*54570*/  F2FP.SATFINITE.E4M3.F32.PACK_AB_MERGE_C R36, RZ, R36, RZ ;  /* 0x00000024ff24723e */ /* 0x000fca00048070ff */
[----:B------:R0:W-:Y:S02]  /*54580*/  @!P6 STG.E.U8 desc[UR26][R34.64+0x81], R36 ;  /* 0x000081242200e986 */ /* 0x0001e4000c10111a */
[----:B0-----:R-:W-:-:S06]  /*54590*/  PRMT R34, RZ, 0x7610, R34 ;  /* 0x00007610ff227816 */ /* 0x001fcc0000000022 */
[----:B------:R-:W4:Y:S01]  /*545a0*/  @!P1 LDG.E.U8 R34, desc[UR26][R30.64+0x88] ;  /* 0x0000881a1e229981 */ /* 0x000f22000c1e1100 */
[----:B------:R-:W-:-:S04]  /*545b0*/  @!P3 IADD3 R38, P2, P4, R3, R16, R7 ;  /* 0x000000100326b210 */ /* 0x000fc80007c5e007 */
[----:B------:R-:W-:Y:S02]  /*545c0*/  @!P3 IADD3.X R49, R2, R29, R6, P2, P4 ;  /* 0x0000001d0231b210 */ /* 0x000fe400017e8406 */
[----:B------:R-:W-:Y:S02]  /*545d0*/  LOP3.LUT P2, RZ, R0, 0x80000, RZ, 0xc0, !PT ;  /* 0x0008000000ff7812 */ /* 0x000fe4000784c0ff */
[----:B----4-:R-:W-:-:S04]  /*545e0*/  LOP3.LUT R34, R34, 0xff, RZ, 0xc0, !PT ;  /* 0x000000ff22227812 */ /* 0x010fc800078ec0ff */
[----:B------:R-:W-:-:S05]  /*545f0*/  F2FP.F16.E4M3.UNPACK_B R34, R34 ;  /* 0x00000022ff22723e */ /* 0x000fca00020006ff */
[----:B------:R-:W-:-:S05]  /*54600*/  HADD2.F32 R34, -RZ, R34.H0_H0 ;  /* 0x20000022ff227230 */ /* 0x000fca0000004100 */
[----:B------:R-:W-:-:S04]  /*54610*/  FMUL R34, R34, UR9 ;  /* 0x0000000922227c20 */ /* 0x000fc80008400000 */
[----:B--2---:R-:W-:Y:S01]  /*54620*/  FFMA R34, R15, UR8, R34 ;  /* 0x000000080f227c23 */ /* 0x004fe20008000022 */
[----:B------:R-:W-:Y:S02]  /*54630*/  ISETP.LT.OR P5, PT, R27, 0xa1, !P0 ;  /* 0x000000a11b00780c */ /* 0x000fe400047a1670 */
[----:B------:R-:W-:Y:S02]  /*54640*/  LOP3.LUT P4, RZ, R12, 0x10000, RZ, 0xc0, !PT ;  /* 0x000100000cff7812 */ /* 0x000fe4000788c0ff */
[----:B------:R-:W-:Y:S01]  /*54650*/  PRMT R36, RZ, 0x7610, R36 ;  /* 0x00007610ff247816 */ /* 0x000fe20000000024 */
[----:B------:R-:W2:Y:S01]  /*54660*/  LDL.LU R15, [R1+0xdac] ;  /* 0x000dac00010f7983 */ /* 0x000ea20000300800 */
[----:B------:R-:W-:-:S05]  /*54670*/  F2FP.SATFINITE.E4M3.F32.PACK_AB_MERGE_C R34, RZ, R34, RZ ;  /* 0x00000022ff22723e */ /* 0x000fca00048070ff */
[----:B------:R0:W-:Y:S02]  /*54680*/  @!P1 STG.E.U8 desc[UR26][R120.64+0x88], R34 ;  /* 0x0000882278009986 */ /* 0x0001e4000c10111a */
[----:B0-----:R-:W-:-:S06]  /*54690*/  PRMT R34, RZ, 0x7610, R34 ;  /* 0x00007610ff227816 */ /* 0x001fcc0000000022 */
[----:B------:R-:W4:Y:S01]  /*546a0*/  @!P2 LDG.E.U8 R34, desc[UR26][R30.64+0x89] ;  /* 0x0000891a1e22a981 */ /* 0x000f22000c1e1100 */
[----:B------:R-:W-:-:S04]  /*546b0*/  LOP3.LUT R12, R12, 0xffffefff, RZ, 0xc0, !PT ;  /* 0xffffefff0c0c7812 */ /* 0x000fc800078ec0ff */
[----:B------:R-:W-:Y:S02]  /*546c0*/  @P3 LOP3.LUT R12, R12, 0x1000, RZ, 0xfc, !PT ;  /* 0x000010000c0c3812 */ /* 0x000fe400078efcff */
[----:B------:R-:W-:-:S04]  /*546d0*/  @!P5 IADD3 R41, P3, P6, R3, R16, R7 ;  /* 0x000000100329d210 */ /* 0x000fc80007e7e007 */
[----:B------:R-:W-:Y:S02]  /*546e0*/  @!P5 IADD3.X R50, R2, R29, R6, P3, P6 ;  /* 0x0000001d0232d210 */ /* 0x000fe40001fec406 */
[----:B------:R-:W-:-:S13]  /*546f0*/  ISETP.LT.OR P5, PT, R27, 0xa2, !P0 ;  /* 0x000000a21b00780c */ /* 0x000fda00047a1670 */
[----:B------:R-:W-:-:S04]  /*54700*/  @!P5 IADD3 R51, P3, P6, R3, R16, R7 ;  /* 0x000000100333d210 */ /* 0x000fc80007e7e007 */
[----:B------:R-:W-:Y:S02]  /*54710*/  @!P5 IADD3.X R52, R2, R29, R6, P3, P6 ;  /* 0x0000001d0234d210 */ /* 0x000fe40001fec406 */
[----:B------:R-:W-:Y:S02]  /*54720*/  LOP3.LUT P5, RZ, R12, 0x8000, RZ, 0xc0, !PT ;  /* 0x000080000cff7812 */ /* 0x000fe400078ac0ff */
[----:B----4-:R-:W-:-:S04]  /*54730*/  LOP3.LUT R34, R34, 0xff, RZ, 0xc0, !PT ;  /* 0x000000ff22227812 */ /* 0x010fc800078ec0ff */
[----:B------:R-:W-:-:S05]  /*54740*/  F2FP.F16.E4M3.UNPACK_B R34, R34 ;  /* 0x00000022ff22723e */ /* 0x000fca00020006ff */
[----:B------:R-:W-:-:S05]  /*54750*/  HADD2.F32 R34, -RZ, R34.H0_H0 ;  /* 0x20000022ff227230 */ /* 0x000fca0000004100 */
[----:B------:R-:W-:-:S04]  /*54760*/  FMUL R34, R34, UR9 ;  /* 0x0000000922227c20 */ /* 0x000fc80008400000 */
[----:B---3--:R-:W-:Y:S01]  /*54770*/  FFMA R34, R77, UR8, R34 ;  /* 0x000000084d227c23 */ /* 0x008fe20008000022 */
[----:B------:R-:W-:Y:S01]  /*54780*/  ISETP.LT.OR P3, PT, R27, 0xa9, !P0 ;  /* 0x000000a91b00780c */ /* 0x000fe20004761670 */
[----:B------:R-:W3:Y:S03]  /*54790*/  LDL.LU R77, [R1+0xdb0] ;  /* 0x000db000014d7983 */ /* 0x000ee60000300800 */
[----:B------:R-:W-:-:S05]  /*547a0*/  F2FP.SATFINITE.E4M3.F32.PACK_AB_MERGE_C R34, RZ, R34, RZ ;  /* 0x00000022ff22723e */ /* 0x000fca00048070ff */
[----:B------:R0:W-:Y:S04]  /*547b0*/  @!P2 STG.E.U8 desc[UR26][R78.64+0x89], R34 ;  /* 0x000089224e00a986 */ /* 0x0001e8000c10111a */
[----:B------:R-:W4:Y:S01]  /*547c0*/  @!P5 LDG.E.U8 R36, desc[UR26][R32.64+0x88] ;  /* 0x0000881a2024d981 */ /* 0x000f22000c1e1100 */
[----:B------:R-:W-:Y:S01]  /*547d0*/  ISETP.LT.OR P2, PT, R27, 0xaa, !P0 ;  /* 0x000000aa1b00780c */ /* 0x000fe20004741670 */
[----:B0-----:R-:W0:Y:S01]  /*547e0*/  @!P5 LDC.64 R34, c[0x0][0x5c0] ;  /* 0x00017000ff22db82 */ /* 0x001e220000000a00 */
[----:B------:R-:W-:-:S04]  /*547f0*/  @!P3 IADD3 R53, P1, P6, R3, R16, R7 ;  /* 0x000000100335b210 */ /* 0x000fc80007e3e007 */
[----:B------:R-:W-:-:S07]  /*54800*/  @!P3 IADD3.X R54, R2, R29, R6, P1, P6 ;  /* 0x0000001d0236b210 */ /* 0x000fce0000fec406 */
[----:B------:R-:W-:-:S04]  /*54810*/  @!P2 IADD3 R55, P1, P6, R3, R16, R7 ;  /* 0x000000100337a210 */ /* 0x000fc80007e3e007 */
[----:B------:R-:W-:Y:S02]  /*54820*/  @!P2 IADD3.X R56, R2, R29, R6, P1, P6 ;  /* 0x0000001d0238a210 */ /* 0x000fe40000fec406 */
[----:B0-----:R-:W-:-:S05]  /*54830*/  @!P5 IADD3 R34, P6, R39, R34, RZ ;  /* 0x000000222722d210 */ /* 0x001fca0007fde0ff */
[----:B------:R-:W-:Y:S01]  /*54840*/  @!P5 IMAD.X R35, R42, 0x1, R35, P6 ;  /* 0x000000012a23d824 */ /* 0x000fe200030e0623 */
[----:B----4-:R-:W-:-:S04]  /*54850*/  LOP3.LUT R36, R36, 0xff, RZ, 0xc0, !PT ;  /* 0x000000ff24247812 */ /* 0x010fc800078ec0ff */
[----:B------:R-:W-:-:S05]  /*54860*/  F2FP.F16.E4M3.UNPACK_B R36, R36 ;  /* 0x00000024ff24723e */ /* 0x000fca00020006ff */
[----:B------:R-:W-:-:S05]  /*54870*/  HADD2.F32 R36, -RZ, R36.H0_H0 ;  /* 0x20000024ff247230 */ /* 0x000fca0000004100 */
[----:B------:R-:W-:-:S04]  /*54880*/  FMUL R36, R36, UR9 ;  /* 0x0000000924247c20 */ /* 0x000fc80008400000 */
[----:B--2---:R-:W-:Y:S01]  /*54890*/  FFMA R36, R15, UR8, R36 ;  /* 0x000000080f247c23 */ /* 0x004fe20008000024 */
[----:B------:R-:W-:Y:S02]  /*548a0*/  LOP3.LUT R0, R0, 0xfffffeff, RZ, 0xc0, !PT ;  /* 0xfffffeff00007812 */ /* 0x000fe400078ec0ff */
[----:B------:R-:W-:Y:S01]  /*548b0*/  LOP3.LUT R12, R12, 0xffffbfff, RZ, 0xc0, !PT ;  /* 0xffffbfff0c0c7812 */ /* 0x000fe200078ec0ff */
[----:B------:R-:W2:Y:S01]  /*548c0*/  LDL.LU R15, [R1+0xdb4] ;  /* 0x000db400010f7983 */ /* 0x000ea20000300800 */
[----:B------:R-:W-:-:S05]  /*548d0*/  F2FP.SATFINITE.E4M3.F32.PACK_AB_MERGE_C R36, RZ, R36, RZ ;  /* 0x00000024ff24723e */ /* 0x000fca00048070ff */
[----:B------:R0:W-:Y:S02]  /*548e0*/  @!P5 STG.E.U8 desc[UR26][R34.64+0x88], R36 ;  /* 0x000088242200d986 */ /* 0x0001e4000c10111a */
[----:B0-----:R-:W-:Y:S02]  /*548f0*/  PRMT R36, RZ, 0x7610, R36 ;  /* 0x00007610ff247816 */ /* 0x001fe40000000024 */
[----:B------:R-:W-:Y:S01]  /*54900*/  @P3 LOP3.LUT R0, R0, 0x100, RZ, 0xfc, !PT ;  /* 0x0000010000003812 */ /* 0x000fe200078efcff */
[----:B------:R-:W0:Y:S03]  /*54910*/  @!P4 LDC.64 R34, c[0x0][0x5c0] ;  /* 0x00017000ff22cb82 */ /* 0x000e260000000a00 */
[----:B------:R-:W4:Y:S01]  /*54920*/  @!P4 LDG.E.U8 R36, desc[UR26][R32.64+0x89] ;  /* 0x0000891a2024c981 */ /* 0x000f22000c1e1100 */
[----:B------:R-:W-:Y:S02]  /*54930*/  LOP3.LUT P3, RZ, R28, 0x20000, RZ, 0xc0, !PT ;  /* 0x000200001cff7812 */ /* 0x000fe4000786c0ff */
[----:B------:R-:W-:-:S04]  /*54940*/  LOP3.LUT R0, R0, 0xfffffdff, RZ, 0xc0, !PT ;  /* 0xfffffdff00007812 */ /* 0x000fc800078ec0ff */
[----:B------:R-:W-:Y:S02]  /*54950*/  @P2 LOP3.LUT R0, R0, 0x200, RZ, 0xfc, !PT ;  /* 0x0000020000002812 */ /* 0x000fe400078efcff */
[----:B------:R-:W-:-:S05]  /*54960*/  ISETP.LT.OR P2, PT, R27, 0xb1, !P0 ;  /* 0x000000b11b00780c */ /* 0x000fca0004741670 */
[----:B------:R-:W-:Y:S02]  /*54970*/  @P3 LOP3.LUT R12, R12, 0x4000, RZ, 0xfc, !PT ;  /* 0x000040000c0c3812 */ /* 0x000fe400078efcff */
[----:B------:R-:W-:Y:S02]  /*54980*/  ISETP.LT.OR P3, PT, R27, 0xb2, !P0 ;  /* 0x000000b21b00780c */ /* 0x000fe40004761670 */
[----:B------:R-:W-:-:S04]  /*54990*/  LOP3.LUT R0, R0, 0xfffff7ff, RZ, 0xc0, !PT ;  /* 0xfffff7ff00007812 */ /* 0x000fc800078ec0ff */
[--C-:B------:R-:W-:Y:S02]  /*549a0*/  @!P2 IADD3 R39, P1, P6, R3, R16, R7.reuse ;  /* 0x000000100327a210 */ /* 0x100fe40007e3e007 */
[----:B------:R-:W-:Y:S02]  /*549b0*/  @P2 LOP3.LUT R0, R0, 0x800, RZ, 0xfc, !PT ;  /* 0x0000080000002812 */ /* 0x000fe400078efcff */
[----:B------:R-:W-:Y:S02]  /*549c0*/  @!P2 IADD3.X R42, R2, R29, R6, P1, P6 ;  /* 0x0000001d022aa210 */ /* 0x000fe40000fec406 */
[----:B0-----:R-:W-:Y:S02]  /*549d0*/  @!P4 IADD3 R34, P2, R43, R34, RZ ;  /* 0x000000222b22c210 */ /* 0x001fe40007f5e0ff */
[----:B------:R-:W-:Y:S02]  /*549e0*/  LOP3.LUT R0, R0, 0xfffffbff, RZ, 0xc0, !PT ;  /* 0xfffffbff00007812 */ /* 0x000fe400078ec0ff */
[----:B------:R-:W-:-:S02]  /*549f0*/  @!P3 IADD3 R43, P5, P6, R3, R16, R7 ;  /* 0x00000010032bb210 */ /* 0x000fc40007ebe007 */
[----:B------:R-:W-:Y:S02]  /*54a00*/  @P3 LOP3.LUT R0, R0, 0x400, RZ, 0xfc, !PT ;  /* 0x0000040000003812 */ /* 0x000fe400078efcff */
[----:B------:R-:W-:Y:S02]  /*54a10*/  @!P3 IADD3.X R57, R2, R29, R6, P5, P6 ;  /* 0x0000001d0239b210 */ /* 0x000fe40002fec406 */
[----:B------:R-:W-:Y:S01]  /*54a20*/  LOP3.LUT P3, RZ, R12, 0x4000, RZ, 0xc0, !PT ;  /* 0x000040000cff7812 */ /* 0x000fe2000786c0ff */
        /* <DEDUP_REMOVED lines=11> */
[----:B------:R-:W4:Y:S02]  /*54ae0*/  @!P3 LDG.E.U8 R34, desc[UR26][R30.64+0x90] ;  /* 0x0000901a1e22b981 */ /* 0x000f24000c1e1100 */
[----:B----4-:R-:W-:-:S04]  /*54af0*/  LOP3.LUT R34, R34, 0xff, RZ, 0xc0, !PT ;  /* 0x000000ff22227812 */ /* 0x010fc800078ec0ff */
[----:B------:R-:W-:-:S05]  /*54b00*/  F2FP.F16.E4M3.UNPACK_B R34, R34 ;  /* 0x00000022ff22723e */ /* 0x000fca00020006ff */
[----:B------:R-:W-:-:S05]  /*54b10*/  HADD2.F32 R34, -RZ, R34.H0_H0 ;  /* 0x20000022ff227230 */ /* 0x000fca0000004100 */
[----:B------:R-:W-:-:S04]  /*54b20*/  FMUL R34, R34, UR9 ;  /* 0x0000000922227c20 */ /* 0x000fc80008400000 */
[----:B--2---:R-:W-:Y:S01]  /*54b30*/  FFMA R34, R15, UR8, R34 ;  /* 0x000000080f227c23 */ /* 0x004fe20008000022 */
[----:B------:R-:W-:Y:S02]  /*54b40*/  LOP3.LUT P2, RZ, R12, 0x2000, RZ, 0xc0, !PT ;  /* 0x000020000cff7812 */ /* 0x000fe4000784c0ff */
[----:B------:R-:W-:Y:S01]  /*54b50*/  PRMT R36, RZ, 0x7610, R36 ;  /* 0x00007610ff247816 */ /* 0x000fe20000000024 */
[----:B------:R-:W2:Y:S01]  /*54b60*/  LDL.LU R15, [R1+0xdbc] ;  /* 0x000dbc00010f7983 */ /* 0x000ea20000300800 */
[----:B------:R-:W-:-:S05]  /*54b70*/  F2FP.SATFINITE.E4M3.F32.PACK_AB_MERGE_C R34, RZ, R34, RZ ;  /* 0x00000022ff22723e */ /* 0x000fca00048070ff */
[----:B------:R0:W-:Y:S02]  /*54b80*/  @!P3 STG.E.U8 desc[UR26][R204.64+0x90], R34 ;  /* 0x00009022cc00b986 */ /* 0x0001e4000c10111a */
[----:B0-----:R-:W-:-:S06]  /*54b90*/  PRMT R34, RZ, 0x7610, R34 ;  /* 0x00007610ff227816 */ /* 0x001fcc0000000022 */
[----:B------:R-:W4:Y:S01]  /*54ba0*/  @!P1 LDG.E.U8 R34, desc[UR26][R30.64+0x91] ;  /* 0x0000911a1e229981 */ /* 0x000f22000c1e1100 */
[----:B------:R-:W-:Y:S02]  /*54bb0*/  ISETP.LT.OR P6, PT, R27, 0xb9, !P0 ;  /* 0x000000b91b00780c */ /* 0x000fe400047c1670 */
[----:B------:R-:W-:Y:S02]  /*54bc0*/  LOP3.LUT R0, R0, 0xfffffffe, RZ, 0xc0, !PT ;  /* 0xfffffffe00007812 */ /* 0x000fe400078ec0ff */
[----:B----4-:R-:W-:-:S04]  /*54bd0*/  LOP3.LUT R34, R34, 0xff, RZ, 0xc0, !PT ;  /* 0x000000ff22227812 */ /* 0x010fc800078ec0ff */
[----:B------:R-:W-:-:S05]  /*54be0*/  F2FP.F16.E4M3.UNPACK_B R34, R34 ;  /* 0x00000022ff22723e */ /* 0x000fca00020006ff */
[----:B------:R-:W-:-:S05]  /*54bf0*/  HADD2.F32 R34, -RZ, R34.H0_H0 ;  /* 0x20000022ff227230 */ /* 0x000fca0000004100 */
[----:B------:R-:W-:-:S04]  /*54c00*/  FMUL R34, R34, UR9 ;  /* 0x0000000922227c20 */ /* 0x000fc80008400000 */
[----:B---3--:R-:W-:Y:S01]  /*54c10*/  FFMA R34, R77, UR8, R34 ;  /* 0x000000084d227c23 */ /* 0x008fe20008000022 */
[----:B------:R-:W-:Y:S02]  /*54c20*/  @!P6 IADD3 R44, P4, P5, R3, R16, R7 ;  /* 0x00000010032ce210 */ /* 0x000fe40007d9e007 */
[----:B------:R-:W-:Y:S02]  /*54c30*/  @P6 LOP3.LUT R0, R0, 0x1, RZ, 0xfc, !PT ;  /* 0x0000000100006812 */ /* 0x000fe400078efcff */
[----:B------:R-:W-:Y:S01]  /*54c40*/  ISETP.LT.OR P3, PT, R27, 0xc1, !P0 ;  /* 0x000000c11b00780c */ /* 0x000fe20004761670 */
[----:B------:R-:W3:Y:S01]  /*54c50*/  LDL.LU R77, [R1+0xdc0] ;  /* 0x000dc000014d7983 */ /* 0x000ee20000300800 */
[----:B------:R-:W-:-:S05]  /*54c60*/  F2FP.SATFINITE.E4M3.F32.PACK_AB_MERGE_C R34, RZ, R34, RZ ;  /* 0x00000022ff22723e */ /* 0x000fca00048070ff */
[----:B------:R0:W-:Y:S04]  /*54c70*/  @!P1 STG.E.U8 desc[UR26][R206.64+0x91], R34 ;  /* 0x00009122ce009986 */ /* 0x0001e8000c10111a */
[----:B------:R-:W4:Y:S01]  /*54c80*/  @!P2 LDG.E.U8 R36, desc[UR26][R32.64+0x90] ;  /* 0x0000901a2024a981 */ /* 0x000f22000c1e1100 */
[----:B------:R-:W-:Y:S02]  /*54c90*/  @!P6 IADD3.X R58, R2, R29, R6, P4, P5 ;  /* 0x0000001d023ae210 */ /* 0x000fe400027ea406 */
[C---:B------:R-:W-:Y:S02]  /*54ca0*/  ISETP.LT.OR P6, PT, R27.reuse, 0xba, !P0 ;  /* 0x000000ba1b00780c */ /* 0x040fe400047c1670 */
[----:B------:R-:W-:Y:S02]  /*54cb0*/  LOP3.LUT R0, R0, 0xffffefff, RZ, 0xc0, !PT ;  /* 0xffffefff00007812 */ /* 0x000fe400078ec0ff */
[----:B------:R-:W-:Y:S01]  /*54cc0*/  ISETP.LT.OR P1, PT, R27, 0xc2, !P0 ;  /* 0x000000c21b00780c */ /* 0x000fe20004721670 */
[----:B0-----:R-:W0:Y:S08]  /*54cd0*/  @!P2 LDC.64 R34, c[0x0][0x5c0] ;  /* 0x00017000ff22ab82 */ /* 0x001e300000000a00 */
[----:B------:R-:W-:-:S02]  /*54ce0*/  @P6 LOP3.LUT R0, R0, 0x1000, RZ, 0xfc, !PT ;  /* 0x0000100000006812 */ /* 0x000fc400078efcff */
[CCC-:B------:R-:W-:Y:S02]  /*54cf0*/  @!P6 IADD3 R59, P4, P5, R3.reuse, R16.reuse, R7.reuse ;  /* 0x00000010033be210 */ /* 0x1c0fe40007d9e007 */
[----:B------:R-:W-:Y:S02]  /*54d00*/  LOP3.LUT R0, R0, 0xffffdfff, RZ, 0xc0, !PT ;  /* 0xffffdfff00007812 */ /* 0x000fe400078ec0ff */
[-CC-:B------:R-:W-:Y:S02]  /*54d10*/  @!P6 IADD3.X R60, R2, R29.reuse, R6.reuse, P4, P5 ;  /* 0x0000001d023ce210 */ /* 0x180fe400027ea406 */
[----:B------:R-:W-:Y:S02]  /*54d20*/  @!P3 IADD3 R61, P4, P5, R3, R16, R7 ;  /* 0x00000010033db210 */ /* 0x000fe40007d9e007 */
[----:B------:R-:W-:Y:S02]  /*54d30*/  @P3 LOP3.LUT R0, R0, 0x2000, RZ, 0xfc, !PT ;  /* 0x0000200000003812 */ /* 0x000fe400078efcff */
[----:B------:R-:W-:-:S02]  /*54d40*/  @!P3 IADD3.X R62, R2, R29, R6, P4, P5 ;  /* 0x0000001d023eb210 */ /* 0x000fc400027ea406 */
[----:B------:R-:W-:Y:S02]  /*54d50*/  @!P1 IADD3 R63, P4, P5, R3, R16, R7 ;  /* 0x00000010033f9210 */ /* 0x000fe40007d9e007 */
[----:B------:R-:W-:Y:S02]  /*54d60*/  LOP3.LUT R0, R0, 0xffffbfff, RZ, 0xc0, !PT ;  /* 0xffffbfff00007812 */ /* 0x000fe400078ec0ff */
[----:B------:R-:W-:Y:S02]  /*54d70*/  @!P1 IADD3.X R64, R2, R29, R6, P4, P5 ;  /* 0x0000001d02409210 */ /* 0x000fe400027ea406 */
[----:B------:R-:W-:Y:S02]  /*54d80*/  @P1 LOP3.LUT R0, R0, 0x4000, RZ, 0xfc, !PT ;  /* 0x0000400000001812 */ /* 0x000fe400078efcff */
[----:B------:R-:W-:Y:S02]  /*54d90*/  ISETP.LT.OR P1, PT, R27, 0xc9, !P0 ;  /* 0x000000c91b00780c */ /* 0x000fe40004721670 */
[----:B0-----:R-:W-:-:S02]  /*54da0*/  @!P2 IADD3 R34, P4, R45, R34, RZ ;  /* 0x000000222d22a210 */ /* 0x001fc40007f9e0ff */
[----:B------:R-:W-:-:S03]  /*54db0*/  LOP3.LUT R0, R0, 0xffff7fff, RZ, 0xc0, !PT ;  /* 0xffff7fff00007812 */ /* 0x000fc600078ec0ff */
[----:B------:R-:W-:-:S06]  /*54dc0*/  @!P2 IMAD.X R35, R46, 0x1, R35, P4 ;  /* 0x000000012e23a824 */ /* 0x000fcc00020e0623 */
[----:B------:R-:W-:Y:S02]  /*54dd0*/  @!P1 IADD3 R45, P4, P5, R3, R16, R7 ;  /* 0x00000010032d9210 */ /* 0x000fe40007d9e007 */
[----:B------:R-:W-:Y:S02]  /*54de0*/  @P1 LOP3.LUT R0, R0, 0x8000, RZ, 0xfc, !PT ;  /* 0x0000800000001812 */ /* 0x000fe400078efcff */
[----:B------:R-:W-:Y:S02]  /*54df0*/  @!P1 IADD3.X R46, R2, R29, R6, P4, P5 ;  /* 0x0000001d022e9210 */ /* 0x000fe400027ea406 */
[----:B------:R-:W-:Y:S02]  /*54e00*/  ISETP.LT.OR P1, PT, R27, 0x92, !P0 ;  /* 0x000000921b00780c */ /* 0x000fe40004721670 */
[----:B----4-:R-:W-:-:S04]  /*54e10*/  LOP3.LUT R36, R36, 0xff, RZ, 0xc0, !PT ;  /* 0x000000ff24247812 */ /* 0x010fc800078ec0ff */
[----:B------:R-:W-:-:S05]  /*54e20*/  F2FP.F16.E4M3.UNPACK_B R36, R36 ;  /* 0x00000024ff24723e */ /* 0x000fca00020006ff */
[----:B------:R-:W-:-:S05]  /*54e30*/  HADD2.F32 R36, -RZ, R36.H0_H0 ;  /* 0x20000024ff247230 */ /* 0x000fca0000004100 */
[----:B------:R-:W-:-:S04]  /*54e40*/  FMUL R36, R36, UR9 ;  /* 0x0000000924247c20 */ /* 0x000fc80008400000 */
[----:B--2---:R-:W-:Y:S01]  /*54e50*/  FFMA R36, R15, UR8, R36 ;  /* 0x000000080f247c23 */ /* 0x004fe20008000024 */
[----:B------:R-:W-:Y:S01]  /*54e60*/  ISETP.LT.OR P3, PT, R27, 0xca, !P0 ;  /* 0x000000ca1b00780c */ /* 0x000fe20004761670 */
[----:B------:R-:W2:Y:S03]  /*54e70*/  LDL.LU R15, [R1+0xdc4] ;  /* 0x000dc400010f7983 */ /* 0x000ea60000300800 */
[----:B------:R-:W-:-:S05]  /*54e80*/  F2FP.SATFINITE.E4M3.F32.PACK_AB_MERGE_C R36, RZ, R36, RZ ;  /* 0x00000024ff24723e */ /* 0x000fca00048070ff */
[----:B------:R0:W-:Y:S02]  /*54e90*/  @!P2 STG.E.U8 desc[UR26][R34.64+0x90], R36 ;  /* 0x000090242200a986 */ /* 0x0001e4000c10111a */
[----:B0-----:R-:W-:Y:S01]  /*54ea0*/  PRMT R36, RZ, 0x7610, R36 ;  /* 0x00007610ff247816 */ /* 0x001fe20000000024 */
[----:B------:R-:W0:Y:S05]  /*54eb0*/  @!P1 LDC.64 R34, c[0x0][0x5c0] ;  /* 0x00017000ff229b82 */ /* 0x000e2a0000000a00 */
[----:B------:R-:W4:Y:S01]  /*54ec0*/  @!P1 LDG.E.U8 R36, desc[UR26][R32.64+0x91] ;  /* 0x0000911a20249981 */ /* 0x000f22000c1e1100 */
[----:B0-----:R-:W-:Y:S02]  /*54ed0*/  @!P1 IADD3 R34, P4, R47, R34, RZ ;  /* 0x000000222f229210 */ /* 0x001fe40007f9e0ff */
[----:B------:R-:W-:-:S04]  /*54ee0*/  @!P3 IADD3 R47, P5, P6, R3, R16, R7 ;  /* 0x00000010032fb210 */ /* 0x000fc80007ebe007 */
        /* <DEDUP_REMOVED lines=19> */
[----:B------:R-:W-:Y:S02]  /*55020*/  ISETP.LT.OR P1, PT, R27, 0xd1, !P0 ;  /* 0x000000d11b00780c */ /* 0x000fe40004721670 */
[----:B------:R-:W-:Y:S02]  /*55030*/  LOP3.LUT R0, R0, 0xfffffff7, RZ, 0xc0, !PT ;  /* 0xfffffff700007812 */ /* 0x000fe400078ec0ff */
[----:B------:R-:W-:Y:S01]  /*55040*/  PRMT R36, RZ, 0x7610, R36 ;  /* 0x00007610ff247816 */ /* 0x000fe20000000024 */
[----:B------:R-:W2:Y:S01]  /*55050*/  LDL.LU R15, [R1+0xdcc] ;  /* 0x000dcc00010f7983 */ /* 0x000ea20000300800 */
[----:B------:R-:W-:-:S05]  /*55060*/  F2FP.SATFINITE.E4M3.F32.PACK_AB_MERGE_C R34, RZ, R34, RZ ;  /* 0x00000022ff22723e */ /* 0x000fca00048070ff */
[----:B------:R0:W-:Y:S02]  /*55070*/  @!P6 STG.E.U8 desc[UR26][R208.64+0x98], R34 ;  /* 0x00009822d000e986 */ /* 0x0001e4000c10111a */
[----:B0-----:R-:W-:-:S06]  /*55080*/  PRMT R34, RZ, 0x7610, R34 ;  /* 0x00007610ff227816 */ /* 0x001fcc0000000022 */
[----:B------:R-:W4:Y:S01]  /*55090*/  @!P2 LDG.E.U8 R34, desc[UR26][R30.64+0x99] ;  /* 0x0000991a1e22a981 */ /* 0x000f22000c1e1100 */
[----:B------:R-:W-:Y:S02]  /*550a0*/  @P3 LOP3.LUT R0, R0, 0x8, RZ, 0xfc, !PT ;  /* 0x0000000800003812 */ /* 0x000fe400078efcff */
[----:B------:R-:W-:Y:S02]  /*550b0*/  @!P1 IADD3 R48, P4, P5, R3, R16, R7 ;  /* 0x0000001003309210 */ /* 0x000fe40007d9e007 */
[----:B------:R-:W-:Y:S02]  /*550c0*/  LOP3.LUT R0, R0, 0xffffffef, RZ, 0xc0, !PT ;  /* 0xffffffef00007812 */ /* 0x000fe400078ec0ff */
[----:B------:R-:W-:Y:S02]  /*550d0*/  @!P1 IADD3.X R66, R2, R29, R6, P4, P5 ;  /* 0x0000001d02429210 */ /* 0x000fe400027ea406 */
[----:B------:R-:W-:Y:S02]  /*550e0*/  @P1 LOP3.LUT R0, R0, 0x10, RZ, 0xfc, !PT ;  /* 0x0000001000001812 */ /* 0x000fe400078efcff */
[----:B------:R-:W-:-:S02]  /*550f0*/  ISETP.LT.OR P1, PT, R27, 0xd2, !P0 ;  /* 0x000000d21b00780c */ /* 0x000fc40004721670 */
[----:B------:R-:W-:-:S11]  /*55100*/  LOP3.LUT R0, R0, 0xfffeffff, RZ, 0xc0, !PT ;  /* 0xfffeffff00007812 */ /* 0x000fd600078ec0ff */
[----:B------:R-:W-:Y:S02]  /*55110*/  @!P1 IADD3 R67, P4, P5, R3, R16, R7 ;  /* 0x0000001003439210 */ /* 0x000fe40007d9e007 */
[----:B------:R-:W-:Y:S02]  /*55120*/  @P1 LOP3.LUT R0, R0, 0x10000, RZ, 0xfc, !PT ;  /* 0x0001000000001812 */ /* 0x000fe400078efcff */
[----:B------:R-:W-:Y:S02]  /*55130*/  @!P1 IADD3.X R68, R2, R29, R6, P4, P5 ;  /* 0x0000001d02449210 */ /* 0x000fe400027ea406 */
[----:B------:R-:W-:Y:S02]  /*55140*/  LOP3.LUT P1, RZ, R12, 0x800, RZ, 0xc0, !PT ;  /* 0x000008000cff7812 */ /* 0x000fe4000782c0ff */
[----:B----4-:R-:W-:-:S04]  /*55150*/  LOP3.LUT R34, R34, 0xff, RZ, 0xc0, !PT ;  /* 0x000000ff22227812 */ /* 0x010fc800078ec0ff */
[----:B------:R-:W-:-:S05]  /*55160*/  F2FP.F16.E4M3.UNPACK_B R34, R34 ;  /* 0x00000022ff22723e */ /* 0x000fca00020006ff */
[----:B------:R-:W-:-:S05]  /*55170*/  HADD2.F32 R34, -RZ, R34.H0_H0 ;  /* 0x20000022ff227230 */ /* 0x000fca0000004100 */
[----:B------:R-:W-:-:S04]  /*55180*/  FMUL R34, R34, UR9 ;  /* 0x0000000922227c20 */ /* 0x000fc80008400000 */
[----:B---3--:R-:W-:Y:S01]  /*55190*/  FFMA R34, R77, UR8, R34 ;  /* 0x000000084d227c23 */ /* 0x008fe20008000022 */
[----:B------:R-:W-:Y:S02]  /*551a0*/  ISETP.LT.OR P6, PT, R27, 0xd9, !P0 ;  /* 0x000000d91b00780c */ /* 0x000fe400047c1670 */
[----:B------:R-:W-:Y:S01]  /*551b0*/  LOP3.LUT P3, RZ, R12, 0x1000, RZ, 0xc0, !PT ;  /* 0x000010000cff7812 */ /* 0x000fe2000786c0ff */
[----:B------:R-:W3:Y:S01]  /*551c0*/  LDL.LU R77, [R1+0xdd0] ;  /* 0x000dd000014d7983 */ /* 0x000ee20000300800 */
        /* <DEDUP_REMOVED lines=16> */
[----:B------:R-:W-:Y:S01]  /*552d0*/  LOP3.LUT R0, R0, 0xfffdffff, RZ, 0xc0, !PT ;  /* 0xfffdffff00007812 */ /* 0x000fe200078ec0ff */
[----:B------:R-:W2:Y:S04]  /*552e0*/  LDL.LU R15, [R1+0xdd4] ;  /* 0x000dd400010f7983 */ /* 0x000ea80000300800 */
[----:B------:R-:W4:Y:S01]  /*552f0*/  LDL.LU R81, [R1+0xdd8] ;  /* 0x000dd80001517983 */ /* 0x000f220000300800 */
[----:B------:R-:W-:-:S05]  /*55300*/  F2FP.SATFINITE.E4M3.F32.PACK_AB_MERGE_C R36, RZ, R36, RZ ;  /* 0x00000024ff24723e */ /* 0x000fca00048070ff */
[----:B------:R0:W-:Y:S02]  /*55310*/  @!P1 STG.E.U8 desc[UR26][R34.64+0x98], R36 ;  /* 0x0000982422009986 */ /* 0x0001e4000c10111a */
[----:B0-----:R-:W-:Y:S01]  /*55320*/  PRMT R36, RZ, 0x7610, R36 ;  /* 0x00007610ff247816 */ /* 0x001fe20000000024 */
[----:B------:R-:W0:Y:S05]  /*55330*/  @!P3 LDC.64 R34, c[0x0][0x5c0] ;  /* 0x00017000ff22bb82 */ /* 0x000e2a0000000a00 */
[----:B------:R-:W3:Y:S01]  /*55340*/  @!P3 LDG.E.U8 R36, desc[UR26][R32.64+0x99] ;  /* 0x0000991a2024b981 */ /* 0x000ee2000c1e1100 */
[----:B------:R-:W-:Y:S02]  /*55350*/  @P6 LOP3.LUT R0, R0, 0x20000, RZ, 0xfc, !PT ;  /* 0x0002000000006812 */ /* 0x000fe400078efcff */
[----:B------:R-:W-:-:S02]  /*55360*/  ISETP.LT.OR P6, PT, R27, 0xe1, !P0 ;  /* 0x000000e11b00780c */ /* 0x000fc400047c1670 */
[----:B------:R-:W-:-:S11]  /*55370*/  LOP3.LUT R0, R0, 0xfffbffff, RZ, 0xc0, !PT ;  /* 0xfffbffff00007812 */ /* 0x000fd600078ec0ff */
[----:B------:R-:W-:-:S04]  /*55380*/  @!P6 IADD3 R37, P4, P5, R3, R16, R7 ;  /* 0x000000100325e210 */ /* 0x000fc80007d9e007 */
[----:B------:R-:W-:Y:S02]  /*55390*/  @!P6 IADD3.X R40, R2, R29, R6, P4, P5 ;  /* 0x0000001d0228e210 */ /* 0x000fe400027ea406 */
[----:B0-----:R-:W-:Y:S02]  /*553a0*/  @!P3 IADD3 R34, P4, R38, R34, RZ ;  /* 0x000000222622b210 */ /* 0x001fe40007f9e0ff */
[----:B------:R-:W-:Y:S02]  /*553b0*/  @P2 LOP3.LUT R0, R0, 0x40000, RZ, 0xfc, !PT ;  /* 0x0004000000002812 */ /* 0x000fe400078efcff */
[----:B------:R-:W-:Y:S01]  /*553c0*/  LOP3.LUT P2, RZ, R28, 0x10000000, RZ, 0xc0, !PT ;  /* 0x100000001cff7812 */ /* 0x000fe2000784c0ff */
[----:B------:R-:W-:Y:S01]  /*553d0*/  @!P3 IMAD.X R35, R49, 0x1, R35, P4 ;  /* 0x000000013123b824 */ /* 0x000fe200020e0623 */
[----:B---3--:R-:W-:-:S04]  /*553e0*/  LOP3.LUT R36, R36, 0xff, RZ, 0xc0, !PT ;  /* 0x000000ff24247812 */ /* 0x008fc800078ec0ff */
[----:B------:R-:W-:-:S05]  /*553f0*/  F2FP.F16.E4M3.UNPACK_B R36, R36 ;  /* 0x00000024ff24723e */ /* 0x000fca00020006ff */
[----:B------:R-:W-:-:S05]  /*55400*/  HADD2.F32 R36, -RZ, R36.H0_H0 ;  /* 0x20000024ff247230 */ /* 0x000fca0000004100 */
[----:B------:R-:W-:-:S04]  /*55410*/  FMUL R36, R36, UR9 ;  /* 0x0000000924247c20 */ /* 0x000fc80008400000 */
[----:B------:R-:W-:-:S05]  /*55420*/  FFMA R36, R77, UR8, R36 ;  /* 0x000000084d247c23 */ /* 0x000fca0008000024 */
[----:B------:R-:W-:-:S05]  /*55430*/  F2FP.SATFINITE.E4M3.F32.PACK_AB_MERGE_C R36, RZ, R36, RZ ;  /* 0x00000024ff24723e */ /* 0x000fca00048070ff */
[----:B------:R0:W-:Y:S02]  /*55440*/  @!P3 STG.E.U8 desc[UR26][R34.64+0x99], R36 ;  /* 0x000099242200b986 */ /* 0x0001e4000c10111a */
[----:B0-----:R-:W-:-:S06]  /*55450*/  PRMT R34, RZ, 0x7610, R34 ;  /* 0x00007610ff227816 */ /* 0x001fcc0000000022 */
[----:B------:R-:W3:Y:S01]  /*55460*/  @!P2 LDG.E.U8 R34, desc[UR26][R30.64+0xa0] ;  /* 0x0000a01a1e22a981 */ /* 0x000ee2000c1e1100 */
        /* <DEDUP_REMOVED lines=10> */
[----:B--2---:R-:W-:Y:S01]  /*55510*/  FFMA R34, R15, UR8, R34 ;  /* 0x000000080f227c23 */ /* 0x004fe20008000022 */
[----:B------:R-:W-:Y:S01]  /*55520*/  PRMT R36, RZ, 0x7610, R36 ;  /* 0x00007610ff247816 */ /* 0x000fe20000000024 */
[----:B------:R-:W2:Y:S01]  /*55530*/  LDL.LU R15, [R1+0xddc] ;  /* 0x000ddc00010f7983 */ /* 0x000ea20000300800 */
[----:B------:R-:W-:Y:S02]  /*55540*/  ISETP.LT.OR P6, PT, R27, 0xe9, !P0 ;  /* 0x000000e91b00780c */ /* 0x000fe400047c1670 */
[----:B------:R-:W-:Y:S02]  /*55550*/  LOP3.LUT R0, R0, 0xffffff7f, RZ, 0xc0, !PT ;  /* 0xffffff7f00007812 */ /* 0x000fe400078ec0ff */
[----:B------:R-:W-:Y:S01]  /*55560*/  F2FP.SATFINITE.E4M3.F32.PACK_AB_MERGE_C R34, RZ, R34, RZ ;  /* 0x00000022ff22723e */ /* 0x000fe200048070ff */
[----:B------:R-:W3:Y:S04]  /*55570*/  LDL.LU R190, [R1+0xde0] ;  /* 0x000de00001be7983 */ /* 0x000ee80000300800 */
[----:B------:R0:W-:Y:S02]  /*55580*/  @!P2 STG.E.U8 desc[UR26][R210.64+0xa0], R34 ;  /* 0x0000a022d200a986 */ /* 0x0001e4000c10111a */
[----:B0-----:R-:W-:-:S06]  /*55590*/  PRMT R34, RZ, 0x7610, R34 ;  /* 0x00007610ff227816 */ /* 0x001fcc0000000022 */
[----:B------:R-:W4:Y:S02]  /*555a0*/  @!P5 LDG.E.U8 R34, desc[UR26][R30.64+0xa1] ;  /* 0x0000a11a1e22d981 */ /* 0x000f24000c1e1100 */
        /* <DEDUP_REMOVED lines=8> */
[----:B------:R-:W4:Y:S01]  /*55630*/  @!P5 LDG.E.U8 R36, desc[UR26][R32.64+0xa0] ;  /* 0x0000a01a2024d981 */ /* 0x000f22000c1e1100 */
[----:B------:R-:W-:Y:S02]  /*55640*/  @P1 LOP3.LUT R0, R0, 0x80, RZ, 0xfc, !PT ;  /* 0x0000008000001812 */ /* 0x000fe400078efcff */
[C---:B------:R-:W-:Y:S02]  /*55650*/  LOP3.LUT P1, RZ, R12.reuse, 0x400, RZ, 0xc0, !PT ;  /* 0x000004000cff7812 */ /* 0x040fe4000782c0ff */
[----:B------:R-:W-:Y:S02]  /*55660*/  @!P6 IADD3 R49, P3, P4, R3, R16, R7 ;  /* 0x000000100331e210 */ /* 0x000fe40007c7e007 */
[----:B------:R-:W-:Y:S02]  /*55670*/  LOP3.LUT R12, R12, 0xfffffdff, RZ, 0xc0, !PT ;  /* 0xfffffdff0c0c7812 */ /* 0x000fe400078ec0ff */
[----:B------:R-:W-:Y:S01]  /*55680*/  ISETP.LT.OR P2, PT, R27, 0xf1, !P0 ;  /* 0x000000f11b00780c */ /* 0x000fe20004741670 */
[----:B0-----:R-:W0:Y:S01]  /*55690*/  @!P5 LDC.64 R34, c[0x0][0x5c0] ;  /* 0x00017000ff22db82 */ /* 0x001e220000000a00 */
[----:B------:R-:W-:-:S02]  /*556a0*/  @!P6 IADD3.X R74, R2, R29, R6, P3, P4 ;  /* 0x0000001d024ae210 */ /* 0x000fc40001fe8406 */
[----:B------:R-:W-:Y:S02]  /*556b0*/  @P6 LOP3.LUT R12, R12, 0x200, RZ, 0xfc, !PT ;  /* 0x000002000c0c6812 */ /* 0x000fe400078efcff */
[----:B------:R-:W-:Y:S02]  /*556c0*/  ISETP.LT.OR P6, PT, R27, 0xea, !P0 ;  /* 0x000000ea1b00780c */ /* 0x000fe400047c1670 */
[----:B------:R-:W-:-:S11]  /*556d0*/  LOP3.LUT R12, R12, 0xfffffeff, RZ, 0xc0, !PT ;  /* 0xfffffeff0c0c7812 */ /* 0x000fd600078ec0ff */
[----:B------:R-:W-:-:S04]  /*556e0*/  @!P6 IADD3 R75, P3, P4, R3, R16, R7 ;  /* 0x00000010034be210 */ /* 0x000fc80007c7e007 */
[-CC-:B------:R-:W-:Y:S02]  /*556f0*/  @!P6 IADD3.X R76, R2, R29.reuse, R6.reuse, P3, P4 ;  /* 0x0000001d024ce210 */ /* 0x180fe40001fe8406 */
[----:B------:R-:W-:Y:S02]  /*55700*/  @!P2 IADD3 R77, P3, P4, R3, R16, R7 ;  /* 0x00000010034da210 */ /* 0x000fe40007c7e007 */
[----:B------:R-:W-:Y:S02]  /*55710*/  @P2 LOP3.LUT R12, R12, 0x100, RZ, 0xfc, !PT ;  /* 0x000001000c0c2812 */ /* 0x000fe400078efcff */
[----:B------:R-:W-:Y:S02]  /*55720*/  @!P2 IADD3.X R78, R2, R29, R6, P3, P4 ;  /* 0x0000001d024ea210 */ /* 0x000fe40001fe8406 */
[----:B------:R-:W-:Y:S02]  /*55730*/  ISETP.LT.OR P2, PT, R27, 0xf2, !P0 ;  /* 0x000000f21b00780c */ /* 0x000fe40004741670 */
[----:B------:R-:W-:-:S04]  /*55740*/  LOP3.LUT R0, R0, 0xffefffff, RZ, 0xc0, !PT ;  /* 0xffefffff00007812 */ /* 0x000fc800078ec0ff */
[----:B------:R-:W-:-:S04]  /*55750*/  @P6 LOP3.LUT R0, R0, 0x100000, RZ, 0xfc, !PT ;  /* 0x0010000000006812 */ /* 0x000fc800078efcff */
[----:B------:R-:W-:-:S03]  /*55760*/  LOP3.LUT R0, R0, 0xffbfffff, RZ, 0xc0, !PT ;  /* 0xffbfffff00007812 */ /* 0x000fc600078ec0ff */
[----:B------:R-:W-:-:S04]  /*55770*/  @!P2 IADD3 R79, P3, P4, R3, R16, R7 ;  /* 0x00000010034fa210 */ /* 0x000fc80007c7e007 */
[----:B------:R-:W-:Y:S02]  /*55780*/  @!P2 IADD3.X R80, R2, R29, R6, P3, P4 ;  /* 0x0000001d0250a210 */ /* 0x000fe40001fe8406 */
[----:B0-----:R-:W-:Y:S02]  /*55790*/  @!P5 IADD3 R34, P3, R41, R34, RZ ;  /* 0x000000222922d210 */ /* 0x001fe40007f7e0ff */
[----:B------:R-:W-:Y:S02]  /*557a0*/  @P2 LOP3.LUT R0, R0, 0x400000, RZ, 0xfc, !PT ;  /* 0x0040000000002812 */ /* 0x000fe400078efcff */
[----:B------:R-:W-:Y:S01]  /*557b0*/  ISETP.LT.OR P2, PT, R27, 0xa2, !P0 ;  /* 0x000000a21b00780c */ /* 0x000fe20004741670 */
[----:B------:R-:W-:Y:S01]  /*557c0*/  @!P5 IMAD.X R35, R50, 0x1, R35, P3 ;  /* 0x000000013223d824 */ /* 0x000fe200018e0623 */
[----:B----4-:R-:W-:-:S04]  /*557d0*/  LOP3.LUT R36, R36, 0xff, RZ, 0xc0, !PT ;  /* 0x000000ff24247812 */ /* 0x010fc800078ec0ff */
[----:B------:R-:W-:-:S05]  /*557e0*/  F2FP.F16.E4M3.UNPACK_B R36, R36 ;  /* 0x00000024ff24723e */ /* 0x000fca00020006ff */
[----:B------:R-:W-:-:S05]  /*557f0*/  HADD2.F32 R36, -RZ, R36.H0_H0 ;  /* 0x20000024ff247230 */ /* 0x000fca0000004100 */
[----:B------:R-:W-:-:S04]  /*55800*/  FMUL R36, R36, UR9 ;  /* 0x0000000924247c20 */ /* 0x000fc80008400000 */
[----:B--2---:R-:W-:Y:S01]  /*55810*/  FFMA R36, R15, UR8, R36 ;  /* 0x000000080f247c23 */ /* 0x004fe20008000024 */
[----:B------:R-:W-:Y:S02]  /*55820*/  ISETP.LT.OR P6, PT, R27, 0xf9, !P0 ;  /* 0x000000f91b00780c */ /* 0x000fe400047c1670 */
[----:B------:R-:W-:Y:S02]  /*55830*/  LOP3.LUT R0, R0, 0xff7fffff, RZ, 0xc0, !PT ;  /* 0xff7fffff00007812 */ /* 0x000fe400078ec0ff */
[----:B------:R-:W-:Y:S01]  /*55840*/  LOP3.LUT R12, R12, 0xffffffdf, RZ, 0xc0, !PT ;  /* 0xffffffdf0c0c7812 */ /* 0x000fe200078ec0ff */
[----:B------:R-:W2:Y:S01]  /*55850*/  LDL.LU R15, [R1+0xde4] ;  /* 0x000de400010f7983 */ /* 0x000ea20000300800 */
[----:B------:R-:W-:-:S03]  /*55860*/  F2FP.SATFINITE.E4M3.F32.PACK_AB_MERGE_C R36, RZ, R36, RZ ;  /* 0x00000024ff24723e */ /* 0x000fc600048070ff */
[----:B------:R-:W4:Y:S04]  /*55870*/  LDL.LU R191, [R1+0xde8] ;  /* 0x000de80001bf7983 */ /* 0x000f280000300800 */
[----:B------:R0:W-:Y:S02]  /*55880*/  @!P5 STG.E.U8 desc[UR26][R34.64+0xa0], R36 ;  /* 0x0000a0242200d986 */ /* 0x0001e4000c10111a */
[----:B0-----:R-:W-:Y:S01]  /*55890*/  PRMT R36, RZ, 0x7610, R36 ;  /* 0x00007610ff247816 */ /* 0x001fe20000000024 */
[----:B------:R-:W0:Y:S05]  /*558a0*/  @!P2 LDC.64 R34, c[0x0][0x5c0] ;  /* 0x00017000ff22ab82 */ /* 0x000e2a0000000a00 */
[----:B------:R-:W3:Y:S01]  /*558b0*/  @!P2 LDG.E.U8 R36, desc[UR26][R32.64+0xa1] ;  /* 0x0000a11a2024a981 */ /* 0x000ee2000c1e1100 */
[----:B------:R-:W-:-:S02]  /*558c0*/  @!P6 IADD3 R41, P3, P4, R3, R16, R7 ;  /* 0x000000100329e210 */ /* 0x000fc40007c7e007 */
[----:B------:R-:W-:Y:S02]  /*558d0*/  @P6 LOP3.LUT R0, R0, 0x800000, RZ, 0xfc, !PT ;  /* 0x0080000000006812 */ /* 0x000fe400078efcff */
[----:B------:R-:W-:Y:S02]  /*558e0*/  @!P6 IADD3.X R50, R2, R29, R6, P3, P4 ;  /* 0x0000001d0232e210 */ /* 0x000fe40001fe8406 */
[----:B------:R-:W-:Y:S02]  /*558f0*/  ISETP.LT.OR P6, PT, R27, 0xfa, !P0 ;  /* 0x000000fa1b00780c */ /* 0x000fe400047c1670 */
[----:B------:R-:W-:Y:S02]  /*55900*/  @P0 LOP3.LUT R12, R12, 0x20, RZ, 0xfc, !PT ;  /* 0x000000200c0c0812 */ /* 0x000fe400078efcff */
[----:B------:R-:W-:Y:S02]  /*55910*/  LOP3.LUT P0, RZ, R13, 0x4, RZ, 0xc0, !PT ;  /* 0x000000040dff7812 */ /* 0x000fe4000780c0ff */
[----:B0-----:R-:W-:-:S05]  /*55920*/  @!P2 IADD3 R34, P3, R51, R34, RZ ;  /* 0x000000223322a210 */ /* 0x001fca0007f7e0ff */
        /* <DEDUP_REMOVED lines=10> */
[----:B------:R-:W-:Y:S02]  /*559d0*/  LOP3.LUT R0, R0, 0xfffffffd, RZ, 0xc0, !PT ;  /* 0xfffffffd00007812 */ /* 0x000fe400078ec0ff */
[----:B------:R-:W-:Y:S02]  /*559e0*/  @!P6 IADD3 R51, P4, P5, R3, R16, R7 ;  /* 0x000000100333e210 */ /* 0x000fe40007d9e007 */
[----:B------:R-:W-:Y:S02]  /*559f0*/  @P6 LOP3.LUT R0, R0, 0x2, RZ, 0xfc, !PT ;  /* 0x0000000200006812 */ /* 0x000fe400078efcff */
[----:B------:R-:W-:Y:S02]  /*55a00*/  @!P6 IADD3.X R81, R2, R29, R6, P4, P5 ;  /* 0x0000001d0251e210 */ /* 0x000fe400027ea406 */
[----:B------:R-:W-:Y:S02]  /*55a10*/  LOP3.LUT P6, RZ, R8, 0x800, RZ, 0xc0, !PT ;  /* 0x0000080008ff7812 */ /* 0x000fe400078cc0ff */
[----:B---3--:R-:W-:-:S04]  /*55a20*/  LOP3.LUT R34, R34, 0xff, RZ, 0xc0, !PT ;  /* 0x000000ff22227812 */ /* 0x008fc800078ec0ff */
        /* <DEDUP_REMOVED lines=10> */
[----:B------:R-:W3:Y:S01]  /*55ad0*/  @!P6 LDG.E.U8 R34, desc[UR26][R30.64+0xa9] ;  /* 0x0000a91a1e22e981 */ /* 0x000ee2000c1e1100 */
[----:B------:R-:W-:Y:S02]  /*55ae0*/  ISETP.LT.OR P5, PT, R27, 0x101, !P1 ;  /* 0x000001011b00780c */ /* 0x000fe40004fa1670 */
[----:B---3--:R-:W-:-:S04]  /*55af0*/  LOP3.LUT R34, R34, 0xff, RZ, 0xc0, !PT ;  /* 0x000000ff22227812 */ /* 0x008fc800078ec0ff */
[----:B------:R-:W-:-:S05]  /*55b00*/  F2FP.F16.E4M3.UNPACK_B R34, R34 ;  /* 0x00000022ff22723e */ /* 0x000fca00020006ff */
[----:B------:R-:W-:-:S05]  /*55b10*/  HADD2.F32 R34, -RZ, R34.H0_H0 ;  /* 0x20000022ff227230 */ /* 0x000fca0000004100 */
[----:B------:R-:W-:-:S04]  /*55b20*/  FMUL R34, R34, UR9 ;  /* 0x0000000922227c20 */ /* 0x000fc80008400000 */
[----:B----4-:R-:W-:Y:S01]  /*55b30*/  FFMA R34, R191, UR8, R34 ;  /* 0x00000008bf227c23 */ /* 0x010fe20008000022 */
[----:B------:R-:W-:Y:S02]  /*55b40*/  @!P5 IADD3 R52, P3, P4, R3, R16, R5 ;  /* 0x000000100334d210 */ /* 0x000fe40007c7e005 */
[----:B------:R-:W-:Y:S01]  /*55b50*/  LOP3.LUT P0, RZ, R0, 0x200, RZ, 0xc0, !PT ;  /* 0x0000020000ff7812 */ /* 0x000fe2000780c0ff */
[----:B------:R-:W3:Y:S01]  /*55b60*/  LDL.LU R191, [R1+0xdf0] ;  /* 0x000df00001bf7983 */ /* 0x000ee20000300800 */
[----:B------:R-:W-:-:S05]  /*55b70*/  F2FP.SATFINITE.E4M3.F32.PACK_AB_MERGE_C R34, RZ, R34, RZ ;  /* 0x00000022ff22723e */ /* 0x000fca00048070ff */
[----:B------:R0:W-:Y:S04]  /*55b80*/  @!P6 STG.E.U8 desc[UR26][R124.64+0xa9], R34 ;  /* 0x0000a9227c00e986 */ /* 0x0001e8000c10111a */
[----:B------:R-:W4:Y:S01]  /*55b90*/  @!P2 LDG.E.U8 R36, desc[UR26][R32.64+0xa8] ;  /* 0x0000a81a2024a981 */ /* 0x000f22000c1e1100 */
[----:B------:R-:W-:Y:S02]  /*55ba0*/  @!P5 IADD3.X R116, R2, R29, R4, P3, P4 ;  /* 0x0000001d0274d210 */ /* 0x000fe40001fe8404 */
[----:B------:R-:W-:Y:S01]  /*55bb0*/  ISETP.LT.OR P5, PT, R27, 0x102, !P1 ;  /* 0x000001021b00780c */ /* 0x000fe20004fa1670 */
[----:B0-----:R-:W0:-:S12]  /*55bc0*/  @!P2 LDC.64 R34, c[0x0][0x5c0] ;  /* 0x00017000ff22ab82 */ /* 0x001e180000000a00 */
[----:B------:R-:W-:-:S04]  /*55bd0*/  @!P5 IADD3 R117, P3, P4, R3, R16, R5 ;  /* 0x000000100375d210 */ /* 0x000fc80007c7e005 */
[----:B------:R-:W-:Y:S02]  /*55be0*/  @!P5 IADD3.X R118, R2, R29, R4, P3, P4 ;  /* 0x0000001d0276d210 */ /* 0x000fe40001fe8404 */
[----:B------:R-:W-:-:S13]  /*55bf0*/  ISETP.LT.OR P5, PT, R27, 0x109, !P1 ;  /* 0x000001091b00780c */ /* 0x000fda0004fa1670 */
[----:B------:R-:W-:-:S04]  /*55c00*/  @!P5 IADD3 R119, P3, P4, R3, R16, R5 ;  /* 0x000000100377d210 */ /* 0x000fc80007c7e005 */
[----:B------:R-:W-:Y:S02]  /*55c10*/  @!P5 IADD3.X R121, R2, R29, R4, P3, P4 ;  /* 0x0000001d0279d210 */ /* 0x000fe40001fe8404 */
[----:B------:R-:W-:-:S13]  /*55c20*/  ISETP.LT.OR P5, PT, R27, 0x10a, !P1 ;  /* 0x0000010a1b00780c */ /* 0x000fda0004fa1670 */
        /* <DEDUP_REMOVED lines=9> */
[----:B------:R-:W-:Y:S02]  /*55cc0*/  ISETP.LT.OR P5, PT, R27, 0x111, !P1 ;  /* 0x000001111b00780c */ /* 0x000fe40004fa1670 */
[----:B------:R-:W-:Y:S01]  /*55cd0*/  LOP3.LUT P6, RZ, R13, 0x80, RZ, 0xc0, !PT ;  /* 0x000000800dff7812 */ /* 0x000fe200078cc0ff */
[----:B------:R-:W2:Y:S04]  /*55ce0*/  LDL.LU R15, [R1+0xdf4] ;  /* 0x000df400010f7983 */ /* 0x000ea80000300800 */
[----:B------:R-:W4:Y:S01]  /*55cf0*/  LDL.LU R188, [R1+0xdf8] ;  /* 0x000df80001bc7983 */ /* 0x000f220000300800 */
[----:B------:R-:W-:-:S05]  /*55d00*/  F2FP.SATFINITE.E4M3.F32.PACK_AB_MERGE_C R36, RZ, R36, RZ ;  /* 0x00000024ff24723e */ /* 0x000fca00048070ff */
[----:B------:R0:W-:Y:S02]  /*55d10*/  @!P2 STG.E.U8 desc[UR26][R34.64+0xa8], R36 ;  /* 0x0000a8242200a986 */ /* 0x0001e4000c10111a */
[----:B0-----:R-:W-:Y:S01]  /*55d20*/  PRMT R36, RZ, 0x7610, R36 ;  /* 0x00007610ff247816 */ /* 0x001fe20000000024 */
[----:B------:R-:W0:Y:S05]  /*55d30*/  @!P0 LDC.64 R34, c[0x0][0x5c0] ;  /* 0x00017000ff228b82 */ /* 0x000e2a0000000a00 */
[----:B------:R-:W3:Y:S01]  /*55d40*/  @!P0 LDG.E.U8 R36, desc[UR26][R32.64+0xa9] ;  /* 0x0000a91a20248981 */ /* 0x000ee2000c1e1100 */
        /* <DEDUP_REMOVED lines=13> */
[----:B------:R-:W-:-:S13]  /*55e20*/  ISETP.LT.OR P2, PT, R27, 0x112, !P1 ;  /* 0x000001121b00780c */ /* 0x000fda0004f41670 */
        /* <DEDUP_REMOVED lines=11> */
[----:B------:R-:W-:Y:S02]  /*55ee0*/  ISETP.LT.OR P5, PT, R27, 0x119, !P1 ;  /* 0x000001191b00780c */ /* 0x000fe40004fa1670 */
        /* <DEDUP_REMOVED lines=11> */
[----:B------:R0:W-:Y:S04]  /*55fa0*/  @!P2 STG.E.U8 desc[UR26][R214.64+0xb1], R34 ;  /* 0x0000b122d600a986 */ /* 0x0001e8000c10111a */
[----:B------:R-:W4:Y:S01]  /*55fb0*/  @!P0 LDG.E.U8 R36, desc[UR26][R32.64+0xb0] ;  /* 0x0000b01a20248981 */ /* 0x000f22000c1e1100 */
[----:B------:R-:W-:-:S04]  /*55fc0*/  @!P5 IADD3 R56, P3, P4, R3, R16, R5 ;  /* 0x000000100338d210 */ /* 0x000fc80007c7e005 */
[----:B------:R-:W-:Y:S02]  /*55fd0*/  @!P5 IADD3.X R124, R2, R29, R4, P3, P4 ;  /* 0x0000001d027cd210 */ /* 0x000fe40001fe8404 */
[----:B------:R-:W-:Y:S01]  /*55fe0*/  ISETP.LT.OR P5, PT, R27, 0x11a, !P1 ;  /* 0x0000011a1b00780c */ /* 0x000fe20004fa1670 */
[----:B0-----:R-:W0:-:S12]  /*55ff0*/  @!P0 LDC.64 R34, c[0x0][0x5c0] ;  /* 0x00017000ff228b82 */ /* 0x001e180000000a00 */
[----:B------:R-:W-:-:S04]  /*56000*/  @!P5 IADD3 R125, P3, P4, R3, R16, R5 ;  /* 0x00000010037dd210 */ /* 0x000fc80007c7e005 */
[----:B------:R-:W-:Y:S02]  /*56010*/  @!P5 IADD3.X R190, R2, R29, R4, P3, P4 ;  /* 0x0000001d02bed210 */ /* 0x000fe40001fe8404 */
[C---:B------:R-:W-:Y:S02]  /*56020*/  ISETP.LT.OR P5, PT, R27.reuse, 0x121, !P1 ;  /* 0x000001211b00780c */ /* 0x040fe40004fa1670 */
[----:B------:R-:W-:-:S11]  /*56030*/  ISETP.LT.OR P2, PT, R27, 0x122, !P1 ;  /* 0x000001221b00780c */ /* 0x000fd60004f41670 */
[----:B------:R-:W-:-:S04]  /*56040*/  @!P5 IADD3 R191, P3, P4, R3, R16, R5 ;  /* 0x0000001003bfd210 */ /* 0x000fc80007c7e005 */
[----:B------:R-:W-:Y:S02]  /*56050*/  @!P5 IADD3.X R193, R2, R29, R4, P3, P4 ;  /* 0x0000001d02c1d210 */ /* 0x000fe40001fe8404 */
[----:B------:R-:W-:-:S04]  /*56060*/  @!P2 IADD3 R192, P3, P4, R3, R16, R5 ;  /* 0x0000001003c0a210 */ /* 0x000fc80007c7e005 */
[----:B------:R-:W-:Y:S02]  /*56070*/  @!P2 IADD3.X R194, R2, R29, R4, P3, P4 ;  /* 0x0000001d02c2a210 */ /* 0x000fe40001fe8404 */
[----:B0-----:R-:W-:Y:S02]  /*56080*/  @!P0 IADD3 R34, P3, R39, R34, RZ ;  /* 0x0000002227228210 */ /* 0x001fe40007f7e0ff */
[----:B------:R-:W-:-:S03]  /*56090*/  LOP3.LUT P6, RZ, R0, 0x400, RZ, 0xc0, !PT ;  /* 0x0000040000ff7812 */ /* 0x000fc600078cc0ff */
        /* <DEDUP_REMOVED lines=113> */
[----:B------:R-:W4:Y:S01]  /*567b0*/  @!P6 LDG.E.U8 R34, desc[UR26][R30.64+0xc1] ;  /* 0x0000c11a1e22e981 */ /* 0x000f22000c1e1100 */
[----:B------:R-:W-:-:S04]  /*567c0*/  @!P5 IADD3 R60, P3, P4, R3, R16, R5 ;  /* 0x00000010033cd210 */ /* 0x000fc80007c7e005 */
[----:B------:R-:W-:Y:S02]  /*567d0*/  @!P5 IADD3.X R202, R2, R29, R4, P3, P4 ;  /* 0x0000001d02cad210 */ /* 0x000fe40001fe8404 */
[----:B------:R-:W-:Y:S02]  /*567e0*/  ISETP.LT.OR P5, PT, R27, 0x14a, !P1 ;  /* 0x0000014a1b00780c */ /* 0x000fe40004fa1670 */
        /* <DEDUP_REMOVED lines=14> */
[----:B------:R-:W-:Y:S02]  /*568d0*/  ISETP.LT.OR P5, PT, R27, 0x152, !P1 ;  /* 0x000001521b00780c */ /* 0x000fe40004fa1670 */
[----:B------:R-:W-:-:S11]  /*568e0*/  LOP3.LUT P0, RZ, R0, 0x4000, RZ, 0xc0, !PT ;  /* 0x0000400000ff7812 */ /* 0x000fd6000780c0ff */
        /* <DEDUP_REMOVED lines=317> */
[----:B0-----:R-:W-:Y:S02]  /*57cc0*/  PRMT R34, RZ, 0x7610, R34 ;  /* 0x00007610ff227816 */ /* 0x001fe40000000022 */
[----:B------:R-:W-:Y:S01]  /*57cd0*/  ISETP.LT.OR P5, PT, R27, 0x1c1, !P1 ;  /* 0x000001c11b00780c */ /* 0x000fe20004fa1670 */
[----:B------:R-:W3:Y:S01]  /*57ce0*/  LDL.LU.64 R18, [R1+0x1508] ;  /* 0x0015080001127983 */ /* 0x000ee20000300a00 */
[----:B------:R-:W-:-:S03]  /*57cf0*/  LOP3.LUT P2, RZ, R0, 0x100000, RZ, 0xc0, !PT ;  /* 0x0010000000ff7812 */ /* 0x000fc6000784c0ff */
[----:B------:R-:W3:Y:S04]  /*57d00*/  LDL.LU R71, [R1+0xe70] ;  /* 0x000e700001477983 */ /* 0x000ee80000300800 */
[----:B------:R-:W3:Y:S04]  /*57d10*/  LDL.LU R70, [R1+0xe74] ;  /* 0x000e740001467983 */ /* 0x000ee80000300800 */
[----:B------:R-:W4:Y:S04]  /*57d20*/  @!P0 LDG.E.U8 R34, desc[UR26][R30.64+0xe9] ;  /* 0x0000e91a1e228981 */ /* 0x000f28000c1e1100 */
[----:B------:R-:W3:Y:S01]  /*57d30*/  LDL.LU R69, [R1+0xe78] ;  /* 0x000e780001457983 */ /* 0x000ee20000300800 */
        /* <DEDUP_REMOVED lines=26> */
[----:B--2---:R-:W-:-:S05]  /*57ee0*/  FFMA R36, R15, UR8, R36 ;  /* 0x000000080f247c23 */ /* 0x004fca0008000024 */
[----:B------:R-:W-:-:S05]  /*57ef0*/  F2FP.SATFINITE.E4M3.F32.PACK_AB_MERGE_C R36, RZ, R36, RZ ;  /* 0x00000024ff24723e */ /* 0x000fca00048070ff */
[----:B------:R0:W-:Y:S02]  /*57f00*/  @!P6 STG.E.U8 desc[UR26][R34.64+0xe8], R36 ;  /* 0x0000e8242200e986 */ /* 0x0001e4000c10111a */
[----:B0-----:R-:W-:Y:S01]  /*57f10*/  PRMT R36, RZ, 0x7610, R36 ;  /* 0x00007610ff247816 */ /* 0x001fe20000000024 */
[----:B------:R-:W0:Y:S05]  /*57f20*/  @!P2 LDC.64 R34, c[0x0][0x5c0] ;  /* 0x00017000ff22ab82 */ /* 0x000e2a0000000a00 */
[----:B------:R-:W2:Y:S01]  /*57f30*/  @!P2 LDG.E.U8 R36, desc[UR26][R32.64+0xe9] ;  /* 0x0000e91a2024a981 */ /* 0x000ea2000c1e1100 */
[----:B------:R-:W-:Y:S02]  /*57f40*/  ISETP.LT.OR P0, PT, R27, 0x1d1, !P1 ;  /* 0x000001d11b00780c */ /* 0x000fe40004f01670 */
[----:B------:R-:W-:-:S11]  /*57f50*/  LOP3.LUT P6, RZ, R11, 0x4000000, RZ, 0xc0, !PT ;  /* 0x040000000bff7812 */ /* 0x000fd600078cc0ff */
[----:B------:R-:W-:-:S04]  /*57f60*/  @!P0 IADD3 R101, P3, P4, R3, R16, R5 ;  /* 0x0000001003658210 */ /* 0x000fc80007c7e005 */
[----:B------:R-:W-:Y:S02]  /*57f70*/  @!P0 IADD3.X R102, R2, R29, R4, P3, P4 ;  /* 0x0000001d02668210 */ /* 0x000fe40001fe8404 */
[----:B0-----:R-:W-:-:S05]  /*57f80*/  @!P2 IADD3 R34, P3, R75, R34, RZ ;  /* 0x000000224b22a210 */ /* 0x001fca0007f7e0ff */
[----:B------:R-:W-:Y:S01]  /*57f90*/  @!P2 IMAD.X R35, R76, 0x1, R35, P3 ;  /* 0x000000014c23a824 */ /* 0x000fe200018e0623 */
        /* <DEDUP_REMOVED lines=9> */
[----:B------:R-:W-:-:S13]  /*58030*/  ISETP.LT.OR P0, PT, R27, 0x1d2, !P1 ;  /* 0x000001d21b00780c */ /* 0x000fda0004f01670 */
[----:B------:R-:W-:-:S04]  /*58040*/  @!P0 IADD3 R103, P4, P5, R3, R16, R5 ;  /* 0x0000001003678210 */ /* 0x000fc80007d9e005 */
[----:B------:R-:W-:Y:S02]  /*58050*/  @!P0 IADD3.X R15, R2, R29, R4, P4, P5 ;  /* 0x0000001d020f8210 */ /* 0x000fe400027ea404 */
[----:B------:R-:W-:Y:S02]  /*58060*/  LOP3.LUT P0, RZ, R11, 0x8000000, RZ, 0xc0, !PT ;  /* 0x080000000bff7812 */ /* 0x000fe4000780c0ff */
[----:B--2---:R-:W-:-:S04]  /*58070*/  LOP3.LUT R34, R34, 0xff, RZ, 0xc0, !PT ;  /* 0x000000ff22227812 */ /* 0x004fc800078ec0ff */
[----:B------:R-:W-:-:S05]  /*58080*/  F2FP.F16.E4M3.UNPACK_B R34, R34 ;  /* 0x00000022ff22723e */ /* 0x000fca00020006ff */
[----:B------:R-:W-:-:S05]  /*58090*/  HADD2.F32 R34, -RZ, R34.H0_H0 ;  /* 0x20000022ff227230 */ /* 0x000fca0000004100 */
[----:B------:R-:W-:-:S04]  /*580a0*/  FMUL R34, R34, UR9 ;  /* 0x0000000922227c20 */ /* 0x000fc80008400000 */
[----:B------:R-:W-:Y:S01]  /*580b0*/  FFMA R34, R70, UR8, R34 ;  /* 0x0000000846227c23 */ /* 0x000fe20008000022 */
        /* <DEDUP_REMOVED lines=12> */
[----:B------:R-:W-:Y:S01]  /*58180*/  FFMA R34, R69, UR8, R34 ;  /* 0x0000000845227c23 */ /* 0x000fe20008000022 */
[----:B------:R-:W-:Y:S02]  /*58190*/  @!P5 IADD3 R135, P3, P4, R3, R16, R5 ;  /* 0x000000100387d210 */ /* 0x000fe40007c7e005 */
[----:B------:R-:W-:Y:S01]  /*581a0*/  LOP3.LUT P6, RZ, R0, 0x400000, RZ, 0xc0, !PT ;  /* 0x0040000000ff7812 */ /* 0x000fe200078cc0ff */
[----:B------:R-:W3:Y:S04]  /*581b0*/  LDL.LU R69, [R1+0xe80] ;  /* 0x000e800001457983 */ /* 0x000ee80000300800 */
[----:B------:R-:W4:Y:S01]  /*581c0*/  LDL.LU R40, [R1+0xe84] ;  /* 0x000e840001287983 */ /* 0x000f220000300800 */
[----:B------:R-:W-:Y:S02]  /*581d0*/  F2FP.SATFINITE.E4M3.F32.PACK_AB_MERGE_C R34, RZ, R34, RZ ;  /* 0x00000022ff22723e */ /* 0x000fe400048070ff */
[----:B------:R-:W-:Y:S01]  /*581e0*/  @!P5 IADD3.X R230, R2, R29, R4, P3, P4 ;  /* 0x0000001d02e6d210 */ /* 0x000fe20001fe8404 */
[----:B------:R-:W4:Y:S04]  /*581f0*/  LDL.LU R37, [R1+0xe88] ;  /* 0x000e880001257983 */ /* 0x000f280000300800 */
[----:B------:R0:W-:Y:S04]  /*58200*/  @!P0 STG.E.U8 desc[UR26][R234.64+0xf1], R34 ;  /* 0x0000f122ea008986 */ /* 0x0001e8000c10111a */
[----:B------:R-:W2:Y:S01]  /*58210*/  @!P2 LDG.E.U8 R36, desc[UR26][R32.64+0xf0] ;  /* 0x0000f01a2024a981 */ /* 0x000ea2000c1e1100 */
[----:B------:R-:W-:-:S02]  /*58220*/  ISETP.LT.OR P5, PT, R27, 0x1da, !P1 ;  /* 0x000001da1b00780c */ /* 0x000fc40004fa1670 */
[----:B------:R-:W-:Y:S01]  /*58230*/  ISETP.LT.OR P0, PT, R27, 0x1e2, !P1 ;  /* 0x000001e21b00780c */ /* 0x000fe20004f01670 */
[----:B0-----:R-:W0:Y:S01]  /*58240*/  @!P2 LDC.64 R34, c[0x0][0x5c0] ;  /* 0x00017000ff22ab82 */ /* 0x001e220000000a00 */
[----:B------:R-:W-:Y:S01]  /*58250*/  LOP3.LUT R12, R12, 0xffffffbf, RZ, 0xc0, !PT ;  /* 0xffffffbf0c0c7812 */ /* 0x000fe200078ec0ff */
[----:B------:R-:W4:Y:S08]  /*58260*/  LDL.LU R234, [R1+0xe8c] ;  /* 0x000e8c0001ea7983 */ /* 0x000f300000300800 */
[----:B------:R-:W-:-:S04]  /*58270*/  @!P5 IADD3 R132, P3, P4, R3, R16, R5 ;  /* 0x000000100384d210 */ /* 0x000fc80007c7e005 */
[----:B------:R-:W-:Y:S02]  /*58280*/  @!P5 IADD3.X R134, R2, R29, R4, P3, P4 ;  /* 0x0000001d0286d210 */ /* 0x000fe40001fe8404 */
[----:B------:R-:W-:-:S13]  /*58290*/  ISETP.LT.OR P5, PT, R27, 0x1e1, !P1 ;  /* 0x000001e11b00780c */ /* 0x000fda0004fa1670 */
[----:B------:R-:W-:-:S04]  /*582a0*/  @!P5 IADD3 R76, P3, P4, R3, R16, R5 ;  /* 0x00000010034cd210 */ /* 0x000fc80007c7e005 */
[----:B------:R-:W-:Y:S02]  /*582b0*/  @!P5 IADD3.X R133, R2, R29, R4, P3, P4 ;  /* 0x0000001d0285d210 */ /* 0x000fe40001fe8404 */
        /* <DEDUP_REMOVED lines=8> */
[----:B------:R-:W-:-:S05]  /*58340*/  FFMA R36, R70, UR8, R36 ;  /* 0x0000000846247c23 */ /* 0x000fca0008000024 */
[----:B------:R-:W-:-:S05]  /*58350*/  F2FP.SATFINITE.E4M3.F32.PACK_AB_MERGE_C R36, RZ, R36, RZ ;  /* 0x00000024ff24723e */ /* 0x000fca00048070ff */
[----:B------:R0:W-:Y:S02]  /*58360*/  @!P2 STG.E.U8 desc[UR26][R34.64+0xf0], R36 ;  /* 0x0000f0242200a986 */ /* 0x0001e4000c10111a */
[----:B0-----:R-:W-:Y:S01]  /*58370*/  PRMT R36, RZ, 0x7610, R36 ;  /* 0x00007610ff247816 */ /* 0x001fe20000000024 */
[----:B------:R-:W0:Y:S05]  /*58380*/  @!P6 LDC.64 R34, c[0x0][0x5c0] ;  /* 0x00017000ff22eb82 */ /* 0x000e2a0000000a00 */
[----:B------:R-:W2:Y:S01]  /*58390*/  @!P6 LDG.E.U8 R36, desc[UR26][R32.64+0xf1] ;  /* 0x0000f11a2024e981 */ /* 0x000ea2000c1e1100 */
[C---:B------:R-:W-:Y:S02]  /*583a0*/  ISETP.LT.OR P0, PT, R27.reuse, 0x1e9, !P1 ;  /* 0x000001e91b00780c */ /* 0x040fe40004f01670 */
[----:B------:R-:W-:-:S11]  /*583b0*/  ISETP.LT.OR P2, PT, R27, 0x1ea, !P1 ;  /* 0x000001ea1b00780c */ /* 0x000fd60004f41670 */
[----:B------:R-:W-:-:S04]  /*583c0*/  @!P0 IADD3 R72, P3, P4, R3, R16, R5 ;  /* 0x0000001003488210 */ /* 0x000fc80007c7e005 */
[CCC-:B------:R-:W-:Y:S02]  /*583d0*/  @!P0 IADD3.X R73, R2.reuse, R29.reuse, R4.reuse, P3, P4 ;  /* 0x0000001d02498210 */ /* 0x1c0fe40001fe8404 */
[----:B------:R-:W-:Y:S02]  /*583e0*/  @!P2 IADD3 R70, P4, P5, R3, R16, R5 ;  /* 0x000000100346a210 */ /* 0x000fe40007d9e005 */
[----:B0-----:R-:W-:Y:S02]  /*583f0*/  @!P6 IADD3 R34, P3, R79, R34, RZ ;  /* 0x000000224f22e210 */ /* 0x001fe40007f7e0ff */
[----:B------:R-:W-:Y:S02]  /*58400*/  @!P2 IADD3.X R71, R2, R29, R4, P4, P5 ;  /* 0x0000001d0247a210 */ /* 0x000fe400027ea404 */
[----:B------:R-:W-:Y:S01]  /*58410*/  LOP3.LUT P5, RZ, R14, 0x1, RZ, 0xc0, !PT ;  /* 0x000000010eff7812 */ /* 0x000fe200078ac0ff */
        /* <DEDUP_REMOVED lines=10> */
[C---:B------:R-:W-:Y:S02]  /*584c0*/  ISETP.LT.OR P6, PT, R27.reuse, 0x1f1, !P1 ;  /* 0x000001f11b00780c */ /* 0x040fe40004fc1670 */
[----:B------:R-:W-:-:S11]  /*584d0*/  ISETP.LT.OR P5, PT, R27, 0x1f2, !P1 ;  /* 0x000001f21b00780c */ /* 0x000fd60004fa1670 */
[----:B------:R-:W-:-:S04]  /*584e0*/  @!P6 IADD3 R49, P3, P4, R3, R16, R5 ;  /* 0x000000100331e210 */ /* 0x000fc80007c7e005 */
[----:B------:R-:W-:Y:S02]  /*584f0*/  @!P6 IADD3.X R69, R2, R29, R4, P3, P4 ;  /* 0x0000001d0245e210 */ /* 0x000fe40001fe8404 */
[----:B------:R-:W-:Y:S02]  /*58500*/  @!P5 IADD3 R38, P3, P4, R3, R16, R5 ;  /* 0x000000100326d210 */ /* 0x000fe40007c7e005 */
[----:B--2---:R-:W-:-:S04]  /*58510*/  LOP3.LUT R34, R34, 0xff, RZ, 0xc0, !PT ;  /* 0x000000ff22227812 */ /* 0x004fc800078ec0ff */
[----:B------:R-:W-:-:S05]  /*58520*/  F2FP.F16.E4M3.UNPACK_B R34, R34 ;  /* 0x00000022ff22723e */ /* 0x000fca00020006ff */
[----:B------:R-:W-:-:S05]  /*58530*/  HADD2.F32 R34, -RZ, R34.H0_H0 ;  /* 0x20000022ff227230 */ /* 0x000fca0000004100 */
[----:B------:R-:W-:-:S04]  /*58540*/  FMUL R34, R34, UR9 ;  /* 0x0000000922227c20 */ /* 0x000fc80008400000 */
[----:B----4-:R-:W-:Y:S01]  /*58550*/  FFMA R34, R40, UR8, R34 ;  /* 0x0000000828227c23 */ /* 0x010fe20008000022 */
[----:B------:R-:W-:Y:S02]  /*58560*/  @!P5 IADD3.X R40, R2, R29, R4, P3, P4 ;  /* 0x0000001d0228d210 */ /* 0x000fe40001fe8404 */
[----:B------:R-:W-:Y:S02]  /*58570*/  LOP3.LUT P3, RZ, R14, 0x1, RZ, 0xc0, !PT ;  /* 0x000000010eff7812 */ /* 0x000fe4000786c0ff */
[----:B------:R-:W-:Y:S02]  /*58580*/  LOP3.LUT P4, RZ, R11, 0x20000000, RZ, 0xc0, !PT ;  /* 0x200000000bff7812 */ /* 0x000fe4000788c0ff */
[----:B------:R-:W-:Y:S02]  /*58590*/  F2FP.SATFINITE.E4M3.F32.PACK_AB_MERGE_C R36, RZ, R34, RZ ;  /* 0x00000022ff24723e */ /* 0x000fe400048070ff */
[----:B------:R-:W-:-:S07]  /*585a0*/  PRMT R34, RZ, 0x7610, R34 ;  /* 0x00007610ff227816 */ /* 0x000fce0000000022 */
[----:B------:R0:W-:Y:S04]  /*585b0*/  @!P3 STG.E.U8 desc[UR26][R24.64+0xf8], R36 ;  /* 0x0000f8241800b986 */ /* 0x0001e8000c10111a */
[----:B------:R-:W2:Y:S01]  /*585c0*/  @!P4 LDG.E.U8 R34, desc[UR26][R30.64+0xf9] ;  /* 0x0000f91a1e22c981 */ /* 0x000ea2000c1e1100 */
[----:B------:R-:W-:Y:S02]  /*585d0*/  @P0 LOP3.LUT R12, R12, 0x40, RZ, 0xfc, !PT ;  /* 0x000000400c0c0812 */ /* 0x000fe400078efcff */
[----:B------:R-:W-:Y:S02]  /*585e0*/  LOP3.LUT P0, RZ, R0, 0x800000, RZ, 0xc0, !PT ;  /* 0x0080000000ff7812 */ /* 0x000fe4000780c0ff */
[----:B0-----:R-:W-:Y:S01]  /*585f0*/  PRMT R36, RZ, 0x7610, R36 ;  /* 0x00007610ff247816 */ /* 0x001fe20000000024 */
[----:B------:R-:W3:Y:S01]  /*58600*/  LDL.LU.64 R24, [R1+0x1500] ;  /* 0x0015000001187983 */ /* 0x000ee20000300a00 */
[----:B--2---:R-:W-:-:S02]  /*58610*/  LOP3.LUT R34, R34, 0xff, RZ, 0xc0, !PT ;  /* 0x000000ff22227812 */ /* 0x004fc400078ec0ff */
[----:B------:R-:W-:Y:S01]  /*58620*/  LOP3.LUT R12, R12, 0xffffff7f, RZ, 0xc0, !PT ;  /* 0xffffff7f0c0c7812 */ /* 0x000fe200078ec0ff */
[----:B------:R-:W2:Y:S01]  /*58630*/  LDL.LU R235, [R1+0xe90] ;  /* 0x000e900001eb7983 */ /* 0x000ea20000300800 */
[----:B------:R-:W-:-:S05]  /*58640*/  F2FP.F16.E4M3.UNPACK_B R34, R34 ;  /* 0x00000022ff22723e */ /* 0x000fca00020006ff */
[----:B------:R-:W-:-:S05]  /*58650*/  HADD2.F32 R34, -RZ, R34.H0_H0 ;  /* 0x20000022ff227230 */ /* 0x000fca0000004100 */
[----:B------:R-:W-:-:S04]  /*58660*/  FMUL R34, R34, UR9 ;  /* 0x0000000922227c20 */ /* 0x000fc80008400000 */
[----:B------:R-:W-:Y:S01]  /*58670*/  FFMA R34, R37, UR8, R34 ;  /* 0x0000000825227c23 */ /* 0x000fe20008000022 */
[----:B------:R-:W-:Y:S01]  /*58680*/  @P2 LOP3.LUT R12, R12, 0x80, RZ, 0xfc, !PT ;  /* 0x000000800c0c2812 */ /* 0x000fe200078efcff */
[----:B------:R-:W4:Y:S03]  /*58690*/  LDL.LU R37, [R1+0xe94] ;  /* 0x000e940001257983 */ /* 0x000f260000300800 */
[----:B------:R-:W-:-:S05]  /*586a0*/  F2FP.SATFINITE.E4M3.F32.PACK_AB_MERGE_C R34, RZ, R34, RZ ;  /* 0x00000022ff22723e */ /* 0x000fca00048070ff */
[----:B------:R0:W-:Y:S04]  /*586b0*/  @!P4 STG.E.U8 desc[UR26][R136.64+0xf9], R34 ;  /* 0x0000f9228800c986 */ /* 0x0001e8000c10111a */
[----:B------:R-:W3:Y:S01]  /*586c0*/  @!P0 LDG.E.U8 R36, desc[UR26][R32.64+0xf8] ;  /* 0x0000f81a20248981 */ /* 0x000ee2000c1e1100 */
[----:B0-----:R-:W0:Y:S01]  /*586d0*/  @!P0 LDC.64 R34, c[0x0][0x5c0] ;  /* 0x00017000ff228b82 */ /* 0x001e220000000a00 */
        /* <DEDUP_REMOVED lines=12> */
[----:B------:R-:W3:Y:S01]  /*587a0*/  @!P2 LDG.E.U8 R36, desc[UR26][R32.64+0xf9] ;  /* 0x0000f91a2024a981 */ /* 0x000ee2000c1e1100 */
[----:B------:R-:W-:Y:S02]  /*587b0*/  ISETP.GE.AND P0, PT, R26, 0x1, PT ;  /* 0x000000011a00780c */ /* 0x000fe40003f06270 */
[----:B0-----:R-:W-:-:S05]  /*587c0*/  @!P2 IADD3 R34, P3, R51, R34, RZ ;  /* 0x000000223322a210 */ /* 0x001fca0007f7e0ff */
[----:B------:R-:W-:Y:S01]  /*587d0*/  @!P2 IMAD.X R35, R81, 0x1, R35, P3 ;  /* 0x000000015123a824 */ /* 0x000fe200018e0623 */
[----:B------:R-:W-:Y:S02]  /*587e0*/  ISETP.LT.OR P3, PT, R27, 0x101, !P0 ;  /* 0x000001011b00780c */ /* 0x000fe40004761670 */
[----:B---3--:R-:W-:-:S04]  /*587f0*/  LOP3.LUT R36, R36, 0xff, RZ, 0xc0, !PT ;  /* 0x000000ff24247812 */ /* 0x008fc800078ec0ff */
[----:B------:R-:W-:-:S05]  /*58800*/  F2FP.F16.E4M3.UNPACK_B R36, R36 ;  /* 0x00000024ff24723e */ /* 0x000fca00020006ff */
[----:B------:R-:W-:-:S05]  /*58810*/  HADD2.F32 R36, -RZ, R36.H0_H0 ;  /* 0x20000024ff247230 */ /* 0x000fca0000004100 */
[----:B------:R-:W-:-:S04]  /*58820*/  FMUL R36, R36, UR9 ;  /* 0x0000000924247c20 */ /* 0x000fc80008400000 */
[----:B--2---:R-:W-:Y:S02]  /*58830*/  FFMA R36, R235, UR8, R36 ;  /* 0x00000008eb247c23 */ /* 0x004fe40008000024 */
[----:B------:R-:W2:Y:S04]  /*58840*/  LDL.LU R235, [R1+0xe98] ;  /* 0x000e980001eb7983 */ /* 0x000ea80000300800 */
[----:B------:R-:W3:Y:S04]  /*58850*/  LDL.LU R234, [R1+0xe9c] ;  /* 0x000e9c0001ea7983 */ /* 0x000ee80000300800 */
[----:B------:R-:W3:Y:S01]  /*58860*/  LDL.LU.64 R136, [R1+0x18] ;  /* 0x0000180001887983 */ /* 0x000ee20000300a00 */
[----:B------:R-:W-:-:S05]  /*58870*/  F2FP.SATFINITE.E4M3.F32.PACK_AB_MERGE_C R36, RZ, R36, RZ ;  /* 0x00000024ff24723e */ /* 0x000fca00048070ff */
[----:B------:R0:W-:Y:S02]  /*58880*/  @!P2 STG.E.U8 desc[UR26][R34.64+0xf9], R36 ;  /* 0x0000f9242200a986 */ /* 0x0001e4000c10111a */
[----:B0-----:R-:W-:Y:S01]  /*58890*/  PRMT R36, RZ, 0x7610, R36 ;  /* 0x00007610ff247816 */ /* 0x001fe20000000024 */
[----:B------:R-:W0:Y:S05]  /*588a0*/  @!P3 LDC.64 R34, c[0x0][0x5c0] ;  /* 0x00017000ff22bb82 */ /* 0x000e2a0000000a00 */
[----:B------:R-:W4:Y:S01]  /*588b0*/  @!P3 LDG.E.U8 R36, desc[UR26][R24.64+0x100] ;  /* 0x0001001a1824b981 */ /* 0x000f22000c1e1100 */
[----:B0-----:R-:W-:-:S05]  /*588c0*/  @!P3 IADD3 R34, P4, R16, R34, RZ ;  /* 0x000000221022b210 */ /* 0x001fca0007f9e0ff */
[----:B------:R-:W-:Y:S01]  /*588d0*/  @!P3 IMAD.X R35, R29, 0x1, R35, P4 ;  /* 0x000000011d23b824 */ /* 0x000fe200020e0623 */
[----:B----4-:R-:W-:-:S04]  /*588e0*/  LOP3.LUT R36, R36, 0xff, RZ, 0xc0, !PT ;  /* 0x000000ff24247812 */ /* 0x010fc800078ec0ff */
[----:B------:R-:W-:-:S05]  /*588f0*/  F2FP.F16.E4M3.UNPACK_B R36, R36 ;  /* 0x00000024ff24723e */ /* 0x000fca00020006ff */
[----:B------:R-:W-:-:S05]  /*58900*/  HADD2.F32 R36, -RZ, R36.H0_H0 ;  /* 0x20000024ff247230 */ /* 0x000fca0000004100 */
[----:B------:R-:W-:-:S04]  /*58910*/  FMUL R36, R36, UR9 ;  /* 0x0000000924247c20 */ /* 0x000fc80008400000 */
[----:B------:R-:W-:Y:S01]  /*58920*/  FFMA R36, R37, UR8, R36 ;  /* 0x0000000825247c23 */ /* 0x000fe20008000024 */
[----:B------:R-:W-:Y:S01]  /*58930*/  LOP3.LUT P2, RZ, R11, 0x10000000, RZ, 0xc0, !PT ;  /* 0x100000000bff7812 */ /* 0x000fe2000784c0ff */
[----:B------:R-:W4:Y:S04]  /*58940*/  LDL.LU R37, [R1+0xea0] ;  /* 0x000ea00001257983 */ /* 0x000f280000300800 */
[----:B------:R-:W4:Y:S01]  /*58950*/  LDL.LU.64 R78, [R1+0x10] ;  /* 0x00001000014e7983 */ /* 0x000f220000300a00 */
[----:B------:R-:W-:-:S05]  /*58960*/  F2FP.SATFINITE.E4M3.F32.PACK_AB_MERGE_C R36, RZ, R36, RZ ;  /* 0x00000024ff24723e */ /* 0x000fca00048070ff */
[----:B------:R0:W-:Y:S01]  /*58970*/  @!P3 STG.E.U8 desc[UR26][R34.64+0x100], R36 ;  /* 0x000100242200b986 */ /* 0x0001e2000c10111a */
[----:B------:R-:W-:Y:S02]  /*58980*/  ISETP.LT.OR P3, PT, R27, 0x102, !P0 ;  /* 0x000001021b00780c */ /* 0x000fe40004761670 */
[----:B0-----:R-:W-:-:S11]  /*58990*/  PRMT R36, RZ, 0x7610, R36 ;  /* 0x00007610ff247816 */ /* 0x001fd60000000024 */
[----:B------:R-:W0:Y:S01]  /*589a0*/  @!P3 LDC.64 R34, c[0x0][0x5c0] ;  /* 0x00017000ff22bb82 */ /* 0x000e220000000a00 */
[----:B------:R-:W2:Y:S01]  /*589b0*/  @!P3 LDG.E.U8 R36, desc[UR26][R24.64+0x101] ;  /* 0x0001011a1824b981 */ /* 0x000ea2000c1e1100 */
[----:B0-----:R-:W-:-:S05]  /*589c0*/  @!P3 IADD3 R34, P4, R16, R34, RZ ;  /* 0x000000221022b210 */ /* 0x001fca0007f9e0ff */
[----:B------:R-:W-:Y:S01]  /*589d0*/  @!P3 IMAD.X R35, R29, 0x1, R35, P4 ;  /* 0x000000011d23b824 */ /* 0x000fe200020e0623 */
[----:B------:R-:W-:Y:S02]  /*589e0*/  LOP3.LUT P4, RZ, R11, 0x80000000, RZ, 0xc0, !PT ;  /* 0x800000000bff7812 */ /* 0x000fe4000788c0ff */
[----:B--2---:R-:W-:-:S04]  /*589f0*/  LOP3.LUT R36, R36, 0xff, RZ, 0xc0, !PT ;  /* 0x000000ff24247812 */ /* 0x004fc800078ec0ff */
[----:B------:R-:W-:-:S05]  /*58a00*/  F2FP.F16.E4M3.UNPACK_B R36, R36 ;  /* 0x00000024ff24723e */ /* 0x000fca00020006ff */
[----:B------:R-:W-:-:S05]  /*58a10*/  HADD2.F32 R36, -RZ, R36.H0_H0 ;  /* 0x20000024ff247230 */ /* 0x000fca0000004100 */
[----:B------:R-:W-:-:S04]  /*58a20*/  FMUL R36, R36, UR9 ;  /* 0x0000000924247c20 */ /* 0x000fc80008400000 */
[----:B------:R-:W-:Y:S02]  /*58a30*/  FFMA R36, R235, UR8, R36 ;  /* 0x00000008eb247c23 */ /* 0x000fe40008000024 */
[----:B------:R-:W2:Y:S03]  /*58a40*/  LDL.LU R235, [R1+0xea4] ;  /* 0x000ea40001eb7983 */ /* 0x000ea60000300800 */
[----:B------:R-:W-:-:S05]  /*58a50*/  F2FP.SATFINITE.E4M3.F32.PACK_AB_MERGE_C R36, RZ, R36, RZ ;  /* 0x00000024ff24723e */ /* 0x000fca00048070ff */
[----:B------:R0:W-:Y:S02]  /*58a60*/  @!P3 STG.E.U8 desc[UR26][R34.64+0x101], R36 ;  /* 0x000101242200b986 */ /* 0x0001e4000c10111a */
[----:B0-----:R-:W-:-:S06]  /*58a70*/  PRMT R34, RZ, 0x7610, R34 ;  /* 0x00007610ff227816 */ /* 0x001fcc0000000022 */
[----:B------:R-:W3:Y:S02]  /*58a80*/  @!P4 LDG.E.U8 R34, desc[UR26][R18.64+0x100] ;  /* 0x0001001a1222c981 */ /* 0x000ee4000c1e1100 */
[----:B---3--:R-:W-:-:S04]  /*58a90*/  LOP3.LUT R34, R34, 0xff, RZ, 0xc0, !PT ;  /* 0x000000ff22227812 */ /* 0x008fc800078ec0ff */
[----:B------:R-:W-:-:S05]  /*58aa0*/  F2FP.F16.E4M3.UNPACK_B R34, R34 ;  /* 0x00000022ff22723e */ /* 0x000fca00020006ff */
[----:B------:R-:W-:-:S05]  /*58ab0*/  HADD2.F32 R34, -RZ, R34.H0_H0 ;  /* 0x20000022ff227230 */ /* 0x000fca0000004100 */
[----:B------:R-:W-:-:S04]  /*58ac0*/  FMUL R34, R34, UR9 ;  /* 0x0000000922227c20 */ /* 0x000fc80008400000 */
[----:B------:R-:W-:-:S05]  /*58ad0*/  FFMA R34, R234, UR8, R34 ;  /* 0x00000008ea227c23 */ /* 0x000fca0008000022 */
[----:B------:R-:W-:Y:S02]  /*58ae0*/  F2FP.SATFINITE.E4M3.F32.PACK_AB_MERGE_C R36, RZ, R34, RZ ;  /* 0x00000022ff24723e */ /* 0x000fe400048070ff */
[----:B------:R-:W-:-:S03]  /*58af0*/  PRMT R34, RZ, 0x7610, R34 ;  /* 0x00007610ff227816 */ /* 0x000fc60000000022 */
[----:B------:R0:W-:Y:S04]  /*58b00*/  @!P4 STG.E.U8 desc[UR26][R136.64+0x100], R36 ;  /* 0x000100248800c986 */ /* 0x0001e8000c10111a */
[----:B------:R-:W3:Y:S01]  /*58b10*/  @!P2 LDG.E.U8 R34, desc[UR26][R18.64+0x101] ;  /* 0x0001011a1222a981 */ /* 0x000ee2000c1e1100 */
[----:B------:R-:W-:Y:S02]  /*58b20*/  ISETP.LT.OR P3, PT, R27, 0x109, !P0 ;  /* 0x000001091b00780c */ /* 0x000fe40004761670 */
[----:B0-----:R-:W-:Y:S02]  /*58b30*/  PRMT R36, RZ, 0x7610, R36 ;  /* 0x00007610ff247816 */ /* 0x001fe40000000024 */
[----:B---3--:R-:W-:-:S04]  /*58b40*/  LOP3.LUT R34, R34, 0xff, RZ, 0xc0, !PT ;  /* 0x000000ff22227812 */ /* 0x008fc800078ec0ff */
[----:B------:R-:W-:-:S05]  /*58b50*/  F2FP.F16.E4M3.UNPACK_B R34, R34 ;  /* 0x00000022ff22723e */ /* 0x000fca00020006ff */
[----:B------:R-:W-:-:S05]  /*58b60*/  HADD2.F32 R34, -RZ, R34.H0_H0 ;  /* 0x20000022ff227230 */ /* 0x000fca0000004100 */
[----:B------:R-:W-:-:S04]  /*58b70*/  FMUL R34, R34, UR9 ;  /* 0x0000000922227c20 */ /* 0x000fc80008400000 */
[----:B----4-:R-:W-:Y:S02]  /*58b80*/  FFMA R34, R37, UR8, R34 ;  /* 0x0000000825227c23 */ /* 0x010fe40008000022 */
[----:B------:R-:W3:Y:S04]  /*58b90*/  LDL.LU R37, [R1+0xea8] ;  /* 0x000ea80001257983 */ /* 0x000ee80000300800 */
[----:B------:R-:W4:Y:S01]  /*58ba0*/  LDL.LU R234, [R1+0xeac] ;  /* 0x000eac0001ea7983 */ /* 0x000f220000300800 */
[----:B------:R-:W-:-:S05]  /*58bb0*/  F2FP.SATFINITE.E4M3.F32.PACK_AB_MERGE_C R34, RZ, R34, RZ ;  /* 0x00000022ff22723e */ /* 0x000fca00048070ff */
[----:B------:R0:W-:Y:S04]  /*58bc0*/  @!P2 STG.E.U8 desc[UR26][R78.64+0x101], R34 ;  /* 0x000101224e00a986 */ /* 0x0001e8000c10111a */
[----:B------:R-:W2:Y:S01]  /*58bd0*/  @!P3 LDG.E.U8 R36, desc[UR26][R24.64+0x108] ;  /* 0x0001081a1824b981 */ /* 0x000ea2000c1e1100 */
[----:B0-----:R-:W0:Y:S03]  /*58be0*/  @!P3 LDC.64 R34, c[0x0][0x5c0] ;  /* 0x00017000ff22bb82 */ /* 0x001e260000000a00 */
[----:B------:R-:W4:Y:S01]  /*58bf0*/  LDL.LU.64 R78, [R1+0x28] ;  /* 0x00002800014e7983 */ /* 0x000f220000300a00 */
[----:B0-----:R-:W-:-:S05]  /*58c00*/  @!P3 IADD3 R34, P4, R16, R34, RZ ;  /* 0x000000221022b210 */ /* 0x001fca0007f9e0ff */
[----:B------:R-:W-:Y:S01]  /*58c10*/  @!P3 IMAD.X R35, R29, 0x1, R35, P4 ;  /* 0x000000011d23b824 */ /* 0x000fe200020e0623 */
[----:B--2---:R-:W-:-:S04]  /*58c20*/  LOP3.LUT R36, R36, 0xff, RZ, 0xc0, !PT ;  /* 0x000000ff24247812 */ /* 0x004fc800078ec0ff */
[----:B------:R-:W-:-:S05]  /*58c30*/  F2FP.F16.E4M3.UNPACK_B R36, R36 ;  /* 0x00000024ff24723e */ /* 0x000fca00020006ff */
[----:B------:R-:W-:-:S05]  /*58c40*/  HADD2.F32 R36, -RZ, R36.H0_H0 ;  /* 0x20000024ff247230 */ /* 0x000fca0000004100 */
[----:B------:R-:W-:-:S04]  /*58c50*/  FMUL R36, R36, UR9 ;  /* 0x0000000924247c20 */ /* 0x000fc80008400000 */
[----:B------:R-:W-:Y:S01]  /*58c60*/  FFMA R36, R235, UR8, R36 ;  /* 0x00000008eb247c23 */ /* 0x000fe20008000024 */
[----:B------:R-:W-:Y:S01]  /*58c70*/  LOP3.LUT P2, RZ, R11, 0x2000000, RZ, 0xc0, !PT ;  /* 0x020000000bff7812 */ /* 0x000fe2000784c0ff */
[----:B------:R-:W2:Y:S03]  /*58c80*/  LDL.LU R235, [R1+0xeb0] ;  /* 0x000eb00001eb7983 */ /* 0x000ea60000300800 */
[----:B------:R-:W-:-:S05]  /*58c90*/  F2FP.SATFINITE.E4M3.F32.PACK_AB_MERGE_C R36, RZ, R36, RZ ;  /* 0x00000024ff24723e */ /* 0x000fca00048070ff */
[----:B------:R0:W-:Y:S01]  /*58ca0*/  @!P3 STG.E.U8 desc[UR26][R34.64+0x108], R36 ;  /* 0x000108242200b986 */ /* 0x0001e2000c10111a */
[----:B------:R-:W-:Y:S02]  /*58cb0*/  ISETP.LT.OR P3, PT, R27, 0x10a, !P0 ;  /* 0x0000010a1b00780c */ /* 0x000fe40004761670 */
[----:B0-----:R-:W-:-:S11]  /*58cc0*/  PRMT R36, RZ, 0x7610, R36 ;  /* 0x00007610ff247816 */ /* 0x001fd60000000024 */
[----:B------:R-:W0:Y:S01]  /*58cd0*/  @!P3 LDC.64 R34, c[0x0][0x5c0] ;  /* 0x00017000ff22bb82 */ /* 0x000e220000000a00 */
[----:B------:R-:W3:Y:S01]  /*58ce0*/  @!P3 LDG.E.U8 R36, desc[UR26][R24.64+0x109] ;  /* 0x0001091a1824b981 */ /* 0x000ee2000c1e1100 */
[----:B0-----:R-:W-:-:S05]  /*58cf0*/  @!P3 IADD3 R34, P4, R16, R34, RZ ;  /* 0x000000221022b210 */ /* 0x001fca0007f9e0ff */
[----:B------:R-:W-:Y:S01]  /*58d00*/  @!P3 IMAD.X R35, R29, 0x1, R35, P4 ;  /* 0x000000011d23b824 */ /* 0x000fe200020e0623 */
[----:B------:R-:W-:Y:S02]  /*58d10*/  LOP3.LUT P4, RZ, R11, 0x40000000, RZ, 0xc0, !PT ;  /* 0x400000000bff7812 */ /* 0x000fe4000788c0ff */
        /* <DEDUP_REMOVED lines=15> */
[----:B------:R-:W-:Y:S02]  /*58e10*/  F2FP.SATFINITE.E4M3.F32.PACK_AB_MERGE_C R36, RZ, R34, RZ ;  /* 0x00000022ff24723e */ /* 0x000fe400048070ff */
[----:B------:R-:W-:-:S03]  /*58e20*/  PRMT R34, RZ, 0x7610, R34 ;  /* 0x00007610ff227816 */ /* 0x000fc60000000022 */
[----:B------:R0:W-:Y:S04]  /*58e30*/  @!P4 STG.E.U8 desc[UR26][R78.64+0x108], R36 ;  /* 0x000108244e00c986 */ /* 0x0001e8000c10111a */
[----:B------:R-:W4:Y:S01]  /*58e40*/  @!P2 LDG.E.U8 R34, desc[UR26][R18.64+0x109] ;  /* 0x0001091a1222a981 */ /* 0x000f22000c1e1100 */
[----:B------:R-:W-:Y:S02]  /*58e50*/  ISETP.LT.OR P3, PT, R27, 0x111, !P0 ;  /* 0x000001111b00780c */ /* 0x000fe40004761670 */
[----:B0-----:R-:W-:Y:S02]  /*58e60*/  PRMT R36, RZ, 0x7610, R36 ;  /* 0x00007610ff247816 */ /* 0x001fe40000000024 */
[----:B----4-:R-:W-:-:S04]  /*58e70*/  LOP3.LUT R34, R34, 0xff, RZ, 0xc0, !PT ;  /* 0x000000ff22227812 */ /* 0x010fc800078ec0ff */
[----:B------:R-:W-:-:S05]  /*58e80*/  F2FP.F16.E4M3.UNPACK_B R34, R34 ;  /* 0x00000022ff22723e */ /* 0x000fca00020006ff */
[----:B------:R-:W-:-:S05]  /*58e90*/  HADD2.F32 R34, -RZ, R34.H0_H0 ;  /* 0x20000022ff227230 */ /* 0x000fca0000004100 */
[----:B------:R-:W-:-:S04]  /*58ea0*/  FMUL R34, R34, UR9 ;  /* 0x0000000922227c20 */ /* 0x000fc80008400000 */
[----:B--2---:R-:W-:Y:S02]  /*58eb0*/  FFMA R34, R235, UR8, R34 ;  /* 0x00000008eb227c23 */ /* 0x004fe40008000022 */
[----:B------:R-:W2:Y:S04]  /*58ec0*/  LDL.LU R235, [R1+0xeb8] ;  /* 0x000eb80001eb7983 */ /* 0x000ea80000300800 */
[----:B------:R-:W4:Y:S04]  /*58ed0*/  LDL.LU R234, [R1+0xebc] ;  /* 0x000ebc0001ea7983 */ /* 0x000f280000300800 */
[----:B------:R-:W4:Y:S01]  /*58ee0*/  LDL.LU.64 R78, [R1+0x20] ;  /* 0x00002000014e7983 */ /* 0x000f220000300a00 */
[----:B------:R-:W-:-:S05]  /*58ef0*/  F2FP.SATFINITE.E4M3.F32.PACK_AB_MERGE_C R34, RZ, R34, RZ ;  /* 0x00000022ff22723e */ /* 0x000fca00048070ff */
[----:B------:R0:W-:Y:S04]  /*58f00*/  @!P2 STG.E.U8 desc[UR26][R86.64+0x109], R34 ;  /* 0x000109225600a986 */ /* 0x0001e8000c10111a */
[----:B------:R-:W3:Y:S01]  /*58f10*/  @!P3 LDG.E.U8 R36, desc[UR26][R24.64+0x110] ;  /* 0x0001101a1824b981 */ /* 0x000ee2000c1e1100 */
[----:B0-----:R-:W0:Y:S02]  /*58f20*/  @!P3 LDC.64 R34, c[0x0][0x5c0] ;  /* 0x00017000ff22bb82 */ /* 0x001e240000000a00 */
[----:B0-----:R-:W-:-:S05]  /*58f30*/  @!P3 IADD3 R34, P4, R16, R34, RZ ;  /* 0x000000221022b210 */ /* 0x001fca0007f9e0ff */
[----:B------:R-:W-:Y:S01]  /*58f40*/  @!P3 IMAD.X R35, R29, 0x1, R35, P4 ;  /* 0x000000011d23b824 */ /* 0x000fe200020e0623 */
[----:B---3--:R-:W-:-:S04]  /*58f50*/  LOP3.LUT R36, R36, 0xff, RZ, 0xc0, !PT ;  /* 0x000000ff24247812 */ /* 0x008fc800078ec0ff */
[----:B------:R-:W-:-:S05]  /*58f60*/  F2FP.F16.E4M3.UNPACK_B R36, R36 ;  /* 0x00000024ff24723e */ /* 0x000fca00020006ff */
[----:B------:R-:W-:-:S05]  /*58f70*/  HADD2.F32 R36, -RZ, R36.H0_H0 ;  /* 0x20000024ff247230 */ /* 0x000fca0000004100 */
[----:B------:R-:W-:-:S04]  /*58f80*/  FMUL R36, R36, UR9 ;  /* 0x0000000924247c20 */ /* 0x000fc80008400000 */
[----:B------:R-:W-:Y:S01]  /*58f90*/  FFMA R36, R37, UR8, R36 ;  /* 0x0000000825247c23 */ /* 0x000fe20008000024 */
[----:B------:R-:W-:Y:S01]  /*58fa0*/  LOP3.LUT P2, RZ, R11, 0x400000, RZ, 0xc0, !PT ;  /* 0x004000000bff7812 */ /* 0x000fe2000784c0ff */
[----:B------:R-:W3:Y:S03]  /*58fb0*/  LDL.LU R37, [R1+0xec0] ;  /* 0x000ec00001257983 */ /* 0x000ee60000300800 */
        /* <DEDUP_REMOVED lines=34> */
[----:B---3--:R-:W-:Y:S02]  /*591e0*/  FFMA R34, R37, UR8, R34 ;  /* 0x0000000825227c23 */ /* 0x008fe40008000022 */
[----:B------:R-:W3:Y:S04]  /*591f0*/  LDL.LU R37, [R1+0xec8] ;  /* 0x000ec80001257983 */ /* 0x000ee80000300800 */
[----:B------:R-:W4:Y:S04]  /*59200*/  LDL.LU R234, [R1+0xecc] ;  /* 0x000ecc0001ea7983 */ /* 0x000f280000300800 */
[----:B------:R-:W4:Y:S01]  /*59210*/  LDL.LU.64 R78, [R1+0x40] ;  /* 0x00004000014e7983 */ /* 0x000f220000300a00 */
[----:B------:R-:W-:-:S05]  /*59220*/  F2FP.SATFINITE.E4M3.F32.PACK_AB_MERGE_C R34, RZ, R34, RZ ;  /* 0x00000022ff22723e */ /* 0x000fca00048070ff */
[----:B------:R0:W-:Y:S04]  /*59230*/  @!P2 STG.E.U8 desc[UR26][R138.64+0x111], R34 ;  /* 0x000111228a00a986 */ /* 0x0001e8000c10111a */
[----:B------:R-:W2:Y:S01]  /*59240*/  @!P3 LDG.E.U8 R36, desc[UR26][R24.64+0x118] ;  /* 0x0001181a1824b981 */ /* 0x000ea2000c1e1100 */
[----:B0-----:R-:W0:Y:S02]  /*59250*/  @!P3 LDC.64 R34, c[0x0][0x5c0] ;  /* 0x00017000ff22bb82 */ /* 0x001e240000000a00 */
        /* <DEDUP_REMOVED lines=59> */
[----:B------:R-:W3:Y:S04]  /*59610*/  LDL.LU R37, [R1+0xee0] ;  /* 0x000ee00001257983 */ /* 0x000ee80000300800 */
[----:B------:R-:W3:Y:S01]  /*59620*/  LDL.LU.64 R78, [R1+0x30] ;  /* 0x00003000014e7983 */ /* 0x000ee20000300a00 */
        /* <DEDUP_REMOVED lines=1376> */
[----:B------:R-:W-:-:S03]  /*5ec30*/  F2FP.SATFINITE.E4M3.F32.PACK_AB_MERGE_C R34, RZ, R34, RZ ;  /* 0x00000022ff22723e */ /* 0x000fc600048070ff */
[----:B------:R-:W4:Y:S04]  /*5ec40*/  LDL.LU R234, [R1+0x1090] ;  /* 0x0010900001ea7983 */ /* 0x000f280000300800 */
[----:B------:R0:W-:Y:S04]  /*5ec50*/  @!P2 STG.E.U8 desc[UR26][R78.64+0x1f1], R34 ;  /* 0x0001f1224e00a986 */ /* 0x0001e8000c10111a */
[----:B------:R-:W2:Y:S01]  /*5ec60*/  @!P3 LDG.E.U8 R36, desc[UR26][R24.64+0x1f8] ;  /* 0x0001f81a1824b981 */ /* 0x000ea2000c1e1100 */
[----:B0-----:R-:W0:Y:S03]  /*5ec70*/  @!P3 LDC.64 R34, c[0x0][0x5c0] ;  /* 0x00017000ff22bb82 */ /* 0x001e260000000a00 */
[----:B------:R-:W4:Y:S01]  /*5ec80*/  LDL.LU.64 R78, [R1+0x178] ;  /* 0x00017800014e7983 */ /* 0x000f220000300a00 */
[----:B------:R-:W-:-:S03]  /*5ec90*/  LOP3.LUT P2, RZ, R28, 0x80, RZ, 0xc0, !PT ;  /* 0x000000801cff7812 */ /* 0x000fc6000784c0ff */
[----:B------:R-:W4:Y:S01]  /*5eca0*/  LDL.LU R77, [R1+0x1094] ;  /* 0x00109400014d7983 */ /* 0x000f220000300800 */
[----:B0-----:R-:W-:-:S05]  /*5ecb0*/  @!P3 IADD3 R34, P4, R16, R34, RZ ;  /* 0x000000221022b210 */ /* 0x001fca0007f9e0ff */
[----:B------:R-:W-:Y:S01]  /*5ecc0*/  @!P3 IMAD.X R35, R29, 0x1, R35, P4 ;  /* 0x000000011d23b824 */ /* 0x000fe200020e0623 */
[----:B--2---:R-:W-:-:S04]  /*5ecd0*/  LOP3.LUT R36, R36, 0xff, RZ, 0xc0, !PT ;  /* 0x000000ff24247812 */ /* 0x004fc800078ec0ff */
[----:B------:R-:W-:-:S05]  /*5ece0*/  F2FP.F16.E4M3.UNPACK_B R36, R36 ;  /* 0x00000024ff24723e */ /* 0x000fca00020006ff */
[----:B------:R-:W-:-:S05]  /*5ecf0*/  HADD2.F32 R36, -RZ, R36.H0_H0 ;  /* 0x20000024ff247230 */ /* 0x000fca0000004100 */
[----:B------:R-:W-:-:S04]  /*5ed00*/  FMUL R36, R36, UR9 ;  /* 0x0000000924247c20 */ /* 0x000fc80008400000 */
[----:B------:R-:W-:Y:S02]  /*5ed10*/  FFMA R36, R235, UR8, R36 ;  /* 0x00000008eb247c23 */ /* 0x000fe40008000024 */
        /* <DEDUP_REMOVED lines=15> */
[----:B------:R-:W-:Y:S01]  /*5ee10*/  @!P3 STG.E.U8 desc[UR26][R34.64+0x1f9], R37 ;  /* 0x0001f9252200b986 */ /* 0x000fe2000c10111a */
[----:B------:R-:W-:Y:S02]  /*5ee20*/  LOP3.LUT P3, RZ, R28, 0x400, RZ, 0xc0, !PT ;  /* 0x000004001cff7812 */ /* 0x000fe4000786c0ff */
[----:B------:R-:W-:-:S11]  /*5ee30*/  PRMT R24, RZ, 0x7610, R24 ;  /* 0x00007610ff187816 */ /* 0x000fd60000000018 */
[----:B------:R-:W3:Y:S02]  /*5ee40*/  @!P3 LDG.E.U8 R24, desc[UR26][R18.64+0x1f8] ;  /* 0x0001f81a1218b981 */ /* 0x000ee4000c1e1100 */
[----:B---3--:R-:W-:-:S04]  /*5ee50*/  LOP3.LUT R24, R24, 0xff, RZ, 0xc0, !PT ;  /* 0x000000ff18187812 */ /* 0x008fc800078ec0ff */
[----:B------:R-:W-:-:S05]  /*5ee60*/  F2FP.F16.E4M3.UNPACK_B R24, R24 ;  /* 0x00000018ff18723e */ /* 0x000fca00020006ff */
[----:B------:R-:W-:-:S05]  /*5ee70*/  HADD2.F32 R24, -RZ, R24.H0_H0 ;  /* 0x20000018ff187230 */ /* 0x000fca0000004100 */
[----:B------:R-:W-:-:S04]  /*5ee80*/  FMUL R24, R24, UR9 ;  /* 0x0000000918187c20 */ /* 0x000fc80008400000 */
[----:B----4-:R-:W-:-:S05]  /*5ee90*/  FFMA R24, R80, UR8, R24 ;  /* 0x0000000850187c23 */ /* 0x010fca0008000018 */
[----:B------:R-:W-:-:S05]  /*5eea0*/  F2FP.SATFINITE.E4M3.F32.PACK_AB_MERGE_C R24, RZ, R24, RZ ;  /* 0x00000018ff18723e */ /* 0x000fca00048070ff */
[----:B------:R0:W-:Y:S02]  /*5eeb0*/  @!P3 STG.E.U8 desc[UR26][R136.64+0x1f8], R24 ;  /* 0x0001f8188800b986 */ /* 0x0001e4000c10111a */
[----:B0-----:R-:W-:-:S06]  /*5eec0*/  PRMT R24, RZ, 0x7610, R24 ;  /* 0x00007610ff187816 */ /* 0x001fcc0000000018 */
[----:B------:R-:W3:Y:S01]  /*5eed0*/  @!P2 LDG.E.U8 R24, desc[UR26][R18.64+0x1f9] ;  /* 0x0001f91a1218a981 */ /* 0x000ee2000c1e1100 */
[----:B------:R-:W-:Y:S02]  /*5eee0*/  LOP3.LUT P0, RZ, R28, 0x20, RZ, 0xc0, !PT ;  /* 0x000000201cff7812 */ /* 0x000fe4000780c0ff */
[----:B---3--:R-:W-:-:S04]  /*5eef0*/  LOP3.LUT R18, R24, 0xff, RZ, 0xc0, !PT ;  /* 0x000000ff18127812 */ /* 0x008fc800078ec0ff */
[----:B------:R-:W-:-:S05]  /*5ef00*/  F2FP.F16.E4M3.UNPACK_B R18, R18 ;  /* 0x00000012ff12723e */ /* 0x000fca00020006ff */
[----:B------:R-:W-:-:S05]  /*5ef10*/  HADD2.F32 R18, -RZ, R18.H0_H0 ;  /* 0x20000012ff127230 */ /* 0x000fca0000004100 */
[----:B------:R-:W-:-:S04]  /*5ef20*/  FMUL R18, R18, UR9 ;  /* 0x0000000912127c20 */ /* 0x000fc80008400000 */
[----:B------:R-:W-:Y:S01]  /*5ef30*/  FFMA R18, R234, UR8, R18 ;  /* 0x00000008ea127c23 */ /* 0x000fe20008000012 */
[----:B------:R-:W-:Y:S01]  /*5ef40*/  LOP3.LUT P4, RZ, R28, 0x10, RZ, 0xc0, !PT ;  /* 0x000000101cff7812 */ /* 0x000fe2000788c0ff */
[----:B------:R-:W3:Y:S03]  /*5ef50*/  LDL.LU R234, [R1+0x109c] ;  /* 0x00109c0001ea7983 */ /* 0x000ee60000300800 */
[----:B------:R-:W-:Y:S02]  /*5ef60*/  F2FP.SATFINITE.E4M3.F32.PACK_AB_MERGE_C R25, RZ, R18, RZ ;  /* 0x00000012ff19723e */ /* 0x000fe400048070ff */
[----:B------:R-:W-:-:S03]  /*5ef70*/  PRMT R18, RZ, 0x7610, R18 ;  /* 0x00007610ff127816 */ /* 0x000fc60000000012 */
[----:B------:R-:W-:Y:S04]  /*5ef80*/  @!P2 STG.E.U8 desc[UR26][R78.64+0x1f9], R25 ;  /* 0x0001f9194e00a986 */ /* 0x000fe8000c10111a */
        /* <DEDUP_REMOVED lines=17> */
[----:B------:R-:W2:Y:S01]  /*5f0a0*/  LDL.LU R235, [R1+0x10a0] ;  /* 0x0010a00001eb7983 */ /* 0x000ea20000300800 */
[----:B------:R-:W-:-:S03]  /*5f0b0*/  LOP3.LUT P0, RZ, R28, 0x8, RZ, 0xc0, !PT ;  /* 0x000000081cff7812 */ /* 0x000fc6000780c0ff */
[----:B------:R-:W4:Y:S01]  /*5f0c0*/  LDL.LU R77, [R1+0x10a4] ;  /* 0x0010a400014d7983 */ /* 0x000f220000300800 */
[----:B------:R-:W-:-:S03]  /*5f0d0*/  F2FP.SATFINITE.E4M3.F32.PACK_AB_MERGE_C R18, RZ, R18, RZ ;  /* 0x00000012ff12723e */ /* 0x000fc600048070ff */
[----:B------:R-:W4:Y:S04]  /*5f0e0*/  LDL.LU.64 R136, [R1+0x180] ;  /* 0x0001800001887983 */ /* 0x000f280000300a00 */
[----:B------:R0:W-:Y:S02]  /*5f0f0*/  @!P4 STG.E.U8 desc[UR26][R172.64+0x101], R18 ;  /* 0x00010112ac00c986 */ /* 0x0001e4000c10111a */
[----:B0-----:R-:W0:Y:S02]  /*5f100*/  @!P2 LDC.64 R18, c[0x0][0x5c0] ;  /* 0x00017000ff12ab82 */ /* 0x001e240000000a00 */
[----:B0-----:R-:W-:-:S05]  /*5f110*/  @!P2 IADD3 R18, P3, R52, R18, RZ ;  /* 0x000000123412a210 */ /* 0x001fca0007f7e0ff */
[----:B------:R-:W-:Y:S01]  /*5f120*/  @!P2 IMAD.X R19, R116, 0x1, R19, P3 ;  /* 0x000000017413a824 */ /* 0x000fe200018e0613 */
[----:B------:R-:W-:-:S13]  /*5f130*/  ISETP.LT.OR P3, PT, R27, 0x101, !P1 ;  /* 0x000001011b00780c */ /* 0x000fda0004f61670 */
[----:B------:R-:W3:Y:S01]  /*5f140*/  @!P3 LDG.E.U8 R24, desc[UR26][R22.64+0x100] ;  /* 0x0001001a1618b981 */ /* 0x000ee2000c1e1100 */
[----:B------:R-:W-:Y:S02]  /*5f150*/  ISETP.LT.OR P2, PT, R27, 0x102, !P1 ;  /* 0x000001021b00780c */ /* 0x000fe40004f41670 */
        /* <DEDUP_REMOVED lines=9> */
[----:B------:R0:W-:Y:S02]  /*5f1f0*/  @!P3 STG.E.U8 desc[UR26][R18.64+0x100], R24 ;  /* 0x000100181200b986 */ /* 0x0001e4000c10111a */
[----:B0-----:R-:W-:Y:S01]  /*5f200*/  PRMT R24, RZ, 0x7610, R24 ;  /* 0x00007610ff187816 */ /* 0x001fe20000000018 */
[----:B------:R-:W0:Y:S05]  /*5f210*/  @!P2 LDC.64 R18, c[0x0][0x5c0] ;  /* 0x00017000ff12ab82 */ /* 0x000e2a0000000a00 */
[----:B------:R-:W2:Y:S01]  /*5f220*/  @!P2 LDG.E.U8 R24, desc[UR26][R22.64+0x101] ;  /* 0x0001011a1618a981 */ /* 0x000ea2000c1e1100 */
        /* <DEDUP_REMOVED lines=28> */
[----:B------:R-:W3:Y:S01]  /*5f3f0*/  LDL.LU R234, [R1+0x10b0] ;  /* 0x0010b00001ea7983 */ /* 0x000ee20000300800 */
        /* <DEDUP_REMOVED lines=9> */
[----:B------:R-:W2:Y:S01]  /*5f490*/  @!P3 LDG.E.U8 R24, desc[UR26][R22.64+0x108] ;  /* 0x0001081a1618b981 */ /* 0x000ea2000c1e1100 */
[----:B------:R-:W-:Y:S02]  /*5f4a0*/  ISETP.LT.OR P2, PT, R27, 0x10a, !P1 ;  /* 0x0000010a1b00780c */ /* 0x000fe40004f41670 */
[----:B--2---:R-:W-:-:S04]  /*5f4b0*/  LOP3.LUT R24, R24, 0xff, RZ, 0xc0, !PT ;  /* 0x000000ff18187812 */ /* 0x004fc800078ec0ff */
[----:B------:R-:W-:-:S05]  /*5f4c0*/  F2FP.F16.E4M3.UNPACK_B R24, R24 ;  /* 0x00000018ff18723e */ /* 0x000fca00020006ff */
[----:B------:R-:W-:-:S05]  /*5f4d0*/  HADD2.F32 R24, -RZ, R24.H0_H0 ;  /* 0x20000018ff187230 */ /* 0x000fca0000004100 */
[----:B------:R-:W-:-:S04]  /*5f4e0*/  FMUL R24, R24, UR9 ;  /* 0x0000000918187c20 */ /* 0x000fc80008400000 */
[----:B------:R-:W-:Y:S01]  /*5f4f0*/  FFMA R24, R235, UR8, R24 ;  /* 0x00000008eb187c23 */ /* 0x000fe20008000018 */
[----:B------:R-:W-:Y:S01]  /*5f500*/  LOP3.LUT P4, RZ, R10, 0x40000000, RZ, 0xc0, !PT ;  /* 0x400000000aff7812 */ /* 0x000fe2000788c0ff */
[----:B------:R-:W2:Y:S04]  /*5f510*/  LDL.LU R235, [R1+0x10b8] ;  /* 0x0010b80001eb7983 */ /* 0x000ea80000300800 */
[----:B------:R-:W2:Y:S01]  /*5f520*/  LDL.LU.64 R78, [R1+0x188] ;  /* 0x00018800014e7983 */ /* 0x000ea20000300a00 */
[----:B------:R-:W-:-:S05]  /*5f530*/  F2FP.SATFINITE.E4M3.F32.PACK_AB_MERGE_C R24, RZ, R24, RZ ;  /* 0x00000018ff18723e */ /* 0x000fca00048070ff */
[----:B------:R0:W-:Y:S02]  /*5f540*/  @!P3 STG.E.U8 desc[UR26][R18.64+0x108], R24 ;  /* 0x000108181200b986 */ /* 0x0001e4000c10111a */
[----:B0-----:R-:W-:Y:S01]  /*5f550*/  PRMT R24, RZ, 0x7610, R24 ;  /* 0x00007610ff187816 */ /* 0x001fe20000000018 */
[----:B------:R-:W0:Y:S05]  /*5f560*/  @!P2 LDC.64 R18, c[0x0][0x5c0] ;  /* 0x00017000ff12ab82 */ /* 0x000e2a0000000a00 */
[----:B------:R-:W3:Y:S01]  /*5f570*/  @!P2 LDG.E.U8 R24, desc[UR26][R22.64+0x109] ;  /* 0x0001091a1618a981 */ /* 0x000ee2000c1e1100 */
[----:B0-----:R-:W-:-:S05]  /*5f580*/  @!P2 IADD3 R18, P3, R120, R18, RZ ;  /* 0x000000127812a210 */ /* 0x001fca0007f7e0ff */
[----:B------:R-:W-:Y:S01]  /*5f590*/  @!P2 IMAD.X R19, R122, 0x1, R19, P3 ;  /* 0x000000017a13a824 */ /* 0x000fe200018e0613 */
        /* <DEDUP_REMOVED lines=82> */
[----:B------:R-:W-:-:S05]  /*5fac0*/  F2FP.SATFINITE.E4M3.F32.PACK_AB_MERGE_C R18, RZ, R18, RZ ;  /* 0x00000012ff12723e */ /* 0x000fca00048070ff */
[----:B------:R0:W-:Y:S02]  /*5fad0*/  @!P4 STG.E.U8 desc[UR26][R78.64+0x119], R18 ;  /* 0x000119124e00c986 */ /* 0x0001e4000c10111a */
[----:B0-----:R-:W0:Y:S02]  /*5fae0*/  @!P2 LDC.64 R18, c[0x0][0x5c0] ;  /* 0x00017000ff12ab82 */ /* 0x001e240000000a00 */
[----:B------:R-:W4:Y:S01]  /*5faf0*/  LDL.LU.64 R78, [R1+0x1b8] ;  /* 0x0001b800014e7983 */ /* 0x000f220000300a00 */
        /* <DEDUP_REMOVED lines=192> */
[----:B------:R-:W-:Y:S01]  /*60700*/  FFMA R18, R77, UR8, R18 ;  /* 0x000000084d127c23 */ /* 0x000fe20008000012 */
[----:B------:R-:W-:Y:S01]  /*60710*/  ISETP.LT.OR P2, PT, R27, 0x139, !P1 ;  /* 0x000001391b00780c */ /* 0x000fe20004f41670 */
[----:B------:R-:W4:Y:S03]  /*60720*/  LDL.LU R77, [R1+0x1110] ;  /* 0x00111000014d7983 */ /* 0x000f260000300800 */
[----:B------:R-:W-:Y:S02]  /*60730*/  F2FP.SATFINITE.E4M3.F32.PACK_AB_MERGE_C R24, RZ, R18, RZ ;  /* 0x00000012ff18723e */ /* 0x000fe400048070ff */
[----:B------:R-:W-:-:S03]  /*60740*/  PRMT R18, RZ, 0x7610, R18 ;  /* 0x00007610ff127816 */ /* 0x000fc60000000012 */
[----:B------:R0:W-:Y:S04]  /*60750*/  @!P0 STG.E.U8 desc[UR26][R136.64+0x138], R24 ;  /* 0x0001381888008986 */ /* 0x0001e8000c10111a */
[----:B------:R-:W3:Y:S01]  /*60760*/  @!P4 LDG.E.U8 R18, desc[UR26][R20.64+0x139] ;  /* 0x0001391a1412c981 */ /* 0x000ee2000c1e1100 */
[----:B0-----:R-:W-:Y:S02]  /*60770*/  PRMT R24, RZ, 0x7610, R24 ;  /* 0x00007610ff187816 */ /* 0x001fe40000000018 */
        /* <DEDUP_REMOVED lines=35> */
[----:B------:R-:W-:Y:S02]  /*609b0*/  FFMA R24, R77, UR8, R24 ;  /* 0x000000084d187c23 */ /* 0x000fe40008000018 */
[----:B------:R-:W4:Y:S03]  /*609c0*/  LDL.LU R77, [R1+0x111c] ;  /* 0x00111c00014d7983 */ /* 0x000f260000300800 */
        /* <DEDUP_REMOVED lines=8> */
[----:B------:R-:W-:Y:S01]  /*60a50*/  FFMA R18, R234, UR8, R18 ;  /* 0x00000008ea127c23 */ /* 0x000fe20008000012 */
[----:B------:R-:W-:Y:S01]  /*60a60*/  ISETP.LT.OR P2, PT, R27, 0x141, !P1 ;  /* 0x000001411b00780c */ /* 0x000fe20004f41670 */
[----:B------:R-:W3:Y:S03]  /*60a70*/  LDL.LU R234, [R1+0x1120] ;  /* 0x0011200001ea7983 */ /* 0x000ee60000300800 */
[----:B------:R-:W-:Y:S02]  /*60a80*/  F2FP.SATFINITE.E4M3.F32.PACK_AB_MERGE_C R24, RZ, R18, RZ ;  /* 0x00000012ff18723e */ /* 0x000fe400048070ff */
[----:B------:R-:W-:-:S03]  /*60a90*/  PRMT R18, RZ, 0x7610, R18 ;  /* 0x00007610ff127816 */ /* 0x000fc60000000012 */
[----:B------:R0:W-:Y:S04]  /*60aa0*/  @!P0 STG.E.U8 desc[UR26][R136.64+0x140], R24 ;  /* 0x0001401888008986 */ /* 0x0001e8000c10111a */
[----:B------:R-:W2:Y:S01]  /*60ab0*/  @!P4 LDG.E.U8 R18, desc[UR26][R20.64+0x141] ;  /* 0x0001411a1412c981 */ /* 0x000ea2000c1e1100 */
[----:B0-----:R-:W-:Y:S02]  /*60ac0*/  PRMT R24, RZ, 0x7610, R24 ;  /* 0x00007610ff187816 */ /* 0x001fe40000000018 */
        /* <DEDUP_REMOVED lines=10> */
[----:B0-----:R-:W0:Y:S02]  /*60b70*/  @!P2 LDC.64 R18, c[0x0][0x5c0] ;  /* 0x00017000ff12ab82 */ /* 0x001e240000000a00 */
[----:B0-----:R-:W-:-:S05]  /*60b80*/  @!P2 IADD3 R18, P3, R44, R18, RZ ;  /* 0x000000122c12a210 */ /* 0x001fca0007f7e0ff */
[----:B------:R-:W-:Y:S01]  /*60b90*/  @!P2 IMAD.X R19, R58, 0x1, R19, P3 ;  /* 0x000000013a13a824 */ /* 0x000fe200018e0613 */
[----:B------:R-:W-:-:S13]  /*60ba0*/  ISETP.LT.OR P3, PT, R27, 0x141, !P1 ;  /* 0x000001411b00780c */ /* 0x000fda0004f61670 */
[----:B------:R-:W4:Y:S01]  /*60bb0*/  @!P3 LDG.E.U8 R24, desc[UR26][R22.64+0x140] ;  /* 0x0001401a1618b981 */ /* 0x000f22000c1e1100 */
[----:B------:R-:W-:Y:S02]  /*60bc0*/  ISETP.LT.OR P2, PT, R27, 0x142, !P1 ;  /* 0x000001421b00780c */ /* 0x000fe40004f41670 */
        /* <DEDUP_REMOVED lines=24> */
[----:B------:R-:W2:Y:S02]  /*60d50*/  @!P0 LDG.E.U8 R18, desc[UR26][R20.64+0x148] ;  /* 0x0001481a14128981 */ /* 0x000ea4000c1e1100 */
[----:B--2---:R-:W-:-:S04]  /*60d60*/  LOP3.LUT R18, R18, 0xff, RZ, 0xc0, !PT ;  /* 0x000000ff12127812 */ /* 0x004fc800078ec0ff */
[----:B------:R-:W-:-:S05]  /*60d70*/  F2FP.F16.E4M3.UNPACK_B R18, R18 ;  /* 0x00000012ff12723e */ /* 0x000fca00020006ff */
[----:B------:R-:W-:-:S05]  /*60d80*/  HADD2.F32 R18, -RZ, R18.H0_H0 ;  /* 0x20000012ff127230 */ /* 0x000fca0000004100 */
[----:B------:R-:W-:-:S04]  /*60d90*/  FMUL R18, R18, UR9 ;  /* 0x0000000912127c20 */ /* 0x000fc80008400000 */
[----:B------:R-:W-:Y:S01]  /*60da0*/  FFMA R18, R235, UR8, R18 ;  /* 0x00000008eb127c23 */ /* 0x000fe20008000012 */
[----:B------:R-:W-:Y:S01]  /*60db0*/  ISETP.LT.OR P2, PT, R27, 0x149, !P1 ;  /* 0x000001491b00780c */ /* 0x000fe20004f41670 */
[----:B------:R-:W2:Y:S03]  /*60dc0*/  LDL.LU R235, [R1+0x1130] ;  /* 0x0011300001eb7983 */ /* 0x000ea60000300800 */
[----:B------:R-:W-:Y:S02]  /*60dd0*/  F2FP.SATFINITE.E4M3.F32.PACK_AB_MERGE_C R24, RZ, R18, RZ ;  /* 0x00000012ff18723e */ /* 0x000fe400048070ff */
[----:B------:R-:W-:-:S03]  /*60de0*/  PRMT R18, RZ, 0x7610, R18 ;  /* 0x00007610ff127816 */ /* 0x000fc60000000012 */
[----:B------:R0:W-:Y:S04]  /*60df0*/  @!P0 STG.E.U8 desc[UR26][R136.64+0x148], R24 ;  /* 0x0001481888008986 */ /* 0x0001e8000c10111a */
[----:B------:R-:W4:Y:S01]  /*60e00*/  @!P4 LDG.E.U8 R18, desc[UR26][R20.64+0x149] ;  /* 0x0001491a1412c981 */ /* 0x000f22000c1e1100 */
[----:B0-----:R-:W-:Y:S02]  /*60e10*/  PRMT R24, RZ, 0x7610, R24 ;  /* 0x00007610ff187816 */ /* 0x001fe40000000018 */
[----:B----4-:R-:W-:-:S04]  /*60e20*/  LOP3.LUT R18, R18, 0xff, RZ, 0xc0, !PT ;  /* 0x000000ff12127812 */ /* 0x010fc800078ec0ff */
[----:B------:R-:W-:-:S05]  /*60e30*/  F2FP.F16.E4M3.UNPACK_B R18, R18 ;  /* 0x00000012ff12723e */ /* 0x000fca00020006ff */
[----:B------:R-:W-:-:S05]  /*60e40*/  HADD2.F32 R18, -RZ, R18.H0_H0 ;  /* 0x20000012ff127230 */ /* 0x000fca0000004100 */
[----:B------:R-:W-:-:S04]  /*60e50*/  FMUL R18, R18, UR9 ;  /* 0x0000000912127c20 */ /* 0x000fc80008400000 */
[----:B------:R-:W-:Y:S01]  /*60e60*/  FFMA R18, R77, UR8, R18 ;  /* 0x000000084d127c23 */ /* 0x000fe20008000012 */
[----:B------:R-:W-:Y:S01]  /*60e70*/  LOP3.LUT P0, RZ, R10, 0x4000, RZ, 0xc0, !PT ;  /* 0x000040000aff7812 */ /* 0x000fe2000780c0ff */
[----:B------:R-:W4:Y:S03]  /*60e80*/  LDL.LU R77, [R1+0x1134] ;  /* 0x00113400014d7983 */ /* 0x000f260000300800 */
[----:B------:R-:W-:-:S05]  /*60e90*/  F2FP.SATFINITE.E4M3.F32.PACK_AB_MERGE_C R18, RZ, R18, RZ ;  /* 0x00000012ff12723e */ /* 0x000fca00048070ff */
        /* <DEDUP_REMOVED lines=143> */
[----:B------:R0:W-:Y:S02]  /*61790*/  @!P0 STG.E.U8 desc[UR26][R136.64+0x160], R18 ;  /* 0x0001601288008986 */ /* 0x0001e4000c10111a */
[----:B0-----:R-:W-:-:S06]  /*617a0*/  PRMT R18, RZ, 0x7610, R18 ;  /* 0x00007610ff127816 */ /* 0x001fcc0000000012 */
[----:B------:R-:W4:Y:S01]  /*617b0*/  @!P4 LDG.E.U8 R18, desc[UR26][R20.64+0x161] ;  /* 0x0001611a1412c981 */ /* 0x000f22000c1e1100 */
[----:B------:R-:W-:Y:S02]  /*617c0*/  ISETP.LT.OR P2, PT, R27, 0x161, !P1 ;  /* 0x000001611b00780c */ /* 0x000fe40004f41670 */
[----:B------:R-:W-:Y:S02]  /*617d0*/  PRMT R24, RZ, 0x7610, R24 ;  /* 0x00007610ff187816 */ /* 0x000fe40000000018 */
        /* <DEDUP_REMOVED lines=470> */
[----:B------:R-:W-:Y:S02]  /*63540*/  ISETP.LT.OR P2, PT, R27, 0x1a9, !P1 ;  /* 0x000001a91b00780c */ /* 0x000fe40004f41670 */
[----:B------:R-:W-:Y:S01]  /*63550*/  PRMT R24, RZ, 0x7610, R24 ;  /* 0x00007610ff187816 */ /* 0x000fe20000000018 */
[----:B------:R-:W4:Y:S01]  /*63560*/  LDL.LU R77, [R1+0x11f0] ;  /* 0x0011f000014d7983 */ /* 0x000f220000300800 */
        /* <DEDUP_REMOVED lines=8> */
[----:B------:R-:W-:-:S05]  /*635f0*/  FFMA R18, R235, UR8, R18 ;  /* 0x00000008eb127c23 */ /* 0x000fca0008000012 */
[----:B------:R-:W-:-:S05]  /*63600*/  F2FP.SATFINITE.E4M3.F32.PACK_AB_MERGE_C R18, RZ, R18, RZ ;  /* 0x00000012ff12723e */ /* 0x000fca00048070ff */
[----:B------:R0:W-:Y:S02]  /*63610*/  @!P4 STG.E.U8 desc[UR26][R78.64+0x1a9], R18 ;  /* 0x0001a9124e00c986 */ /* 0x0001e4000c10111a */
[----:B0-----:R-:W0:Y:S02]  /*63620*/  @!P2 LDC.64 R18, c[0x0][0x5c0] ;  /* 0x00017000ff12ab82 */ /* 0x001e240000000a00 */
[----:B0-----:R-:W-:-:S05]  /*63630*/  @!P2 IADD3 R18, P3, R233, R18, RZ ;  /* 0x00000012e912a210 */ /* 0x001fca0007f7e0ff */
[----:B------:R-:W-:Y:S01]  /*63640*/  @!P2 IMAD.X R19, R187, 0x1, R19, P3 ;  /* 0x00000001bb13a824 */ /* 0x000fe200018e0613 */
[----:B------:R-:W-:Y:S02]  /*63650*/  ISETP.LT.OR P3, PT, R27, 0x1a9, !P1 ;  /* 0x000001a91b00780c */ /* 0x000fe40004f61670 */
[----:B------:R-:W-:Y:S01]  /*63660*/  LOP3.LUT P0, RZ, R9, 0x400000, RZ, 0xc0, !PT ;  /* 0x0040000009ff7812 */ /* 0x000fe2000780c0ff */
[----:B------:R-:W2:Y:S01]  /*63670*/  LDL.LU R187, [R1+0x14fc] ;  /* 0x0014fc0001bb7983 */ /* 0x000ea20000300800 */
[----:B------:R-:W-:-:S03]  /*63680*/  ISETP.LT.OR P2, PT, R27, 0x1aa, !P1 ;  /* 0x000001aa1b00780c */ /* 0x000fc60004f41670 */
[----:B------:R-:W2:Y:S06]  /*63690*/  LDL.LU R235, [R1+0x11f4] ;  /* 0x0011f40001eb7983 */ /* 0x000eac0000300800 */
[----:B------:R-:W3:Y:S02]  /*636a0*/  @!P3 LDG.E.U8 R24, desc[UR26][R22.64+0x1a8] ;  /* 0x0001a81a1618b981 */ /* 0x000ee4000c1e1100 */
        /* <DEDUP_REMOVED lines=8> */
[----:B0-----:R-:W-:Y:S01]  /*63730*/  PRMT R24, RZ, 0x7610, R24 ;  /* 0x00007610ff187816 */ /* 0x001fe20000000018 */
[----:B------:R-:W0:Y:S05]  /*63740*/  @!P2 LDC.64 R18, c[0x0][0x5c0] ;  /* 0x00017000ff12ab82 */ /* 0x000e2a0000000a00 */
[----:B------:R-:W4:Y:S01]  /*63750*/  @!P2 LDG.E.U8 R24, desc[UR26][R22.64+0x1a9] ;  /* 0x0001a91a1618a981 */ /* 0x000f22000c1e1100 */
[----:B0-----:R-:W-:-:S03]  /*63760*/  @!P2 IADD3 R18, P3, R188, R18, RZ ;  /* 0x00000012bc12a210 */ /* 0x001fc60007f7e0ff */
[----:B------:R-:W3:Y:S02]  /*63770*/  LDL.LU R188, [R1+0x14f8] ;  /* 0x0014f80001bc7983 */ /* 0x000ee40000300800 */
[----:B------:R-:W-:Y:S02]  /*63780*/  @!P2 IMAD.X R19, R189, 0x1, R19, P3 ;  /* 0x00000001bd13a824 */ /* 0x000fe400018e0613 */
[----:B------:R-:W3:Y:S01]  /*63790*/  LDL.LU R189, [R1+0x14f4] ;  /* 0x0014f40001bd7983 */ /* 0x000ee20000300800 */
        /* <DEDUP_REMOVED lines=16> */
[----:B------:R-:W-:Y:S02]  /*638a0*/  ISETP.LT.OR P2, PT, R27, 0x1b1, !P1 ;  /* 0x000001b11b00780c */ /* 0x000fe40004f41670 */
[----:B------:R-:W-:Y:S01]  /*638b0*/  PRMT R24, RZ, 0x7610, R24 ;  /* 0x00007610ff187816 */ /* 0x000fe20000000018 */
[----:B------:R-:W2:Y:S01]  /*638c0*/  LDL.LU R235, [R1+0x1200] ;  /* 0x0012000001eb7983 */ /* 0x000ea20000300800 */
[----:B------:R-:W-:-:S05]  /*638d0*/  F2FP.SATFINITE.E4M3.F32.PACK_AB_MERGE_C R18, RZ, R18, RZ ;  /* 0x00000012ff12723e */ /* 0x000fca00048070ff */
[----:B---3--:R0:W-:Y:S02]  /*638e0*/  @!P0 STG.E.U8 desc[UR26][R188.64+0x1b0], R18 ;  /* 0x0001b012bc008986 */ /* 0x0081e4000c10111a */
[----:B0-----:R-:W-:-:S06]  /*638f0*/  PRMT R18, RZ, 0x7610, R18 ;  /* 0x00007610ff127816 */ /* 0x001fcc0000000012 */
[----:B------:R-:W3:Y:S02]  /*63900*/  @!P4 LDG.E.U8 R18, desc[UR26][R20.64+0x1b1] ;  /* 0x0001b11a1412c981 */ /* 0x000ee4000c1e1100 */
        /* <DEDUP_REMOVED lines=12> */
[----:B------:R-:W3:Y:S01]  /*639d0*/  LDL.LU R181, [R1+0x14f0] ;  /* 0x0014f00001b57983 */ /* 0x000ee20000300800 */
[----:B------:R-:W-:-:S03]  /*639e0*/  ISETP.LT.OR P2, PT, R27, 0x1b2, !P1 ;  /* 0x000001b21b00780c */ /* 0x000fc60004f41670 */
[----:B------:R-:W3:Y:S06]  /*639f0*/  LDL.LU R234, [R1+0x1204] ;  /* 0x0012040001ea7983 */ /* 0x000eec0000300800 */
[----:B------:R-:W4:Y:S02]  /*63a00*/  @!P3 LDG.E.U8 R24, desc[UR26][R22.64+0x1b0] ;  /* 0x0001b01a1618b981 */ /* 0x000f24000c1e1100 */
        /* <DEDUP_REMOVED lines=8> */
[----:B0-----:R-:W-:Y:S01]  /*63a90*/  PRMT R24, RZ, 0x7610, R24 ;  /* 0x00007610ff187816 */ /* 0x001fe20000000018 */
[----:B------:R-:W0:Y:S05]  /*63aa0*/  @!P2 LDC.64 R18, c[0x0][0x5c0] ;  /* 0x00017000ff12ab82 */ /* 0x000e2a0000000a00 */
[----:B------:R-:W2:Y:S01]  /*63ab0*/  @!P2 LDG.E.U8 R24, desc[UR26][R22.64+0x1b1] ;  /* 0x0001b11a1618a981 */ /* 0x000ea2000c1e1100 */
[----:B0-----:R-:W-:-:S03]  /*63ac0*/  @!P2 IADD3 R18, P3, R184, R18, RZ ;  /* 0x00000012b812a210 */ /* 0x001fc60007f7e0ff */
[----:B------:R-:W4:Y:S02]  /*63ad0*/  LDL.LU R184, [R1+0x14ec] ;  /* 0x0014ec0001b87983 */ /* 0x000f240000300800 */
[----:B------:R-:W-:Y:S02]  /*63ae0*/  @!P2 IMAD.X R19, R185, 0x1, R19, P3 ;  /* 0x00000001b913a824 */ /* 0x000fe400018e0613 */
[----:B------:R-:W4:Y:S01]  /*63af0*/  LDL.LU R185, [R1+0x14e8] ;  /* 0x0014e80001b97983 */ /* 0x000f220000300800 */
        /* <DEDUP_REMOVED lines=16> */
[----:B------:R-:W-:Y:S02]  /*63c00*/  ISETP.LT.OR P2, PT, R27, 0x1b9, !P1 ;  /* 0x000001b91b00780c */ /* 0x000fe40004f41670 */
[----:B------:R-:W-:Y:S01]  /*63c10*/  PRMT R24, RZ, 0x7610, R24 ;  /* 0x00007610ff187816 */ /* 0x000fe20000000018 */
[----:B------:R-:W3:Y:S01]  /*63c20*/  LDL.LU R234, [R1+0x1210] ;  /* 0x0012100001ea7983 */ /* 0x000ee20000300800 */
[----:B------:R-:W-:-:S05]  /*63c30*/  F2FP.SATFINITE.E4M3.F32.PACK_AB_MERGE_C R18, RZ, R18, RZ ;  /* 0x00000012ff12723e */ /* 0x000fca00048070ff */
[----:B----4-:R0:W-:Y:S02]  /*63c40*/  @!P0 STG.E.U8 desc[UR26][R184.64+0x1b8], R18 ;  /* 0x0001b812b8008986 */ /* 0x0101e4000c10111a */
        /* <DEDUP_REMOVED lines=10> */
[----:B0-----:R-:W-:Y:S02]  /*63cf0*/  @!P2 IADD3 R18, P3, R112, R18, RZ ;  /* 0x000000127012a210 */ /* 0x001fe40007f7e0ff */
[----:B------:R-:W-:Y:S01]  /*63d00*/  LOP3.LUT P0, RZ, R9, 0x40000, RZ, 0xc0, !PT ;  /* 0x0004000009ff7812 */ /* 0x000fe2000780c0ff */
[----:B------:R-:W4:Y:S02]  /*63d10*/  LDL.LU R112, [R1+0x14e4] ;  /* 0x0014e40001707983 */ /* 0x000f240000300800 */
[----:B------:R-:W-:Y:S01]  /*63d20*/  @!P2 IMAD.X R19, R113, 0x1, R19, P3 ;  /* 0x000000017113a824 */ /* 0x000fe200018e0613 */
[C---:B------:R-:W-:Y:S01]  /*63d30*/  ISETP.LT.OR P3, PT, R27.reuse, 0x1b9, !P1 ;  /* 0x000001b91b00780c */ /* 0x040fe20004f61670 */
[----:B------:R-:W4:Y:S01]  /*63d40*/  LDL.LU R113, [R1+0x14e0] ;  /* 0x0014e00001717983 */ /* 0x000f220000300800 */
[----:B------:R-:W-:-:S03]  /*63d50*/  ISETP.LT.OR P2, PT, R27, 0x1ba, !P1 ;  /* 0x000001ba1b00780c */ /* 0x000fc60004f41670 */
[----:B------:R-:W4:Y:S08]  /*63d60*/  LDL.LU R77, [R1+0x1214] ;  /* 0x00121400014d7983 */ /* 0x000f300000300800 */
[----:B------:R-:W2:Y:S02]  /*63d70*/  @!P3 LDG.E.U8 R24, desc[UR26][R22.64+0x1b8] ;  /* 0x0001b81a1618b981 */ /* 0x000ea4000c1e1100 */
        /* <DEDUP_REMOVED lines=8> */
[----:B0-----:R-:W-:Y:S01]  /*63e00*/  PRMT R24, RZ, 0x7610, R24 ;  /* 0x00007610ff187816 */ /* 0x001fe20000000018 */
[----:B------:R-:W0:Y:S05]  /*63e10*/  @!P2 LDC.64 R18, c[0x0][0x5c0] ;  /* 0x00017000ff12ab82 */ /* 0x000e2a0000000a00 */
[----:B------:R-:W3:Y:S01]  /*63e20*/  @!P2 LDG.E.U8 R24, desc[UR26][R22.64+0x1b9] ;  /* 0x0001b91a1618a981 */ /* 0x000ee2000c1e1100 */
[----:B0-----:R-:W-:-:S03]  /*63e30*/  @!P2 IADD3 R18, P3, R114, R18, RZ ;  /* 0x000000127212a210 */ /* 0x001fc60007f7e0ff */
[----:B------:R-:W2:Y:S02]  /*63e40*/  LDL.LU R114, [R1+0x14dc] ;  /* 0x0014dc0001727983 */ /* 0x000ea40000300800 */
[----:B------:R-:W-:Y:S02]  /*63e50*/  @!P2 IMAD.X R19, R115, 0x1, R19, P3 ;  /* 0x000000017313a824 */ /* 0x000fe400018e0613 */
[----:B------:R-:W2:Y:S01]  /*63e60*/  LDL.LU R115, [R1+0x14d8] ;  /* 0x0014d80001737983 */ /* 0x000ea20000300800 */
        /* <DEDUP_REMOVED lines=20> */
[----:B--2---:R0:W-:Y:S02]  /*63fb0*/  @!P0 STG.E.U8 desc[UR26][R114.64+0x1c0], R18 ;  /* 0x0001c01272008986 */ /* 0x0041e4000c10111a */
        /* <DEDUP_REMOVED lines=12> */
[----:B------:R-:W2:Y:S02]  /*64080*/  LDL.LU R108, [R1+0x14d4] ;  /* 0x0014d400016c7983 */ /* 0x000ea40000300800 */
[----:B------:R-:W-:Y:S01]  /*64090*/  @!P2 IMAD.X R19, R109, 0x1, R19, P3 ;  /* 0x000000016d13a824 */ /* 0x000fe200018e0613 */
[C---:B------:R-:W-:Y:S01]  /*640a0*/  ISETP.LT.OR P3, PT, R27.reuse, 0x1c1, !P1 ;  /* 0x000001c11b00780c */ /* 0x040fe20004f61670 */
[----:B------:R-:W2:Y:S01]  /*640b0*/  LDL.LU R109, [R1+0x14d0] ;  /* 0x0014d000016d7983 */ /* 0x000ea20000300800 */
[----:B------:R-:W-:-:S03]  /*640c0*/  ISETP.LT.OR P2, PT, R27, 0x1c2, !P1 ;  /* 0x000001c21b00780c */ /* 0x000fc60004f41670 */
[----:B------:R-:W2:Y:S08]  /*640d0*/  LDL.LU R235, [R1+0x1224] ;  /* 0x0012240001eb7983 */ /* 0x000eb00000300800 */
        /* <DEDUP_REMOVED lines=21> */
[----:B------:R-:W-:Y:S02]  /*64230*/  LOP3.LUT P4, RZ, R9, 0x8000, RZ, 0xc0, !PT ;  /* 0x0000800009ff7812 */ /* 0x000fe4000788c0ff */
        /* <DEDUP_REMOVED lines=15> */
[----:B---3--:R0:W-:Y:S04]  /*64330*/  @!P0 STG.E.U8 desc[UR26][R110.64+0x1c8], R18 ;  /* 0x0001c8126e008986 */ /* 0x0081e8000c10111a */
[----:B------:R-:W3:Y:S01]  /*64340*/  @!P4 LDG.E.U8 R25, desc[UR26][R20.64+0x1c9] ;  /* 0x0001c91a1419c981 */ /* 0x000ee2000c1e1100 */
[----:B0-----:R-:W0:Y:S02]  /*64350*/  @!P2 LDC.64 R18, c[0x0][0x5c0] ;  /* 0x00017000ff12ab82 */ /* 0x001e240000000a00 */
[----:B0-----:R-:W-:Y:S02]  /*64360*/  @!P2 IADD3 R18, P3, R104, R18, RZ ;  /* 0x000000126812a210 */ /* 0x001fe40007f7e0ff */
[----:B------:R-:W-:Y:S01]  /*64370*/  LOP3.LUT P0, RZ, R9, 0x4000, RZ, 0xc0, !PT ;  /* 0x0000400009ff7812 */ /* 0x000fe2000780c0ff */
[----:B------:R-:W2:Y:S02]  /*64380*/  LDL.LU R104, [R1+0x14c4] ;  /* 0x0014c40001687983 */ /* 0x000ea40000300800 */
[----:B------:R-:W-:Y:S01]  /*64390*/  @!P2 IMAD.X R19, R105, 0x1, R19, P3 ;  /* 0x000000016913a824 */ /* 0x000fe200018e0613 */
[----:B------:R-:W-:-:S02]  /*643a0*/  ISETP.LT.OR P3, PT, R27, 0x1c9, !P1 ;  /* 0x000001c91b00780c */ /* 0x000fc40004f61670 */
[----:B---3--:R-:W-:Y:S01]  /*643b0*/  LOP3.LUT R25, R25, 0xff, RZ, 0xc0, !PT ;  /* 0x000000ff19197812 */ /* 0x008fe200078ec0ff */
[----:B------:R-:W3:Y:S03]  /*643c0*/  LDL.LU R105, [R1+0x14c0] ;  /* 0x0014c00001697983 */ /* 0x000ee60000300800 */
[----:B------:R-:W-:-:S05]  /*643d0*/  F2FP.F16.E4M3.UNPACK_B R25, R25 ;  /* 0x00000019ff19723e */ /* 0x000fca00020006ff */
[----:B------:R-:W-:-:S05]  /*643e0*/  HADD2.F32 R25, -RZ, R25.H0_H0 ;  /* 0x20000019ff197230 */ /* 0x000fca0000004100 */
[----:B------:R-:W-:-:S04]  /*643f0*/  FMUL R25, R25, UR9 ;  /* 0x0000000919197c20 */ /* 0x000fc80008400000 */
[----:B------:R-:W-:Y:S01]  /*64400*/  FFMA R25, R234, UR8, R25 ;  /* 0x00000008ea197c23 */ /* 0x000fe20008000019 */
[----:B------:R-:W-:Y:S01]  /*64410*/  ISETP.LT.OR P2, PT, R27, 0x1ca, !P1 ;  /* 0x000001ca1b00780c */ /* 0x000fe20004f41670 */
[----:B------:R-:W3:Y:S03]  /*64420*/  LDL.LU R234, [R1+0x1234] ;  /* 0x0012340001ea7983 */ /* 0x000ee60000300800 */
[----:B------:R-:W-:-:S05]  /*64430*/  F2FP.SATFINITE.E4M3.F32.PACK_AB_MERGE_C R25, RZ, R25, RZ ;  /* 0x00000019ff19723e */ /* 0x000fca00048070ff */
[----:B------:R0:W-:Y:S04]  /*64440*/  @!P4 STG.E.U8 desc[UR26][R108.64+0x1c9], R25 ;  /* 0x0001c9196c00c986 */ /* 0x0001e8000c10111a */
[----:B------:R-:W4:Y:S02]  /*64450*/  @!P3 LDG.E.U8 R24, desc[UR26][R22.64+0x1c8] ;  /* 0x0001c81a1618b981 */ /* 0x000f24000c1e1100 */
[----:B----4-:R-:W-:-:S04]  /*64460*/  LOP3.LUT R24, R24, 0xff, RZ, 0xc0, !PT ;  /* 0x000000ff18187812 */ /* 0x010fc800078ec0ff */
[----:B------:R-:W-:-:S05]  /*64470*/  F2FP.F16.E4M3.UNPACK_B R24, R24 ;  /* 0x00000018ff18723e */ /* 0x000fca00020006ff */
[----:B------:R-:W-:-:S05]  /*64480*/  HADD2.F32 R24, -RZ, R24.H0_H0 ;  /* 0x20000018ff187230 */ /* 0x000fca0000004100 */
[----:B------:R-:W-:-:S04]  /*64490*/  FMUL R24, R24, UR9 ;  /* 0x0000000918187c20 */ /* 0x000fc80008400000 */
[----:B------:R-:W-:Y:S02]  /*644a0*/  FFMA R24, R77, UR8, R24 ;  /* 0x000000084d187c23 */ /* 0x000fe40008000018 */
[----:B------:R-:W4:Y:S03]  /*644b0*/  LDL.LU R77, [R1+0x1238] ;  /* 0x00123800014d7983 */ /* 0x000f260000300800 */
[----:B0-----:R-:W-:Y:S02]  /*644c0*/  F2FP.SATFINITE.E4M3.F32.PACK_AB_MERGE_C R25, RZ, R24, RZ ;  /* 0x00000018ff19723e */ /* 0x001fe400048070ff */
[----:B------:R-:W-:-:S03]  /*644d0*/  PRMT R24, RZ, 0x7610, R24 ;  /* 0x00007610ff187816 */ /* 0x000fc60000000018 */
[----:B------:R0:W-:Y:S04]  /*644e0*/  @!P3 STG.E.U8 desc[UR26][R18.64+0x1c8], R25 ;  /* 0x0001c8191200b986 */ /* 0x0001e8000c10111a */
[----:B------:R-:W2:Y:S01]  /*644f0*/  @!P2 LDG.E.U8 R24, desc[UR26][R22.64+0x1c9] ;  /* 0x0001c91a1618a981 */ /* 0x000ea2000c1e1100 */
[----:B0-----:R-:W0:Y:S02]  /*64500*/  @!P2 LDC.64 R18, c[0x0][0x5c0] ;  /* 0x00017000ff12ab82 */ /* 0x001e240000000a00 */
[----:B0-----:R-:W-:Y:S02]  /*64510*/  @!P2 IADD3 R18, P3, R106, R18, RZ ;  /* 0x000000126a12a210 */ /* 0x001fe40007f7e0ff */
[----:B------:R-:W4:Y:S03]  /*64520*/  LDL.LU R106, [R1+0x14bc] ;  /* 0x0014bc00016a7983 */ /* 0x000f260000300800 */
[----:B------:R-:W-:-:S02]  /*64530*/  @!P2 IMAD.X R19, R107, 0x1, R19, P3 ;  /* 0x000000016b13a824 */ /* 0x000fc400018e0613 */
        /* <DEDUP_REMOVED lines=8> */
[----:B------:R-:W-:Y:S02]  /*645c0*/  F2FP.SATFINITE.E4M3.F32.PACK_AB_MERGE_C R25, RZ, R24, RZ ;  /* 0x00000018ff19723e */ /* 0x000fe400048070ff */
[----:B------:R-:W-:-:S03]  /*645d0*/  PRMT R24, RZ, 0x7610, R24 ;  /* 0x00007610ff187816 */ /* 0x000fc60000000018 */
[----:B------:R0:W-:Y:S04]  /*645e0*/  @!P2 STG.E.U8 desc[UR26][R18.64+0x1c9], R25 ;  /* 0x0001c9191200a986 */ /* 0x0001e8000c10111a */
        /* <DEDUP_REMOVED lines=10> */
[----:B----4-:R-:W-:Y:S04]  /*64690*/  @!P0 STG.E.U8 desc[UR26][R106.64+0x1d0], R35 ;  /* 0x0001d0236a008986 */ /* 0x010fe8000c10111a */
[----:B------:R-:W4:Y:S01]  /*646a0*/  @!P4 LDG.E.U8 R24, desc[UR26][R20.64+0x1d1] ;  /* 0x0001d11a1418c981 */ /* 0x000f22000c1e1100 */
[----:B0-----:R-:W0:Y:S02]  /*646b0*/  @!P2 LDC.64 R18, c[0x0][0x5c0] ;  /* 0x00017000ff12ab82 */ /* 0x001e240000000a00 */
[----:B0-----:R-:W-:Y:S02]  /*646c0*/  @!P2 IADD3 R18, P3, R101, R18, RZ ;  /* 0x000000126512a210 */ /* 0x001fe40007f7e0ff */
[----:B------:R-:W-:Y:S01]  /*646d0*/  LOP3.LUT P0, RZ, R9, 0x1000, RZ, 0xc0, !PT ;  /* 0x0000100009ff7812 */ /* 0x000fe2000780c0ff */
[----:B------:R-:W3:Y:S02]  /*646e0*/  LDL.LU R101, [R1+0x14b4] ;  /* 0x0014b40001657983 */ /* 0x000ee40000300800 */
[----:B------:R-:W-:Y:S01]  /*646f0*/  @!P2 IMAD.X R19, R102, 0x1, R19, P3 ;  /* 0x000000016613a824 */ /* 0x000fe200018e0613 */
[----:B------:R-:W-:-:S02]  /*64700*/  ISETP.LT.OR P3, PT, R27, 0x1d1, !P1 ;  /* 0x000001d11b00780c */ /* 0x000fc40004f61670 */
[----:B----4-:R-:W-:Y:S01]  /*64710*/  LOP3.LUT R24, R24, 0xff, RZ, 0xc0, !PT ;  /* 0x000000ff18187812 */ /* 0x010fe200078ec0ff */
[----:B------:R-:W4:Y:S03]  /*64720*/  LDL.LU R102, [R1+0x14b0] ;  /* 0x0014b00001667983 */ /* 0x000f260000300800 */
        /* <DEDUP_REMOVED lines=9> */
[----:B------:R-:W2:Y:S02]  /*647c0*/  @!P3 LDG.E.U8 R24, desc[UR26][R22.64+0x1d0] ;  /* 0x0001d01a1618b981 */ /* 0x000ea4000c1e1100 */
[----:B--2---:R-:W-:-:S04]  /*647d0*/  LOP3.LUT R24, R24, 0xff, RZ, 0xc0, !PT ;  /* 0x000000ff18187812 */ /* 0x004fc800078ec0ff */
[----:B------:R-:W-:-:S05]  /*647e0*/  F2FP.F16.E4M3.UNPACK_B R24, R24 ;  /* 0x00000018ff18723e */ /* 0x000fca00020006ff */
[----:B------:R-:W-:-:S05]  /*647f0*/  HADD2.F32 R24, -RZ, R24.H0_H0 ;  /* 0x20000018ff187230 */ /* 0x000fca0000004100 */
[----:B------:R-:W-:-:S04]  /*64800*/  FMUL R24, R24, UR9 ;  /* 0x0000000918187c20 */ /* 0x000fc80008400000 */
[----:B------:R-:W-:Y:S02]  /*64810*/  FFMA R24, R235, UR8, R24 ;  /* 0x00000008eb187c23 */ /* 0x000fe40008000018 */
[----:B------:R-:W2:Y:S03]  /*64820*/  LDL.LU R235, [R1+0x1248] ;  /* 0x0012480001eb7983 */ /* 0x000ea60000300800 */
[----:B0-----:R-:W-:Y:S02]  /*64830*/  F2FP.SATFINITE.E4M3.F32.PACK_AB_MERGE_C R25, RZ, R24, RZ ;  /* 0x00000018ff19723e */ /* 0x001fe400048070ff */
[----:B------:R-:W-:-:S03]  /*64840*/  PRMT R24, RZ, 0x7610, R24 ;  /* 0x00007610ff187816 */ /* 0x000fc60000000018 */
[----:B------:R0:W-:Y:S04]  /*64850*/  @!P3 STG.E.U8 desc[UR26][R18.64+0x1d0], R25 ;  /* 0x0001d0191200b986 */ /* 0x0001e8000c10111a */
[----:B------:R-:W3:Y:S01]  /*64860*/  @!P2 LDG.E.U8 R24, desc[UR26][R22.64+0x1d1] ;  /* 0x0001d11a1618a981 */ /* 0x000ee2000c1e1100 */
[----:B0-----:R-:W0:Y:S02]  /*64870*/  @!P2 LDC.64 R18, c[0x0][0x5c0] ;  /* 0x00017000ff12ab82 */ /* 0x001e240000000a00 */
[----:B0-----:R-:W-:Y:S02]  /*64880*/  @!P2 IADD3 R18, P3, R103, R18, RZ ;  /* 0x000000126712a210 */ /* 0x001fe40007f7e0ff */
[----:B------:R-:W2:Y:S03]  /*64890*/  LDL.LU R103, [R1+0x14ac] ;  /* 0x0014ac0001677983 */ /* 0x000ea60000300800 */
[----:B------:R-:W-:Y:S01]  /*648a0*/  @!P2 IMAD.X R19, R15, 0x1, R19, P3 ;  /* 0x000000010f13a824 */ /* 0x000fe200018e0613 */
[----:B------:R-:W-:Y:S01]  /*648b0*/  LOP3.LUT P4, RZ, R9, 0x800, RZ, 0xc0, !PT ;  /* 0x0000080009ff7812 */ /* 0x000fe2000788c0ff */
[----:B------:R-:W5:Y:S01]  /*648c0*/  LDL.LU R15, [R1+0x14a8] ;  /* 0x0014a800010f7983 */ /* 0x000f620000300800 */
[----:B---3--:R-:W-:-:S04]  /*648d0*/  LOP3.LUT R24, R24, 0xff, RZ, 0xc0, !PT ;  /* 0x000000ff18187812 */ /* 0x008fc800078ec0ff */
[----:B------:R-:W-:-:S05]  /*648e0*/  F2FP.F16.E4M3.UNPACK_B R24, R24 ;  /* 0x00000018ff18723e */ /* 0x000fca00020006ff */
[----:B------:R-:W-:-:S05]  /*648f0*/  HADD2.F32 R24, -RZ, R24.H0_H0 ;  /* 0x20000018ff187230 */ /* 0x000fca0000004100 */
[----:B------:R-:W-:-:S04]  /*64900*/  FMUL R24, R24, UR9 ;  /* 0x0000000918187c20 */ /* 0x000fc80008400000 */
[----:B------:R-:W-:Y:S02]  /*64910*/  FFMA R24, R234, UR8, R24 ;  /* 0x00000008ea187c23 */ /* 0x000fe40008000018 */
[----:B------:R-:W3:Y:S03]  /*64920*/  LDL.LU R234, [R1+0x124c] ;  /* 0x00124c0001ea7983 */ /* 0x000ee60000300800 */
[----:B------:R-:W-:Y:S02]  /*64930*/  F2FP.SATFINITE.E4M3.F32.PACK_AB_MERGE_C R25, RZ, R24, RZ ;  /* 0x00000018ff19723e */ /* 0x000fe400048070ff */
[----:B------:R-:W-:-:S03]  /*64940*/  PRMT R24, RZ, 0x7610, R24 ;  /* 0x00007610ff187816 */ /* 0x000fc60000000018 */
[----:B------:R0:W-:Y:S04]  /*64950*/  @!P2 STG.E.U8 desc[UR26][R18.64+0x1d1], R25 ;  /* 0x0001d1191200a986 */ /* 0x0001e8000c10111a */
        /* <DEDUP_REMOVED lines=8> */
[----:B--2---:R-:W-:Y:S04]  /*649e0*/  @!P0 STG.E.U8 desc[UR26][R102.64+0x1d8], R35 ;  /* 0x0001d82366008986 */ /* 0x004fe8000c10111a */
[----:B------:R-:W2:Y:S01]  /*649f0*/  @!P4 LDG.E.U8 R24, desc[UR26][R20.64+0x1d9] ;  /* 0x0001d91a1418c981 */ /* 0x000ea2000c1e1100 */
[----:B------:R-:W-:-:S13]  /*64a00*/  ISETP.LT.OR P2, PT, R27, 0x1d9, !P1 ;  /* 0x000001d91b00780c */ /* 0x000fda0004f41670 */
[----:B0-----:R-:W0:Y:S02]  /*64a10*/  @!P2 LDC.64 R18, c[0x0][0x5c0] ;  /* 0x00017000ff12ab82 */ /* 0x001e240000000a00 */
[----:B0-----:R-:W-:-:S05]  /*64a20*/  @!P2 IADD3 R18, P3, R135, R18, RZ ;  /* 0x000000128712a210 */ /* 0x001fca0007f7e0ff */
[----:B------:R-:W-:Y:S01]  /*64a30*/  @!P2 IMAD.X R19, R230, 0x1, R19, P3 ;  /* 0x00000001e613a824 */ /* 0x000fe200018e0613 */
[----:B------:R-:W-:Y:S02]  /*64a40*/  ISETP.LT.OR P3, PT, R27, 0x1d9, !P1 ;  /* 0x000001d91b00780c */ /* 0x000fe40004f61670 */
[----:B--2---:R-:W-:-:S04]  /*64a50*/  LOP3.LUT R24, R24, 0xff, RZ, 0xc0, !PT ;  /* 0x000000ff18187812 */ /* 0x004fc800078ec0ff */
[----:B------:R-:W-:-:S05]  /*64a60*/  F2FP.F16.E4M3.UNPACK_B R24, R24 ;  /* 0x00000018ff18723e */ /* 0x000fca00020006ff */
[----:B------:R-:W-:-:S05]  /*64a70*/  HADD2.F32 R24, -RZ, R24.H0_H0 ;  /* 0x20000018ff187230 */ /* 0x000fca0000004100 */
[----:B------:R-:W-:-:S04]  /*64a80*/  FMUL R24, R24, UR9 ;  /* 0x0000000918187c20 */ /* 0x000fc80008400000 */
[----:B------:R-:W-:Y:S01]  /*64a90*/  FFMA R24, R235, UR8, R24 ;  /* 0x00000008eb187c23 */ /* 0x000fe20008000018 */
[----:B------:R-:W-:Y:S01]  /*64aa0*/  ISETP.LT.OR P2, PT, R27, 0x1da, !P1 ;  /* 0x000001da1b00780c */ /* 0x000fe20004f41670 */
[----:B------:R-:W2:Y:S01]  /*64ab0*/  LDL.LU R235, [R1+0x1250] ;  /* 0x0012500001eb7983 */ /* 0x000ea20000300800 */
[----:B------:R-:W-:-:S03]  /*64ac0*/  LOP3.LUT P0, RZ, R9, 0x400, RZ, 0xc0, !PT ;  /* 0x0000040009ff7812 */ /* 0x000fc6000780c0ff */
[----:B------:R-:W4:Y:S01]  /*64ad0*/  LDL.LU R77, [R1+0x1254] ;  /* 0x00125400014d7983 */ /* 0x000f220000300800 */
        /* <DEDUP_REMOVED lines=9> */
[----:B------:R-:W-:Y:S01]  /*64b70*/  LOP3.LUT P4, RZ, R9, 0x200, RZ, 0xc0, !PT ;  /* 0x0000020009ff7812 */ /* 0x000fe2000788c0ff */
[----:B------:R-:W3:Y:S03]  /*64b80*/  LDL.LU R234, [R1+0x1258] ;  /* 0x0012580001ea7983 */ /* 0x000ee60000300800 */
[----:B0-----:R-:W-:-:S05]  /*64b90*/  F2FP.SATFINITE.E4M3.F32.PACK_AB_MERGE_C R25, RZ, R24, RZ ;  /* 0x00000018ff19723e */ /* 0x001fca00048070ff */
[----:B------:R0:W-:Y:S02]  /*64ba0*/  @!P3 STG.E.U8 desc[UR26][R18.64+0x1d8], R25 ;  /* 0x0001d8191200b986 */ /* 0x0001e4000c10111a */
[----:B0-----:R-:W0:Y:S01]  /*64bb0*/  @!P2 LDC.64 R18, c[0x0][0x5c0] ;  /* 0x00017000ff12ab82 */ /* 0x001e220000000a00 */
[----:B------:R-:W-:Y:S02]  /*64bc0*/  PRMT R24, RZ, 0x7610, R24 ;  /* 0x00007610ff187816 */ /* 0x000fe40000000018 */
[----:B0-----:R-:W-:-:S05]  /*64bd0*/  @!P2 IADD3 R18, P3, R132, R18, RZ ;  /* 0x000000128412a210 */ /* 0x001fca0007f7e0ff */
[----:B------:R-:W-:Y:S01]  /*64be0*/  @!P2 IMAD.X R19, R134, 0x1, R19, P3 ;  /* 0x000000018613a824 */ /* 0x000fe200018e0613 */
[----:B------:R-:W-:-:S13]  /*64bf0*/  ISETP.LT.OR P3, PT, R27, 0x1da, !P1 ;  /* 0x000001da1b00780c */ /* 0x000fda0004f61670 */
[----:B------:R-:W2:Y:S02]  /*64c00*/  @!P3 LDG.E.U8 R24, desc[UR26][R22.64+0x1d9] ;  /* 0x0001d91a1618b981 */ /* 0x000ea4000c1e1100 */
[----:B--2---:R-:W-:-:S04]  /*64c10*/  LOP3.LUT R24, R24, 0xff, RZ, 0xc0, !PT ;  /* 0x000000ff18187812 */ /* 0x004fc800078ec0ff */
[----:B------:R-:W-:-:S05]  /*64c20*/  F2FP.F16.E4M3.UNPACK_B R24, R24 ;  /* 0x00000018ff18723e */ /* 0x000fca00020006ff */
[----:B------:R-:W-:-:S05]  /*64c30*/  HADD2.F32 R24, -RZ, R24.H0_H0 ;  /* 0x20000018ff187230 */ /* 0x000fca0000004100 */
[----:B------:R-:W-:-:S04]  /*64c40*/  FMUL R24, R24, UR9 ;  /* 0x0000000918187c20 */ /* 0x000fc80008400000 */
[----:B------:R-:W-:Y:S02]  /*64c50*/  FFMA R24, R235, UR8, R24 ;  /* 0x00000008eb187c23 */ /* 0x000fe40008000018 */
[----:B------:R-:W2:Y:S03]  /*64c60*/  LDL.LU R235, [R1+0x125c] ;  /* 0x00125c0001eb7983 */ /* 0x000ea60000300800 */
        /* <DEDUP_REMOVED lines=11> */
[----:B------:R-:W-:Y:S04]  /*64d20*/  @!P0 STG.E.U8 desc[UR26][R98.64+0x1e0], R35 ;  /* 0x0001e02362008986 */ /* 0x000fe8000c10111a */
[----:B------:R-:W4:Y:S01]  /*64d30*/  @!P4 LDG.E.U8 R24, desc[UR26][R20.64+0x1e1] ;  /* 0x0001e11a1418c981 */ /* 0x000f22000c1e1100 */
[----:B------:R-:W-:-:S13]  /*64d40*/  ISETP.LT.OR P0, PT, R27, 0x1e1, !P1 ;  /* 0x000001e11b00780c */ /* 0x000fda0004f01670 */
        /* <DEDUP_REMOVED lines=8> */
[----:B---3--:R-:W-:Y:S01]  /*64dd0*/  FFMA R24, R234, UR8, R24 ;  /* 0x00000008ea187c23 */ /* 0x008fe20008000018 */
[----:B------:R-:W-:Y:S01]  /*64de0*/  ISETP.LT.OR P0, PT, R27, 0x1e2, !P1 ;  /* 0x000001e21b00780c */ /* 0x000fe20004f01670 */
[----:B------:R-:W3:Y:S04]  /*64df0*/  LDL.LU R234, [R1+0x1260] ;  /* 0x0012600001ea7983 */ /* 0x000ee80000300800 */
[----:B------:R-:W4:Y:S01]  /*64e00*/  LDL.LU R77, [R1+0x1264] ;  /* 0x00126400014d7983 */ /* 0x000f220000300800 */
        /* <DEDUP_REMOVED lines=8> */
[----:B------:R-:W-:Y:S01]  /*64e90*/  FFMA R24, R235, UR8, R24 ;  /* 0x00000008eb187c23 */ /* 0x000fe20008000018 */
[----:B------:R-:W-:Y:S01]  /*64ea0*/  LOP3.LUT P4, RZ, R9, 0x80, RZ, 0xc0, !PT ;  /* 0x0000008009ff7812 */ /* 0x000fe2000788c0ff */
[----:B------:R-:W2:Y:S03]  /*64eb0*/  LDL.LU R235, [R1+0x1268] ;  /* 0x0012680001eb7983 */ /* 0x000ea60000300800 */
[----:B0-----:R-:W-:Y:S02]  /*64ec0*/  F2FP.SATFINITE.E4M3.F32.PACK_AB_MERGE_C R25, RZ, R24, RZ ;  /* 0x00000018ff19723e */ /* 0x001fe400048070ff */
[----:B------:R-:W-:-:S03]  /*64ed0*/  PRMT R24, RZ, 0x7610, R24 ;  /* 0x00007610ff187816 */ /* 0x000fc60000000018 */
[----:B------:R0:W-:Y:S04]  /*64ee0*/  @!P3 STG.E.U8 desc[UR26][R18.64+0x1e0], R25 ;  /* 0x0001e0191200b986 */ /* 0x0001e8000c10111a */
[----:B------:R-:W3:Y:S01]  /*64ef0*/  @!P0 LDG.E.U8 R24, desc[UR26][R22.64+0x1e1] ;  /* 0x0001e11a16188981 */ /* 0x000ee2000c1e1100 */
[----:B0-----:R-:W0:Y:S02]  /*64f00*/  @!P0 LDC.64 R18, c[0x0][0x5c0] ;  /* 0x00017000ff128b82 */ /* 0x001e240000000a00 */
        /* <DEDUP_REMOVED lines=17> */
[----:B------:R-:W-:Y:S01]  /*65020*/  FFMA R24, R77, UR8, R24 ;  /* 0x000000084d187c23 */ /* 0x000fe20008000018 */
[C---:B------:R-:W-:Y:S02]  /*65030*/  LOP3.LUT P0, RZ, R12.reuse, 0x40, RZ, 0xc0, !PT ;  /* 0x000000400cff7812 */ /* 0x040fe4000780c0ff */
[----:B------:R-:W-:Y:S01]  /*65040*/  LOP3.LUT P2, RZ, R12, 0x80, RZ, 0xc0, !PT ;  /* 0x000000800cff7812 */ /* 0x000fe2000784c0ff */
[----:B------:R-:W4:Y:S01]  /*65050*/  LDL.LU R77, [R1+0x1270] ;  /* 0x00127000014d7983 */ /* 0x000f220000300800 */
[----:B------:R-:W-:Y:S02]  /*65060*/  F2FP.SATFINITE.E4M3.F32.PACK_AB_MERGE_C R35, RZ, R24, RZ ;  /* 0x00000018ff23723e */ /* 0x000fe400048070ff */
[----:B------:R-:W-:-:S03]  /*65070*/  PRMT R24, RZ, 0x7610, R24 ;  /* 0x00007610ff187816 */ /* 0x000fc60000000018 */
[----:B------:R-:W-:Y:S04]  /*65080*/  @!P3 STG.E.U8 desc[UR26][R94.64+0x1e8], R35 ;  /* 0x0001e8235e00b986 */ /* 0x000fe8000c10111a */
[----:B------:R-:W2:Y:S01]  /*65090*/  @!P4 LDG.E.U8 R24, desc[UR26][R20.64+0x1e9] ;  /* 0x0001e91a1418c981 */ /* 0x000ea2000c1e1100 */
        /* <DEDUP_REMOVED lines=21> */
[----:B0-----:R-:W-:Y:S02]  /*651f0*/  F2FP.SATFINITE.E4M3.F32.PACK_AB_MERGE_C R25, RZ, R24, RZ ;  /* 0x00000018ff19723e */ /* 0x001fe400048070ff */
[----:B------:R-:W-:-:S03]  /*65200*/  PRMT R24, RZ, 0x7610, R24 ;  /* 0x00007610ff187816 */ /* 0x000fc60000000018 */
[----:B------:R0:W-:Y:S04]  /*65210*/  @!P3 STG.E.U8 desc[UR26][R18.64+0x1e8], R25 ;  /* 0x0001e8191200b986 */ /* 0x0001e8000c10111a */
[----:B------:R-:W4:Y:S01]  /*65220*/  @!P2 LDG.E.U8 R24, desc[UR26][R22.64+0x1e9] ;  /* 0x0001e91a1618a981 */ /* 0x000f22000c1e1100 */
[----:B0-----:R-:W0:Y:S02]  /*65230*/  @!P2 LDC.64 R18, c[0x0][0x5c0] ;  /* 0x00017000ff12ab82 */ /* 0x001e240000000a00 */
[----:B0-----:R-:W-:-:S05]  /*65240*/  @!P2 IADD3 R18, P3, R70, R18, RZ ;  /* 0x000000124612a210 */ /* 0x001fca0007f7e0ff */
[----:B------:R-:W-:Y:S01]  /*65250*/  @!P2 IMAD.X R19, R71, 0x1, R19, P3 ;  /* 0x000000014713a824 */ /* 0x000fe200018e0613 */
[----:B------:R-:W-:Y:S02]  /*65260*/  LOP3.LUT P3, RZ, R9, 0x40, RZ, 0xc0, !PT ;  /* 0x0000004009ff7812 */ /* 0x000fe4000786c0ff */
[----:B----4-:R-:W-:-:S04]  /*65270*/  LOP3.LUT R24, R24, 0xff, RZ, 0xc0, !PT ;  /* 0x000000ff18187812 */ /* 0x010fc800078ec0ff */
[----:B------:R-:W-:-:S05]  /*65280*/  F2FP.F16.E4M3.UNPACK_B R24, R24 ;  /* 0x00000018ff18723e */ /* 0x000fca00020006ff */
[----:B------:R-:W-:-:S05]  /*65290*/  HADD2.F32 R24, -RZ, R24.H0_H0 ;  /* 0x20000018ff187230 */ /* 0x000fca0000004100 */
[----:B------:R-:W-:-:S04]  /*652a0*/  FMUL R24, R24, UR9 ;  /* 0x0000000918187c20 */ /* 0x000fc80008400000 */
[----:B------:R-:W-:Y:S01]  /*652b0*/  FFMA R24, R77, UR8, R24 ;  /* 0x000000084d187c23 */ /* 0x000fe20008000018 */
[----:B------:R-:W-:Y:S01]  /*652c0*/  PRMT R28, RZ, 0x7610, R28 ;  /* 0x00007610ff1c7816 */ /* 0x000fe2000000001c */
[----:B------:R-:W4:Y:S03]  /*652d0*/  LDL.LU R77, [R1+0x127c] ;  /* 0x00127c00014d7983 */ /* 0x000f260000300800 */
[----:B------:R-:W-:Y:S02]  /*652e0*/  F2FP.SATFINITE.E4M3.F32.PACK_AB_MERGE_C R25, RZ, R24, RZ ;  /* 0x00000018ff19723e */ /* 0x000fe400048070ff */
[----:B------:R-:W-:-:S03]  /*652f0*/  PRMT R24, RZ, 0x7610, R24 ;  /* 0x00007610ff187816 */ /* 0x000fc60000000018 */
[----:B------:R0:W-:Y:S04]  /*65300*/  @!P2 STG.E.U8 desc[UR26][R18.64+0x1e9], R25 ;  /* 0x0001e9191200a986 */ /* 0x0001e8000c10111a */
[----:B------:R-:W2:Y:S01]  /*65310*/  @!P3 LDG.E.U8 R24, desc[UR26][R20.64+0x1f0] ;  /* 0x0001f01a1418b981 */ /* 0x000ea2000c1e1100 */
[----:B0-----:R-:W0:Y:S01]  /*65320*/  @!P6 LDC.64 R18, c[0x0][0x5c0] ;  /* 0x00017000ff12eb82 */ /* 0x001e220000000a00 */
        /* <DEDUP_REMOVED lines=18> */
[----:B------:R-:W-:Y:S04]  /*65450*/  @!P4 STG.E.U8 desc[UR26][R88.64+0x1f1], R37 ;  /* 0x0001f1255800c986 */ /* 0x000fe8000c10111a */
[----:B------:R-:W4:Y:S01]  /*65460*/  @!P6 LDG.E.U8 R28, desc[UR26][R22.64+0x1f0] ;  /* 0x0001f01a161ce981 */ /* 0x000f22000c1e1100 */
[----:B0-----:R-:W-:-:S05]  /*65470*/  @!P6 IADD3 R24, P3, R49, R18, RZ ;  /* 0x000000123118e210 */ /* 0x001fca0007f7e0ff */
[----:B------:R-:W-:Y:S02]  /*65480*/  @!P6 IMAD.X R25, R69, 0x1, R19, P3 ;  /* 0x000000014519e824 */ /* 0x000fe400018e0613 */
[----:B------:R-:W0:Y:S01]  /*65490*/  @!P5 LDC.64 R18, c[0x0][0x5c0] ;  /* 0x00017000ff12db82 */ /* 0x000e220000000a00 */
[----:B----4-:R-:W-:-:S04]  /*654a0*/  LOP3.LUT R28, R28, 0xff, RZ, 0xc0, !PT ;  /* 0x000000ff1c1c7812 */ /* 0x010fc800078ec0ff */
[----:B------:R-:W-:-:S05]  /*654b0*/  F2FP.F16.E4M3.UNPACK_B R28, R28 ;  /* 0x0000001cff1c723e */ /* 0x000fca00020006ff */
[----:B------:R-:W-:-:S05]  /*654c0*/  HADD2.F32 R28, -RZ, R28.H0_H0 ;  /* 0x2000001cff1c7230 */ /* 0x000fca0000004100 */
[----:B------:R-:W-:-:S04]  /*654d0*/  FMUL R28, R28, UR9 ;  /* 0x000000091c1c7c20 */ /* 0x000fc80008400000 */
[----:B------:R-:W-:Y:S01]  /*654e0*/  FFMA R28, R77, UR8, R28 ;  /* 0x000000084d1c7c23 */ /* 0x000fe2000800001c */
[----:B0-----:R-:W-:Y:S02]  /*654f0*/  @!P5 IADD3 R18, P3, R38, R18, RZ ;  /* 0x000000122612d210 */ /* 0x001fe40007f7e0ff */
[----:B------:R-:W-:Y:S01]  /*65500*/  ISETP.GE.AND P4, PT, R26, 0x81, PT ;  /* 0x000000811a00780c */ /* 0x000fe20003f86270 */
[----:B------:R-:W4:Y:S01]  /*65510*/  LDL.LU R77, [R1+0x1288] ;  /* 0x00128800014d7983 */ /* 0x000f220000300800 */
[----:B-1----:R-:W-:Y:S02]  /*65520*/  F2FP.SATFINITE.E4M3.F32.PACK_AB_MERGE_C R35, RZ, R28, RZ ;  /* 0x0000001cff23723e */ /* 0x002fe400048070ff */
[----:B------:R-:W-:-:S03]  /*65530*/  PRMT R28, RZ, 0x7610, R28 ;  /* 0x00007610ff1c7816 */ /* 0x000fc6000000001c */
[----:B------:R0:W-:Y:S04]  /*65540*/  @!P6 STG.E.U8 desc[UR26][R24.64+0x1f0], R35 ;  /* 0x0001f0231800e986 */ /* 0x0001e8000c10111a */
[----:B------:R-:W2:Y:S01]  /*65550*/  @!P5 LDG.E.U8 R28, desc[UR26][R22.64+0x1f1] ;  /* 0x0001f11a161cd981 */ /* 0x000ea2000c1e1100 */
[----:B------:R-:W-:Y:S01]  /*65560*/  @!P5 IMAD.X R19, R40, 0x1, R19, P3 ;  /* 0x000000012813d824 */ /* 0x000fe200018e0613 */
[----:B--2---:R-:W-:-:S04]  /*65570*/  LOP3.LUT R28, R28, 0xff, RZ, 0xc0, !PT ;  /* 0x000000ff1c1c7812 */ /* 0x004fc800078ec0ff */
[----:B------:R-:W-:-:S05]  /*65580*/  F2FP.F16.E4M3.UNPACK_B R28, R28 ;  /* 0x0000001cff1c723e */ /* 0x000fca00020006ff */
[----:B------:R-:W-:-:S05]  /*65590*/  HADD2.F32 R28, -RZ, R28.H0_H0 ;  /* 0x2000001cff1c7230 */ /* 0x000fca0000004100 */
[----:B------:R-:W-:-:S04]  /*655a0*/  FMUL R28, R28, UR9 ;  /* 0x000000091c1c7c20 */ /* 0x000fc80008400000 */
[----:B------:R-:W-:Y:S01]  /*655b0*/  FFMA R28, R235, UR8, R28 ;  /* 0x00000008eb1c7c23 */ /* 0x000fe2000800001c */
[----:B------:R-:W-:Y:S02]  /*655c0*/  ISETP.LT.OR P4, PT, R27, 0x1fa, !P4 ;  /* 0x000001fa1b00780c */ /* 0x000fe40006781670 */
[----:B0-----:R-:W-:Y:S01]  /*655d0*/  PRMT R24, RZ, 0x7610, R24 ;  /* 0x00007610ff187816 */ /* 0x001fe20000000018 */
[----:B------:R-:W2:Y:S01]  /*655e0*/  LDL.LU R235, [R1+0x128c] ;  /* 0x00128c0001eb7983 */ /* 0x000ea20000300800 */
[----:B------:R-:W-:Y:S02]  /*655f0*/  F2FP.SATFINITE.E4M3.F32.PACK_AB_MERGE_C R37, RZ, R28, RZ ;  /* 0x0000001cff25723e */ /* 0x000fe400048070ff */
[----:B------:R-:W-:-:S03]  /*65600*/  PRMT R28, RZ, 0x7610, R28 ;  /* 0x00007610ff1c7816 */ /* 0x000fc6000000001c */
[----:B------:R0:W-:Y:S04]  /*65610*/  @!P5 STG.E.U8 desc[UR26][R18.64+0x1f1], R37 ;  /* 0x0001f1251200d986 */ /* 0x0001e8000c10111a */
[----:B------:R-:W3:Y:S01]  /*65620*/  @!P2 LDG.E.U8 R28, desc[UR26][R20.64+0x1f8] ;  /* 0x0001f81a141ca981 */ /* 0x000ee2000c1e1100 */
[----:B0-----:R-:W0:Y:S01]  /*65630*/  @!P4 LDC.64 R18, c[0x0][0x5c0] ;  /* 0x00017000ff12cb82 */ /* 0x001e220000000a00 */
[----:B---3--:R-:W-:-:S04]  /*65640*/  LOP3.LUT R28, R28, 0xff, RZ, 0xc0, !PT ;  /* 0x000000ff1c1c7812 */ /* 0x008fc800078ec0ff */
[----:B------:R-:W-:-:S05]  /*65650*/  F2FP.F16.E4M3.UNPACK_B R28, R28 ;  /* 0x0000001cff1c723e */ /* 0x000fca00020006ff */
[----:B------:R-:W-:-:S05]  /*65660*/  HADD2.F32 R28, -RZ, R28.H0_H0 ;  /* 0x2000001cff1c7230 */ /* 0x000fca0000004100 */
[----:B------:R-:W-:-:S04]  /*65670*/  FMUL R28, R28, UR9 ;  /* 0x000000091c1c7c20 */ /* 0x000fc80008400000 */
[----:B------:R-:W-:Y:S01]  /*65680*/  FFMA R28, R234, UR8, R28 ;  /* 0x00000008ea1c7c23 */ /* 0x000fe2000800001c */
[----:B0-----:R-:W-:Y:S01]  /*65690*/  @!P4 IADD3 R18, P3, P5, R16, R18, R5 ;  /* 0x000000121012c210 */ /* 0x001fe20007d7e005 */
[----:B------:R-:W3:Y:S03]  /*656a0*/  LDL.LU R234, [R1+0x1290] ;  /* 0x0012900001ea7983 */ /* 0x000ee60000300800 */
[----:B------:R-:W-:-:S05]  /*656b0*/  F2FP.SATFINITE.E4M3.F32.PACK_AB_MERGE_C R25, RZ, R28, RZ ;  /* 0x0000001cff19723e */ /* 0x000fca00048070ff */
[----:B------:R0:W-:Y:S04]  /*656c0*/  @!P2 STG.E.U8 desc[UR26][R84.64+0x1f8], R25 ;  /* 0x0001f8195400a986 */ /* 0x0001e8000c10111a */
[----:B------:R1:W4:Y:S01]  /*656d0*/  @!P4 LDG.E.U8 R24, desc[UR26][R20.64+0x1f9] ;  /* 0x0001f91a1418c981 */ /* 0x000322000c1e1100 */
[----:B------:R-:W-:Y:S02]  /*656e0*/  @!P4 IADD3.X R19, R29, R19, R4, P3, P5 ;  /* 0x000000131d13c210 */ /* 0x000fe40001fea404 */
[----:B------:R-:W-:Y:S02]  /*656f0*/  ISETP.LT.OR P3, PT, R27, 0x1f9, !P1 ;  /* 0x000001f91b00780c */ /* 0x000fe40004f61670 */
[----:B-1----:R-:W-:Y:S02]  /*65700*/  PRMT R20, RZ, 0x7610, R20 ;  /* 0x00007610ff147816 */ /* 0x002fe40000000014 */
[----:B----4-:R-:W-:-:S04]  /*65710*/  LOP3.LUT R24, R24, 0xff, RZ, 0xc0, !PT ;  /* 0x000000ff18187812 */ /* 0x010fc800078ec0ff */
[----:B------:R-:W-:-:S05]  /*65720*/  F2FP.F16.E4M3.UNPACK_B R24, R24 ;  /* 0x00000018ff18723e */ /* 0x000fca00020006ff */
[----:B------:R-:W-:-:S05]  /*65730*/  HADD2.F32 R24, -RZ, R24.H0_H0 ;  /* 0x20000018ff187230 */ /* 0x000fca0000004100 */
[----:B------:R-:W-:-:S04]  /*65740*/  FMUL R24, R24, UR9 ;  /* 0x0000000918187c20 */ /* 0x000fc80008400000 */
[----:B------:R-:W-:Y:S01]  /*65750*/  FFMA R24, R77, UR8, R24 ;  /* 0x000000084d187c23 */ /* 0x000fe20008000018 */
[----:B------:R-:W-:Y:S02]  /*65760*/  ISETP.LT.OR P1, PT, R27, 0x1fa, !P1 ;  /* 0x000001fa1b00780c */ /* 0x000fe40004f21670 */
[----:B------:R-:W-:Y:S01]  /*65770*/  LOP3.LUT P2, RZ, R12, 0x8, RZ, 0xc0, !PT ;  /* 0x000000080cff7812 */ /* 0x000fe2000784c0ff */
[----:B------:R-:W4:Y:S01]  /*65780*/  LDL.LU R77, [R1+0x1294] ;  /* 0x00129400014d7983 */ /* 0x000f220000300800 */
[----:B0-----:R-:W-:-:S05]  /*65790*/  F2FP.SATFINITE.E4M3.F32.PACK_AB_MERGE_C R25, RZ, R24, RZ ;  /* 0x00000018ff19723e */ /* 0x001fca00048070ff */
[----:B------:R0:W-:Y:S04]  /*657a0*/  @!P4 STG.E.U8 desc[UR26][R18.64+0x1f9], R25 ;  /* 0x0001f9191200c986 */ /* 0x0001e8000c10111a */
[----:B------:R-:W2:Y:S01]  /*657b0*/  @!P3 LDG.E.U8 R20, desc[UR26][R22.64+0x1f8] ;  /* 0x0001f81a1614b981 */ /* 0x000ea2000c1e1100 */
[----:B0-----:R-:W0:Y:S01]  /*657c0*/  @!P3 LDC.64 R18, c[0x0][0x5c0] ;  /* 0x00017000ff12bb82 */ /* 0x001e220000000a00 */
        /* <DEDUP_REMOVED lines=8> */
[----:B------:R-:W-:Y:S01]  /*65850*/  FFMA R20, R235, UR8, R20 ;  /* 0x00000008eb147c23 */ /* 0x000fe20008000014 */
[----:B------:R-:W-:Y:S01]  /*65860*/  @!P1 IADD3 R25, P4, P5, R3, R16, R5 ;  /* 0x0000001003199210 */ /* 0x000fe20007d9e005 */
[----:B------:R-:W2:Y:S03]  /*65870*/  LDL.LU R235, [R1+0x1298] ;  /* 0x0012980001eb7983 */ /* 0x000ea60000300800 */
[----:B------:R-:W-:Y:S02]  /*65880*/  F2FP.SATFINITE.E4M3.F32.PACK_AB_MERGE_C R21, RZ, R20, RZ ;  /* 0x00000014ff15723e */ /* 0x000fe400048070ff */
[----:B------:R-:W-:-:S03]  /*65890*/  PRMT R20, RZ, 0x7610, R20 ;  /* 0x00007610ff147816 */ /* 0x000fc60000000014 */
[----:B------:R0:W-:Y:S04]  /*658a0*/  @!P3 STG.E.U8 desc[UR26][R18.64+0x1f8], R21 ;  /* 0x0001f8151200b986 */ /* 0x0001e8000c10111a */
[----:B------:R-:W3:Y:S01]  /*658b0*/  @!P1 LDG.E.U8 R20, desc[UR26][R22.64+0x1f9] ;  /* 0x0001f91a16149981 */ /* 0x000ee2000c1e1100 */
[----:B0-----:R-:W0:Y:S01]  /*658c0*/  @!P1 LDC.64 R18, c[0x0][0x5c0] ;  /* 0x00017000ff129b82 */ /* 0x001e220000000a00 */
[----:B------:R-:W-:Y:S02]  /*658d0*/  ISETP.LT.OR P3, PT, R27, 0x101, !P2 ;  /* 0x000001011b00780c */ /* 0x000fe40005761670 */
[----:B------:R-:W-:Y:S02]  /*658e0*/  @!P1 IADD3.X R24, R2, R29, R4, P4, P5 ;  /* 0x0000001d02189210 */ /* 0x000fe400027ea404 */
        /* <DEDUP_REMOVED lines=11> */
[----:B------:R0:W-:Y:S04]  /*659a0*/  @!P1 STG.E.U8 desc[UR26][R18.64+0x1f9], R21 ;  /* 0x0001f91512009986 */ /* 0x0001e8000c10111a */
[----:B------:R-:W4:Y:S01]  /*659b0*/  @!P3 LDG.E.U8 R20, desc[UR26][R30.64+0x100] ;  /* 0x0001001a1e14b981 */ /* 0x000f22000c1e1100 */
[----:B0-----:R-:W0:Y:S01]  /*659c0*/  @!P3 LDC.64 R18, c[0x0][0x5c0] ;  /* 0x00017000ff12bb82 */ /* 0x001e220000000a00 */
[----:B------:R-:W-:Y:S02]  /*659d0*/  ISETP.LT.OR P1, PT, R27, 0x102, !P2 ;  /* 0x000001021b00780c */ /* 0x000fe40005721670 */
[----:B0-----:R-:W-:-:S04]  /*659e0*/  @!P3 IADD3 R18, P4, P5, R16, R18, R7 ;  /* 0x000000121012b210 */ /* 0x001fc80007d9e007 */
[----:B------:R-:W-:Y:S02]  /*659f0*/  @!P3 IADD3.X R19, R29, R19, R6, P4, P5 ;  /* 0x000000131d13b210 */ /* 0x000fe400027ea406 */
        /* <DEDUP_REMOVED lines=17> */
[----:B--2---:R-:W-:Y:S01]  /*65b10*/  FFMA R20, R235, UR8, R20 ;  /* 0x00000008eb147c23 */ /* 0x004fe20008000014 */
[----:B------:R-:W-:Y:S01]  /*65b20*/  @!P3 IADD3 R23, P4, P5, R3, R16, R7 ;  /* 0x000000100317b210 */ /* 0x000fe20007d9e007 */
[----:B------:R-:W2:Y:S04]  /*65b30*/  LDL.LU R235, [R1+0x12a0] ;  /* 0x0012a00001eb7983 */ /* 0x000ea80000300800 */
[----:B------:R-:W4:Y:S01]  /*65b40*/  LDL.LU R77, [R1+0x12a4] ;  /* 0x0012a400014d7983 */ /* 0x000f220000300800 */
        /* <DEDUP_REMOVED lines=14> */
[----:B------:R-:W-:Y:S01]  /*65c30*/  @!P1 IADD3 R23, P4, P5, R3, R16, R7 ;  /* 0x0000001003179210 */ /* 0x000fe20007d9e007 */
[----:B------:R-:W3:Y:S03]  /*65c40*/  LDL.LU R234, [R1+0x12a8] ;  /* 0x0012a80001ea7983 */ /* 0x000ee60000300800 */
[----:B------:R-:W-:Y:S02]  /*65c50*/  F2FP.SATFINITE.E4M3.F32.PACK_AB_MERGE_C R21, RZ, R20, RZ ;  /* 0x00000014ff15723e */ /* 0x000fe400048070ff */
[----:B------:R-:W-:-:S03]  /*65c60*/  PRMT R20, RZ, 0x7610, R20 ;  /* 0x00007610ff147816 */ /* 0x000fc60000000014 */
[----:B------:R0:W-:Y:S04]  /*65c70*/  @!P3 STG.E.U8 desc[UR26][R18.64+0x100], R21 ;  /* 0x000100151200b986 */ /* 0x0001e8000c10111a */
[----:B------:R-:W2:Y:S01]  /*65c80*/  @!P1 LDG.E.U8 R20, desc[UR26][R32.64+0x101] ;  /* 0x0001011a20149981 */ /* 0x000ea2000c1e1100 */
[----:B0-----:R-:W0:Y:S01]  /*65c90*/  @!P1 LDC.64 R18, c[0x0][0x5c0] ;  /* 0x00017000ff129b82 */ /* 0x001e220000000a00 */
[----:B------:R-:W-:Y:S02]  /*65ca0*/  ISETP.LT.OR P3, PT, R27, 0x109, !P2 ;  /* 0x000001091b00780c */ /* 0x000fe40005761670 */
[----:B------:R-:W-:Y:S02]  /*65cb0*/  @!P1 IADD3.X R22, R2, R29, R6, P4, P5 ;  /* 0x0000001d02169210 */ /* 0x000fe400027ea406 */
        /* <DEDUP_REMOVED lines=33> */
[----:B---3--:R-:W-:Y:S01]  /*65ed0*/  FFMA R20, R234, UR8, R20 ;  /* 0x00000008ea147c23 */ /* 0x008fe20008000014 */
[----:B------:R-:W-:Y:S01]  /*65ee0*/  @!P3 IADD3 R23, P4, P5, R3, R16, R7 ;  /* 0x000000100317b210 */ /* 0x000fe20007d9e007 */
[----:B------:R-:W3:Y:S04]  /*65ef0*/  LDL.LU R234, [R1+0x12b0] ;  /* 0x0012b00001ea7983 */ /* 0x000ee80000300800 */
[----:B------:R-:W4:Y:S01]  /*65f00*/  LDL.LU R77, [R1+0x12b4] ;  /* 0x0012b400014d7983 */ /* 0x000f220000300800 */
        /* <DEDUP_REMOVED lines=450> */
[----:B------:R-:W-:Y:S01]  /*67b30*/  PRMT R22, RZ, 0x7610, R22 ;  /* 0x00007610ff167816 */ /* 0x000fe20000000016 */
        /* <DEDUP_REMOVED lines=15> */
[----:B------:R-:W0:Y:S03]  /*67c30*/  @!P1 LDC.64 R20, c[0x0][0x5c0] ;  /* 0x00017000ff149b82 */ /* 0x000e260000000a00 */
[----:B------:R1:W-:Y:S04]  /*67c40*/  @!P3 STG.E.U8 desc[UR26][R18.64+0x148], R23 ;  /* 0x000148171200b986 */ /* 0x0003e8000c10111a */
[----:B------:R-:W4:Y:S01]  /*67c50*/  @!P1 LDG.E.U8 R22, desc[UR26][R30.64+0x149] ;  /* 0x0001491a1e169981 */ /* 0x000f22000c1e1100 */
[----:B------:R-:W-:-:S13]  /*67c60*/  ISETP.LT.OR P3, PT, R27, 0x149, !P0 ;  /* 0x000001491b00780c */ /* 0x000fda0004761670 */
[----:B-1----:R-:W1:Y:S01]  /*67c70*/  @!P3 LDC.64 R18, c[0x0][0x5c0] ;  /* 0x00017000ff12bb82 */ /* 0x002e620000000a00 */
        /* <DEDUP_REMOVED lines=14> */
[----:B------:R-:W-:Y:S02]  /*67d60*/  ISETP.LT.OR P1, PT, R27, 0x14a, !P0 ;  /* 0x0000014a1b00780c */ /* 0x000fe40004721670 */
[----:B------:R-:W-:Y:S02]  /*67d70*/  @!P3 IADD3.X R24, R2, R29, R6, P4, P5 ;  /* 0x0000001d0218b210 */ /* 0x000fe400027ea406 */
[----:B-1----:R-:W-:-:S05]  /*67d80*/  @!P3 IADD3 R18, P4, R25, R18, RZ ;  /* 0x000000121912b210 */ /* 0x002fca0007f9e0ff */
[----:B------:R-:W-:-:S04]  /*67d90*/  @!P3 IMAD.X R19, R24, 0x1, R19, P4 ;  /* 0x000000011813b824 */ /* 0x000fc800020e0613 */
[----:B0-----:R-:W0:Y:S01]  /*67da0*/  @!P1 LDC.64 R20, c[0x0][0x5c0] ;  /* 0x00017000ff149b82 */ /* 0x001e220000000a00 */
        /* <DEDUP_REMOVED lines=11> */
[----:B------:R-:W-:Y:S02]  /*67e60*/  ISETP.LT.OR P3, PT, R27, 0x151, !P2 ;  /* 0x000001511b00780c */ /* 0x000fe40005761670 */
[----:B------:R-:W-:Y:S02]  /*67e70*/  @!P1 IADD3.X R24, R2, R29, R6, P4, P5 ;  /* 0x0000001d02189210 */ /* 0x000fe400027ea406 */
[----:B0-----:R-:W-:-:S05]  /*67e80*/  @!P1 IADD3 R20, P4, R25, R20, RZ ;  /* 0x0000001419149210 */ /* 0x001fca0007f9e0ff */
[----:B------:R-:W-:-:S04]  /*67e90*/  @!P1 IMAD.X R21, R24, 0x1, R21, P4 ;  /* 0x0000000118159824 */ /* 0x000fc800020e0615 */
[----:B-1----:R-:W0:Y:S01]  /*67ea0*/  @!P3 LDC.64 R18, c[0x0][0x5c0] ;  /* 0x00017000ff12bb82 */ /* 0x002e220000000a00 */
        /* <DEDUP_REMOVED lines=10> */
[----:B------:R-:W-:Y:S02]  /*67f50*/  ISETP.LT.OR P1, PT, R27, 0x152, !P2 ;  /* 0x000001521b00780c */ /* 0x000fe40005721670 */
[----:B-1----:R-:W-:Y:S02]  /*67f60*/  PRMT R20, RZ, 0x7610, R20 ;  /* 0x00007610ff147816 */ /* 0x002fe40000000014 */
[----:B----4-:R-:W-:-:S04]  /*67f70*/  LOP3.LUT R22, R22, 0xff, RZ, 0xc0, !PT ;  /* 0x000000ff16167812 */ /* 0x010fc800078ec0ff */
[----:B------:R-:W-:-:S05]  /*67f80*/  F2FP.F16.E4M3.UNPACK_B R22, R22 ;  /* 0x00000016ff16723e */ /* 0x000fca00020006ff */
[----:B------:R-:W-:-:S05]  /*67f90*/  HADD2.F32 R22, -RZ, R22.H0_H0 ;  /* 0x20000016ff167230 */ /* 0x000fca0000004100 */
[----:B------:R-:W-:Y:S01]  /*67fa0*/  FMUL R23, R22, UR9 ;  /* 0x0000000916177c20 */ /* 0x000fe20008400000 */
[----:B0-----:R-:W-:-:S03]  /*67fb0*/  @!P3 IADD3 R22, P4, P5, R16, R18, R7 ;  /* 0x000000121016b210 */ /* 0x001fc60007d9e007 */
[----:B------:R-:W-:Y:S01]  /*67fc0*/  FFMA R18, R77, UR8, R23 ;  /* 0x000000084d127c23 */ /* 0x000fe20008000017 */
[----:B------:R-:W-:-:S04]  /*67fd0*/  @!P3 IADD3.X R23, R29, R19, R6, P4, P5 ;  /* 0x000000131d17b210 */ /* 0x000fc800027ea406 */
[----:B------:R-:W-:Y:S02]  /*67fe0*/  F2FP.SATFINITE.E4M3.F32.PACK_AB_MERGE_C R25, RZ, R18, RZ ;  /* 0x00000012ff19723e */ /* 0x000fe400048070ff */
[----:B------:R-:W0:Y:S03]  /*67ff0*/  @!P1 LDC.64 R18, c[0x0][0x5c0] ;  /* 0x00017000ff129b82 */ /* 0x000e260000000a00 */
[----:B------:R1:W-:Y:S04]  /*68000*/  @!P3 STG.E.U8 desc[UR26][R22.64+0x150], R25 ;  /* 0x000150191600b986 */ /* 0x0003e8000c10111a */
[----:B------:R-:W4:Y:S01]  /*68010*/  @!P1 LDG.E.U8 R20, desc[UR26][R30.64+0x151] ;  /* 0x0001511a1e149981 */ /* 0x000f22000c1e1100 */
[----:B------:R-:W-:-:S02]  /*68020*/  ISETP.LT.OR P3, PT, R27, 0x151, !P0 ;  /* 0x000001511b00780c */ /* 0x000fc40004761670 */
[----:B-1----:R-:W-:Y:S02]  /*68030*/  PRMT R22, RZ, 0x7610, R22 ;  /* 0x00007610ff167816 */ /* 0x002fe40000000016 */
[----:B----4-:R-:W-:-:S04]  /*68040*/  LOP3.LUT R20, R20, 0xff, RZ, 0xc0, !PT ;  /* 0x000000ff14147812 */ /* 0x010fc800078ec0ff */
[----:B------:R-:W-:-:S05]  /*68050*/  F2FP.F16.E4M3.UNPACK_B R20, R20 ;  /* 0x00000014ff14723e */ /* 0x000fca00020006ff */
[----:B------:R-:W-:-:S05]  /*68060*/  HADD2.F32 R20, -RZ, R20.H0_H0 ;  /* 0x20000014ff147230 */ /* 0x000fca0000004100 */
[----:B------:R-:W-:Y:S01]  /*68070*/  FMUL R21, R20, UR9 ;  /* 0x0000000914157c20 */ /* 0x000fe20008400000 */
[----:B0-----:R-:W-:-:S03]  /*68080*/  @!P1 IADD3 R20, P4, P5, R16, R18, R7 ;  /* 0x0000001210149210 */ /* 0x001fc60007d9e007 */
[----:B--2---:R-:W-:Y:S01]  /*68090*/  FFMA R18, R235, UR8, R21 ;  /* 0x00000008eb127c23 */ /* 0x004fe20008000015 */
[----:B------:R-:W-:Y:S01]  /*680a0*/  @!P1 IADD3.X R21, R29, R19, R6, P4, P5 ;  /* 0x000000131d159210 */ /* 0x000fe200027ea406 */
[----:B------:R-:W2:Y:S03]  /*680b0*/  LDL.LU R235, [R1+0x1340] ;  /* 0x0013400001eb7983 */ /* 0x000ea60000300800 */
[----:B------:R-:W-:Y:S02]  /*680c0*/  F2FP.SATFINITE.E4M3.F32.PACK_AB_MERGE_C R25, RZ, R18, RZ ;  /* 0x00000012ff19723e */ /* 0x000fe400048070ff */
[----:B------:R-:W-:Y:S01]  /*680d0*/  @!P3 IADD3 R35, P4, P5, R3, R16, R7 ;  /* 0x000000100323b210 */ /* 0x000fe20007d9e007 */
[----:B------:R-:W0:Y:S01]  /*680e0*/  @!P3 LDC.64 R18, c[0x0][0x5c0] ;  /* 0x00017000ff12bb82 */ /* 0x000e220000000a00 */
[----:B------:R-:W4:Y:S04]  /*680f0*/  LDL.LU R77, [R1+0x1344] ;  /* 0x00134400014d7983 */ /* 0x000f280000300800 */
[----:B------:R1:W-:Y:S04]  /*68100*/  @!P1 STG.E.U8 desc[UR26][R20.64+0x151], R25 ;  /* 0x0001511914009986 */ /* 0x0003e8000c10111a */
[----:B------:R-:W3:Y:S01]  /*68110*/  @!P3 LDG.E.U8 R22, desc[UR26][R32.64+0x150] ;  /* 0x0001501a2016b981 */ /* 0x000ee2000c1e1100 */
[----:B------:R-:W-:-:S02]  /*68120*/  ISETP.LT.OR P1, PT, R27, 0x152, !P0 ;  /* 0x000001521b00780c */ /* 0x000fc40004721670 */
[----:B------:R-:W-:Y:S02]  /*68130*/  @!P3 IADD3.X R24, R2, R29, R6, P4, P5 ;  /* 0x0000001d0218b210 */ /* 0x000fe400027ea406 */
[----:B-1----:R-:W-:Y:S02]  /*68140*/  PRMT R20, RZ, 0x7610, R20 ;  /* 0x00007610ff147816 */ /* 0x002fe40000000014 */
[----:B---3--:R-:W-:-:S04]  /*68150*/  LOP3.LUT R22, R22, 0xff, RZ, 0xc0, !PT ;  /* 0x000000ff16167812 */ /* 0x008fc800078ec0ff */
[----:B------:R-:W-:-:S05]  /*68160*/  F2FP.F16.E4M3.UNPACK_B R22, R22 ;  /* 0x00000016ff16723e */ /* 0x000fca00020006ff */
[----:B------:R-:W-:-:S05]  /*68170*/  HADD2.F32 R22, -RZ, R22.H0_H0 ;  /* 0x20000016ff167230 */ /* 0x000fca0000004100 */
[----:B------:R-:W-:Y:S01]  /*68180*/  FMUL R23, R22, UR9 ;  /* 0x0000000916177c20 */ /* 0x000fe20008400000 */
[----:B0-----:R-:W-:-:S03]  /*68190*/  @!P3 IADD3 R22, P4, R35, R18, RZ ;  /* 0x000000122316b210 */ /* 0x001fc60007f9e0ff */
[----:B------:R-:W-:Y:S02]  /*681a0*/  FFMA R18, R234, UR8, R23 ;  /* 0x00000008ea127c23 */ /* 0x000fe40008000017 */
[----:B------:R-:W-:Y:S01]  /*681b0*/  @!P3 IMAD.X R23, R24, 0x1, R19, P4 ;  /* 0x000000011817b824 */ /* 0x000fe200020e0613 */
[----:B------:R-:W3:Y:S02]  /*681c0*/  LDL.LU R234, [R1+0x1348] ;  /* 0x0013480001ea7983 */ /* 0x000ee40000300800 */
[----:B------:R-:W-:Y:S02]  /*681d0*/  F2FP.SATFINITE.E4M3.F32.PACK_AB_MERGE_C R21, RZ, R18, RZ ;  /* 0x00000012ff15723e */ /* 0x000fe400048070ff */
[----:B------:R-:W0:Y:S03]  /*681e0*/  @!P1 LDC.64 R18, c[0x0][0x5c0] ;  /* 0x00017000ff129b82 */ /* 0x000e260000000a00 */
[----:B------:R1:W-:Y:S04]  /*681f0*/  @!P3 STG.E.U8 desc[UR26][R22.64+0x150], R21 ;  /* 0x000150151600b986 */ /* 0x0003e8000c10111a */
[----:B------:R-:W2:Y:S01]  /*68200*/  @!P1 LDG.E.U8 R20, desc[UR26][R32.64+0x151] ;  /* 0x0001511a20149981 */ /* 0x000ea2000c1e1100 */
[----:B------:R-:W-:-:S02]  /*68210*/  @!P1 IADD3 R25, P4, P5, R3, R16, R7 ;  /* 0x0000001003199210 */ /* 0x000fc40007d9e007 */
[----:B------:R-:W-:Y:S02]  /*68220*/  ISETP.LT.OR P3, PT, R27, 0x159, !P2 ;  /* 0x000001591b00780c */ /* 0x000fe40005761670 */
[----:B------:R-:W-:Y:S02]  /*68230*/  @!P1 IADD3.X R24, R2, R29, R6, P4, P5 ;  /* 0x0000001d02189210 */ /* 0x000fe400027ea406 */
[----:B0-----:R-:W-:-:S05]  /*68240*/  @!P1 IADD3 R18, P4, R25, R18, RZ ;  /* 0x0000001219129210 */ /* 0x001fca0007f9e0ff */
[----:B------:R-:W-:-:S04]  /*68250*/  @!P1 IMAD.X R19, R24, 0x1, R19, P4 ;  /* 0x0000000118139824 */ /* 0x000fc800020e0613 */
[----:B------:R-:W0:Y:S01]  /*68260*/  @!P3 LDC.64 R24, c[0x0][0x5c0] ;  /* 0x00017000ff18bb82 */ /* 0x000e220000000a00 */
[----:B--2---:R-:W-:-:S04]  /*68270*/  LOP3.LUT R20, R20, 0xff, RZ, 0xc0, !PT ;  /* 0x000000ff14147812 */ /* 0x004fc800078ec0ff */
[----:B------:R-:W-:-:S05]  /*68280*/  F2FP.F16.E4M3.UNPACK_B R20, R20 ;  /* 0x00000014ff14723e */ /* 0x000fca00020006ff */
[----:B------:R-:W-:-:S05]  /*68290*/  HADD2.F32 R20, -RZ, R20.H0_H0 ;  /* 0x20000014ff147230 */ /* 0x000fca0000004100 */
[----:B------:R-:W-:-:S04]  /*682a0*/  FMUL R20, R20, UR9 ;  /* 0x0000000914147c20 */ /* 0x000fc80008400000 */
[----:B------:R-:W-:Y:S02]  /*682b0*/  FFMA R20, R235, UR8, R20 ;  /* 0x00000008eb147c23 */ /* 0x000fe40008000014 */
[----:B------:R-:W2:Y:S03]  /*682c0*/  LDL.LU R235, [R1+0x134c] ;  /* 0x00134c0001eb7983 */ /* 0x000ea60000300800 */
[----:B-1----:R-:W-:Y:S02]  /*682d0*/  F2FP.SATFINITE.E4M3.F32.PACK_AB_MERGE_C R23, RZ, R20, RZ ;  /* 0x00000014ff17723e */ /* 0x002fe400048070ff */
        /* <DEDUP_REMOVED lines=11> */
[----:B------:R-:W-:Y:S02]  /*68390*/  @!P3 IADD3.X R21, R29, R25, R6, P4, P5 ;  /* 0x000000191d15b210 */ /* 0x000fe400027ea406 */
[----:B------:R-:W0:Y:S02]  /*683a0*/  @!P1 LDC.64 R24, c[0x0][0x5c0] ;  /* 0x00017000ff189b82 */ /* 0x000e240000000a00 */
[----:B------:R-:W-:-:S05]  /*683b0*/  F2FP.SATFINITE.E4M3.F32.PACK_AB_MERGE_C R23, RZ, R22, RZ ;  /* 0x00000016ff17723e */ /* 0x000fca00048070ff */
[----:B------:R1:W-:Y:S04]  /*683c0*/  @!P3 STG.E.U8 desc[UR26][R20.64+0x158], R23 ;  /* 0x000158171400b986 */ /* 0x0003e8000c10111a */
[----:B------:R-:W4:Y:S01]  /*683d0*/  @!P1 LDG.E.U8 R18, desc[UR26][R30.64+0x159] ;  /* 0x0001591a1e129981 */ /* 0x000f22000c1e1100 */
[----:B------:R-:W-:Y:S02]  /*683e0*/  ISETP.LT.OR P3, PT, R27, 0x159, !P0 ;  /* 0x000001591b00780c */ /* 0x000fe40004761670 */
[----:B-1----:R-:W-:-:S11]  /*683f0*/  PRMT R20, RZ, 0x7610, R20 ;  /* 0x00007610ff147816 */ /* 0x002fd60000000014 */
[----:B------:R-:W1:Y:S01]  /*68400*/  @!P3 LDC.64 R34, c[0x0][0x5c0] ;  /* 0x00017000ff22bb82 */ /* 0x000e620000000a00 */
[----:B----4-:R-:W-:-:S04]  /*68410*/  LOP3.LUT R18, R18, 0xff, RZ, 0xc0, !PT ;  /* 0x000000ff12127812 */ /* 0x010fc800078ec0ff */
[----:B------:R-:W-:-:S05]  /*68420*/  F2FP.F16.E4M3.UNPACK_B R18, R18 ;  /* 0x00000012ff12723e */ /* 0x000fca00020006ff */
[----:B------:R-:W-:-:S05]  /*68430*/  HADD2.F32 R18, -RZ, R18.H0_H0 ;  /* 0x20000012ff127230 */ /* 0x000fca0000004100 */
[----:B------:R-:W-:Y:S01]  /*68440*/  FMUL R19, R18, UR9 ;  /* 0x0000000912137c20 */ /* 0x000fe20008400000 */
[----:B0-----:R-:W-:-:S03]  /*68450*/  @!P1 IADD3 R18, P4, P5, R16, R24, R7 ;  /* 0x0000001810129210 */ /* 0x001fc60007d9e007 */
[----:B---3--:R-:W-:Y:S01]  /*68460*/  FFMA R22, R234, UR8, R19 ;  /* 0x00000008ea167c23 */ /* 0x008fe20008000013 */
[----:B------:R-:W-:Y:S01]  /*68470*/  @!P1 IADD3.X R19, R29, R25, R6, P4, P5 ;  /* 0x000000191d139210 */ /* 0x000fe200027ea406 */
[----:B------:R-:W3:Y:S03]  /*68480*/  LDL.LU R234, [R1+0x1350] ;  /* 0x0013500001ea7983 */ /* 0x000ee60000300800 */
[----:B------:R-:W-:Y:S02]  /*68490*/  F2FP.SATFINITE.E4M3.F32.PACK_AB_MERGE_C R23, RZ, R22, RZ ;  /* 0x00000016ff17723e */ /* 0x000fe400048070ff */
[----:B------:R-:W-:Y:S01]  /*684a0*/  @!P3 IADD3 R25, P4, P5, R3, R16, R7 ;  /* 0x000000100319b210 */ /* 0x000fe20007d9e007 */
[----:B------:R-:W4:Y:S04]  /*684b0*/  LDL.LU R77, [R1+0x1354] ;  /* 0x00135400014d7983 */ /* 0x000f280000300800 */
[----:B------:R2:W-:Y:S04]  /*684c0*/  @!P1 STG.E.U8 desc[UR26][R18.64+0x159], R23 ;  /* 0x0001591712009986 */ /* 0x0005e8000c10111a */
[----:B------:R-:W2:Y:S01]  /*684d0*/  @!P3 LDG.E.U8 R20, desc[UR26][R32.64+0x158] ;  /* 0x0001581a2014b981 */ /* 0x000ea2000c1e1100 */
[----:B------:R-:W-:-:S02]  /*684e0*/  ISETP.LT.OR P1, PT, R27, 0x15a, !P0 ;  /* 0x0000015a1b00780c */ /* 0x000fc40004721670 */
[----:B------:R-:W-:Y:S02]  /*684f0*/  @!P3 IADD3.X R22, R2, R29, R6, P4, P5 ;  /* 0x0000001d0216b210 */ /* 0x000fe400027ea406 */
[----:B--2---:R-:W-:-:S04]  /*68500*/  LOP3.LUT R20, R20, 0xff, RZ, 0xc0, !PT ;  /* 0x000000ff14147812 */ /* 0x004fc800078ec0ff */
[----:B------:R-:W-:-:S05]  /*68510*/  F2FP.F16.E4M3.UNPACK_B R20, R20 ;  /* 0x00000014ff14723e */ /* 0x000fca00020006ff */
[----:B------:R-:W-:-:S05]  /*68520*/  HADD2.F32 R20, -RZ, R20.H0_H0 ;  /* 0x20000014ff147230 */ /* 0x000fca0000004100 */
[----:B------:R-:W-:Y:S01]  /*68530*/  FMUL R21, R20, UR9 ;  /* 0x0000000914157c20 */ /* 0x000fe20008400000 */
[----:B-1----:R-:W-:-:S03]  /*68540*/  @!P3 IADD3 R20, P4, R25, R34, RZ ;  /* 0x000000221914b210 */ /* 0x002fc60007f9e0ff */
[----:B------:R-:W-:Y:S02]  /*68550*/  FFMA R18, R235, UR8, R21 ;  /* 0x00000008eb127c23 */ /* 0x000fe40008000015 */
[----:B------:R-:W-:Y:S01]  /*68560*/  @!P3 IMAD.X R21, R22, 0x1, R35, P4 ;  /* 0x000000011615b824 */ /* 0x000fe200020e0623 */
[----:B------:R-:W2:Y:S01]  /*68570*/  LDL.LU R235, [R1+0x1358] ;  /* 0x0013580001eb7983 */ /* 0x000ea20000300800 */
[----:B------:R-:W0:Y:S01]  /*68580*/  @!P1 LDC.64 R34, c[0x0][0x5c0] ;  /* 0x00017000ff229b82 */ /* 0x000e220000000a00 */
[----:B------:R-:W-:Y:S02]  /*68590*/  F2FP.SATFINITE.E4M3.F32.PACK_AB_MERGE_C R23, RZ, R18, RZ ;  /* 0x00000012ff17723e */ /* 0x000fe400048070ff */
[----:B------:R-:W-:-:S03]  /*685a0*/  PRMT R18, RZ, 0x7610, R18 ;  /* 0x00007610ff127816 */ /* 0x000fc60000000012 */
[----:B------:R3:W-:Y:S04]  /*685b0*/  @!P3 STG.E.U8 desc[UR26][R20.64+0x158], R23 ;  /* 0x000158171400b986 */ /* 0x0007e8000c10111a */
[----:B------:R-:W4:Y:S01]  /*685c0*/  @!P1 LDG.E.U8 R18, desc[UR26][R32.64+0x159] ;  /* 0x0001591a20129981 */ /* 0x000f22000c1e1100 */
[----:B------:R-:W-:Y:S02]  /*685d0*/  @!P1 IADD3 R25, P4, P5, R3, R16, R7 ;  /* 0x0000001003199210 */ /* 0x000fe40007d9e007 */
[----:B------:R-:W-:Y:S02]  /*685e0*/  ISETP.LT.OR P3, PT, R27, 0x161, !P2 ;  /* 0x000001611b00780c */ /* 0x000fe40005761670 */
[----:B------:R-:W-:Y:S02]  /*685f0*/  @!P1 IADD3.X R22, R2, R29, R6, P4, P5 ;  /* 0x0000001d02169210 */ /* 0x000fe400027ea406 */
[----:B----4-:R-:W-:-:S04]  /*68600*/  LOP3.LUT R18, R18, 0xff, RZ, 0xc0, !PT ;  /* 0x000000ff12127812 */ /* 0x010fc800078ec0ff */
[----:B------:R-:W-:-:S05]  /*68610*/  F2FP.F16.E4M3.UNPACK_B R18, R18 ;  /* 0x00000012ff12723e */ /* 0x000fca00020006ff */
[----:B------:R-:W-:-:S05]  /*68620*/  HADD2.F32 R18, -RZ, R18.H0_H0 ;  /* 0x20000012ff127230 */ /* 0x000fca0000004100 */
[----:B------:R-:W-:Y:S01]  /*68630*/  FMUL R19, R18, UR9 ;  /* 0x0000000912137c20 */ /* 0x000fe20008400000 */
[----:B0-----:R-:W-:Y:S02]  /*68640*/  @!P1 IADD3 R18, P4, R25, R34, RZ ;  /* 0x0000002219129210 */ /* 0x001fe40007f9e0ff */
[----:B------:R-:W0:Y:S01]  /*68650*/  @!P3 LDC.64 R24, c[0x0][0x5c0] ;  /* 0x00017000ff18bb82 */ /* 0x000e220000000a00 */
[----:B---3--:R-:W-:Y:S02]  /*68660*/  FFMA R20, R234, UR8, R19 ;  /* 0x00000008ea147c23 */ /* 0x008fe40008000013 */
[----:B------:R-:W-:Y:S01]  /*68670*/  @!P1 IMAD.X R19, R22, 0x1, R35, P4 ;  /* 0x0000000116139824 */ /* 0x000fe200020e0623 */
[----:B------:R-:W3:Y:S02]  /*68680*/  LDL.LU R234, [R1+0x135c] ;  /* 0x00135c0001ea7983 */ /* 0x000ee40000300800 */
        /* <DEDUP_REMOVED lines=30> */
[----:B------:R-:W4:Y:S04]  /*68870*/  LDL.LU R77, [R1+0x1364] ;  /* 0x00136400014d7983 */ /* 0x000f280000300800 */
[----:B------:R3:W-:Y:S04]  /*68880*/  @!P1 STG.E.U8 desc[UR26][R18.64+0x161], R23 ;  /* 0x0001611712009986 */ /* 0x0007e8000c10111a */
[----:B------:R-:W3:Y:S01]  /*68890*/  @!P3 LDG.E.U8 R20, desc[UR26][R32.64+0x160] ;  /* 0x0001601a2014b981 */ /* 0x000ee2000c1e1100 */
[----:B------:R-:W-:-:S02]  /*688a0*/  ISETP.LT.OR P1, PT, R27, 0x162, !P0 ;  /* 0x000001621b00780c */ /* 0x000fc40004721670 */
[----:B------:R-:W-:Y:S02]  /*688b0*/  @!P3 IADD3.X R22, R2, R29, R6, P4, P5 ;  /* 0x0000001d0216b210 */ /* 0x000fe400027ea406 */
[----:B---3--:R-:W-:-:S04]  /*688c0*/  LOP3.LUT R20, R20, 0xff, RZ, 0xc0, !PT ;  /* 0x000000ff14147812 */ /* 0x008fc800078ec0ff */
[----:B------:R-:W-:-:S05]  /*688d0*/  F2FP.F16.E4M3.UNPACK_B R20, R20 ;  /* 0x00000014ff14723e */ /* 0x000fca00020006ff */
[----:B------:R-:W-:-:S05]  /*688e0*/  HADD2.F32 R20, -RZ, R20.H0_H0 ;  /* 0x20000014ff147230 */ /* 0x000fca0000004100 */
[----:B------:R-:W-:Y:S01]  /*688f0*/  FMUL R21, R20, UR9 ;  /* 0x0000000914157c20 */ /* 0x000fe20008400000 */
[----:B-1----:R-:W-:-:S03]  /*68900*/  @!P3 IADD3 R20, P4, R25, R34, RZ ;  /* 0x000000221914b210 */ /* 0x002fc60007f9e0ff */
[----:B------:R-:W-:Y:S02]  /*68910*/  FFMA R18, R234, UR8, R21 ;  /* 0x00000008ea127c23 */ /* 0x000fe40008000015 */
[----:B------:R-:W-:Y:S01]  /*68920*/  @!P3 IMAD.X R21, R22, 0x1, R35, P4 ;  /* 0x000000011615b824 */ /* 0x000fe200020e0623 */
[----:B------:R-:W3:Y:S01]  /*68930*/  LDL.LU R234, [R1+0x1368] ;  /* 0x0013680001ea7983 */ /* 0x000ee20000300800 */
        /* <DEDUP_REMOVED lines=14> */
[----:B--2---:R-:W-:Y:S02]  /*68a20*/  FFMA R20, R235, UR8, R19 ;  /* 0x00000008eb147c23 */ /* 0x004fe40008000013 */
[----:B------:R-:W-:Y:S01]  /*68a30*/  @!P1 IMAD.X R19, R22, 0x1, R35, P4 ;  /* 0x0000000116139824 */ /* 0x000fe200020e0623 */
[----:B------:R-:W2:Y:S02]  /*68a40*/  LDL.LU R235, [R1+0x136c] ;  /* 0x00136c0001eb7983 */ /* 0x000ea40000300800 */
        /* <DEDUP_REMOVED lines=1079> */
[----:B------:R-:W-:Y:S01]  /*6cdc0*/  ISETP.LT.OR P2, PT, R27, 0x1fa, !P2 ;  /* 0x000001fa1b00780c */ /* 0x000fe20005741670 */
[----:B------:R-:W2:Y:S01]  /*6cdd0*/  LDL.LU R235, [R1+0x148c] ;  /* 0x00148c0001eb7983 */ /* 0x000ea20000300800 */
[----:B------:R-:W-:Y:S02]  /*6cde0*/  F2FP.SATFINITE.E4M3.F32.PACK_AB_MERGE_C R23, RZ, R20, RZ ;  /* 0x00000014ff17723e */ /* 0x000fe400048070ff */
[----:B------:R-:W-:-:S03]  /*6cdf0*/  PRMT R20, RZ, 0x7610, R20 ;  /* 0x00007610ff147816 */ /* 0x000fc60000000014 */
[----:B------:R1:W-:Y:S04]  /*6ce00*/  @!P1 STG.E.U8 desc[UR26][R18.64+0x1f1], R23 ;  /* 0x0001f11712009986 */ /* 0x0003e8000c10111a */
[----:B------:R-:W4:Y:S01]  /*6ce10*/  @!P3 LDG.E.U8 R20, desc[UR26][R30.64+0x1f8] ;  /* 0x0001f81a1e14b981 */ /* 0x000f22000c1e1100 */
        /* <DEDUP_REMOVED lines=11> */
[----:B------:R4:W3:Y:S01]  /*6ced0*/  @!P2 LDG.E.U8 R18, desc[UR26][R30.64+0x1f9] ;  /* 0x0001f91a1e12a981 */ /* 0x0008e2000c1e1100 */
[----:B------:R-:W-:Y:S02]  /*6cee0*/  ISETP.LT.OR P1, PT, R27, 0x1f9, !P0 ;  /* 0x000001f91b00780c */ /* 0x000fe40004721670 */
[----:B-1----:R-:W-:-:S11]  /*6cef0*/  PRMT R20, RZ, 0x7610, R20 ;  /* 0x00007610ff147816 */ /* 0x002fd60000000014 */
[----:B----4-:R-:W1:Y:S01]  /*6cf00*/  @!P1 LDC.64 R30, c[0x0][0x5c0] ;  /* 0x00017000ff1e9b82 */ /* 0x010e620000000a00 */
[----:B---3--:R-:W-:-:S04]  /*6cf10*/  LOP3.LUT R18, R18, 0xff, RZ, 0xc0, !PT ;  /* 0x000000ff12127812 */ /* 0x008fc800078ec0ff */
[----:B------:R-:W-:-:S05]  /*6cf20*/  F2FP.F16.E4M3.UNPACK_B R18, R18 ;  /* 0x00000012ff12723e */ /* 0x000fca00020006ff */
[----:B------:R-:W-:-:S05]  /*6cf30*/  HADD2.F32 R18, -RZ, R18.H0_H0 ;  /* 0x20000012ff127230 */ /* 0x000fca0000004100 */
[----:B------:R-:W-:Y:S01]  /*6cf40*/  FMUL R19, R18, UR9 ;  /* 0x0000000912137c20 */ /* 0x000fe20008400000 */
[----:B0-----:R-:W-:-:S03]  /*6cf50*/  @!P2 IADD3 R18, P3, P4, R16, R24, R7 ;  /* 0x000000181012a210 */ /* 0x001fc60007c7e007 */
[----:B------:R-:W-:Y:S01]  /*6cf60*/  FFMA R22, R234, UR8, R19 ;  /* 0x00000008ea167c23 */ /* 0x000fe20008000013 */
[----:B------:R-:W-:-:S04]  /*6cf70*/  @!P2 IADD3.X R19, R29, R25, R6, P3, P4 ;  /* 0x000000191d13a210 */ /* 0x000fc80001fe8406 */
[----:B------:R-:W-:-:S05]  /*6cf80*/  F2FP.SATFINITE.E4M3.F32.PACK_AB_MERGE_C R23, RZ, R22, RZ ;  /* 0x00000016ff17723e */ /* 0x000fca00048070ff */
[----:B------:R0:W-:Y:S04]  /*6cf90*/  @!P2 STG.E.U8 desc[UR26][R18.64+0x1f9], R23 ;  /* 0x0001f9171200a986 */ /* 0x0001e8000c10111a */
[----:B------:R-:W3:Y:S01]  /*6cfa0*/  @!P1 LDG.E.U8 R20, desc[UR26][R32.64+0x1f8] ;  /* 0x0001f81a20149981 */ /* 0x000ee2000c1e1100 */
[----:B------:R-:W-:-:S04]  /*6cfb0*/  @!P1 IADD3 R25, P2, P3, R3, R16, R7 ;  /* 0x0000001003199210 */ /* 0x000fc80007b5e007 */
[----:B------:R-:W-:Y:S02]  /*6cfc0*/  @!P1 IADD3.X R24, R2, R29, R6, P2, P3 ;  /* 0x0000001d02189210 */ /* 0x000fe400017e6406 */
[----:B------:R-:W-:Y:S01]  /*6cfd0*/  ISETP.LT.OR P0, PT, R27, 0x1fa, !P0 ;  /* 0x000001fa1b00780c */ /* 0x000fe20004701670 */
[----:B------:R-:W-:Y:S01]  /*6cfe0*/  BSSY B1, `(.L_x_33) ;  /* 0x000000d000017945 */ /* 0x000fe20003800000 */
[----:B0-----:R-:W-:Y:S02]  /*6cff0*/  PRMT R18, RZ, 0x7610, R18 ;  /* 0x00007610ff127816 */ /* 0x001fe40000000012 */
[----:B---3--:R-:W-:-:S04]  /*6d000*/  LOP3.LUT R20, R20, 0xff, RZ, 0xc0, !PT ;  /* 0x000000ff14147812 */ /* 0x008fc800078ec0ff */
[----:B------:R-:W-:-:S05]  /*6d010*/  F2FP.F16.E4M3.UNPACK_B R20, R20 ;  /* 0x00000014ff14723e */ /* 0x000fca00020006ff */
[----:B------:R-:W-:-:S05]  /*6d020*/  HADD2.F32 R20, -RZ, R20.H0_H0 ;  /* 0x20000014ff147230 */ /* 0x000fca0000004100 */
[----:B------:R-:W-:Y:S01]  /*6d030*/  FMUL R21, R20, UR9 ;  /* 0x0000000914157c20 */ /* 0x000fe20008400000 */
[----:B-1----:R-:W-:-:S03]  /*6d040*/  @!P1 IADD3 R20, P4, R25, R30, RZ ;  /* 0x0000001e19149210 */ /* 0x002fc60007f9e0ff */
[----:B--2---:R-:W-:Y:S02]  /*6d050*/  FFMA R22, R235, UR8, R21 ;  /* 0x00000008eb167c23 */ /* 0x004fe40008000015 */
[----:B------:R-:W-:-:S03]  /*6d060*/  @!P1 IMAD.X R21, R24, 0x1, R31, P4 ;  /* 0x0000000118159824 */ /* 0x000fc600020e061f */
[----:B------:R-:W-:-:S05]  /*6d070*/  F2FP.SATFINITE.E4M3.F32.PACK_AB_MERGE_C R19, RZ, R22, RZ ;  /* 0x00000016ff13723e */ /* 0x000fca00048070ff */
[----:B------:R0:W-:Y:S01]  /*6d080*/  @!P1 STG.E.U8 desc[UR26][R20.64+0x1f8], R19 ;  /* 0x0001f81314009986 */ /* 0x0001e2000c10111a */
[----:B------:R-:W-:Y:S05]  /*6d090*/  @P0 BRA `(.L_x_34) ;  /* 0x0000000000040947 */ /* 0x000fea0003800000 */
[----:B------:R1:W5:Y:S02]  /*6d0a0*/  LDG.E.U8 R18, desc[UR26][R32.64+0x1f9] ;  /* 0x0001f91a20127981 */ /* 0x000364000c1e1100 */
.L_x_34:
[----:B------:R-:W-:Y:S05]  /*6d0b0*/  BSYNC B1 ;  /* 0x0000000000017941 */ /* 0x000fea0003800000 */
.L_x_33:
[----:B------:R-:W-:Y:S05]  /*6d0c0*/  @P0 BRA `(.L_x_35) ;  /* 0x0000021c00500947 */ /* 0x000fea0003800000 */
[----:B0-----:R-:W2:Y:S01]  /*6d0d0*/  LDL.LU R19, [R1+0x1490] ;  /* 0x0014900001137983 */ /* 0x001ea20000300800 */
[----:B-----5:R-:W-:Y:S01]  /*6d0e0*/  LOP3.LUT R18, R18, 0xff, RZ, 0xc0, !PT ;  /* 0x000000ff12127812 */ /* 0x020fe200078ec0ff */
[----:B------:R-:W-:Y:S01]  /*6d0f0*/  ULDC.64 UR12, c[0x0][0x5c0] ;  /* 0x00017000000c7ab9 */ /* 0x000fe20000000a00 */
[----:B------:R-:W-:Y:S02]  /*6d100*/  IADD3 R16, P0, P1, R3, R16, R7 ;  /* 0x0000001003107210 */ /* 0x000fe4000791e007 */
[----:B------:R-:W-:Y:S02]  /*6d110*/  F2FP.F16.E4M3.UNPACK_B R18, R18 ;  /* 0x00000012ff12723e */ /* 0x000fe400020006ff */
[----:B------:R-:W-:Y:S02]  /*6d120*/  IADD3.X R29, R2, R29, R6, P0, P1 ;  /* 0x0000001d021d7210 */ /* 0x000fe400007e2406 */
[----:B------:R-:W-:Y:S01]  /*6d130*/  IADD3 R16, P0, R16, UR12, RZ ;  /* 0x0000000c10107c10 */ /* 0x000fe2000ff1e0ff */
[----:B------:R-:W-:-:S03]  /*6d140*/  HADD2.F32 R18, -RZ, R18.H0_H0 ;  /* 0x20000012ff127230 */ /* 0x000fc60000004100 */
[----:B------:R-:W-:Y:S02]  /*6d150*/  IADD3.X R17, R29, UR13, RZ, P0, !PT ;  /* 0x0000000d1d117c10 */ /* 0x000fe400087fe4ff */
[----:B------:R-:W-:-:S04]  /*6d160*/  FMUL R18, R18, UR9 ;  /* 0x0000000912127c20 */ /* 0x000fc80008400000 */
[----:B--2---:R-:W-:-:S05]  /*6d170*/  FFMA R18, R19, UR8, R18 ;  /* 0x0000000813127c23 */ /* 0x004fca0008000012 */
[----:B------:R-:W-:-:S05]  /*6d180*/  F2FP.SATFINITE.E4M3.F32.PACK_AB_MERGE_C R19, RZ, R18, RZ ;  /* 0x00000012ff13723e */ /* 0x000fca00048070ff */
[----:B------:R2:W-:Y:S01]  /*6d190*/  STG.E.U8 desc[UR26][R16.64+0x1f9], R19 ;  /* 0x0001f91310007986 */ /* 0x0005e2000c10111a */
[----:B------:R-:W-:Y:S05]  /*6d1a0*/  BRA `(.L_x_35) ;  /* 0x0000021c00187947 */ /* 0x000fea0003800000 */
.L_x_32:
[C---:B------:R-:W-:Y:S01]  /*6d1b0*/  ISETP.GE.AND P1, PT, R26.reuse, 0x9, PT ;  /* 0x000000091a00780c */ /* 0x040fe20003f26270 */
[----:B------:R-:W2:Y:S03]  /*6d1c0*/  LDL.LU R126, [R1+0xa00] ;  /* 0x000a0000017e7983 */ /* 0x000ea60000300800 */
[----:B------:R-:W-:Y:S02]  /*6d1d0*/  ISETP.LT.OR P3, PT, R27, 0x1, !P1 ;  /* 0x000000011b00780c */ /* 0x000fe40004f61670 */
[----:B------:R-:W-:Y:S01]  /*6d1e0*/  ISETP.GE.AND P6, PT, R26, 0x1, PT ;  /* 0x000000011a00780c */ /* 0x000fe20003fc6270 */
[----:B------:R-:W-:Y:S01]  /*6d1f0*/  FMUL R19, R19, UR8 ;  /* 0x0000000813137c20 */ /* 0x000fe20008400000 */
[----:B------:R-:W-:Y:S01]  /*6d200*/  ISETP.LT.OR P0, PT, R27, 0x2, !P1 ;  /* 0x000000021b00780c */ /* 0x000fe20004f01670 */
[----:B------:R-:W-:Y:S01]  /*6d210*/  FMUL R20, R20, UR8 ;  /* 0x0000000814147c20 */ /* 0x000fe20008400000 */
[----:B------:R-:W-:Y:S01]  /*6d220*/  FMUL R21, R21, UR8 ;  /* 0x0000000815157c20 */ /* 0x000fe20008400000 */
[----:B-----5:R-:W-:Y:S01]  /*6d230*/  LOP3.LUT R12, R12, 0x7fffffff, RZ, 0xc0, !PT ;  /* 0x7fffffff0c0c7812 */ /* 0x020fe200078ec0ff */
[----:B------:R-:W-:Y:S01]  /*6d240*/  FMUL R22, R22, UR8 ;  /* 0x0000000816167c20 */ /* 0x000fe20008400000 */
[----:B------:R-:W-:Y:S01]  /*6d250*/  FMUL R23, R23, UR8 ;  /* 0x0000000817177c20 */ /* 0x000fe20008400000 */
[----:B------:R-:W-:Y:S01]  /*6d260*/  FMUL R152, R152, UR8 ;  /* 0x0000000898987c20 */ /* 0x000fe20008400000 */
[----:B------:R-:W-:Y:S01]  /*6d270*/  FMUL R153, R153, UR8 ;  /* 0x0000000899997c20 */ /* 0x000fe20008400000 */
[----:B------:R-:W-:Y:S01]  /*6d280*/  FMUL R154, R154, UR8 ;  /* 0x000000089a9a7c20 */ /* 0x000fe20008400000 */
[----:B------:R-:W0:Y:S01]  /*6d290*/  @!P3 LDC.64 R30, c[0x0][0x5c0] ;  /* 0x00017000ff1ebb82 */ /* 0x000e220000000a00 */
[----:B------:R-:W-:Y:S01]  /*6d2a0*/  FMUL R155, R155, UR8 ;  /* 0x000000089b9b7c20 */ /* 0x000fe20008400000 */
[----:B------:R-:W-:Y:S01]  /*6d2b0*/  FMUL R156, R156, UR8 ;  /* 0x000000089c9c7c20 */ /* 0x000fe20008400000 */
[----:B------:R-:W-:Y:S01]  /*6d2c0*/  FMUL R157, R157, UR8 ;  /* 0x000000089d9d7c20 */ /* 0x000fe20008400000 */
[----:B------:R-:W-:Y:S01]  /*6d2d0*/  FMUL R158, R158, UR8 ;  /* 0x000000089e9e7c20 */ /* 0x000fe20008400000 */
[----:B------:R-:W-:Y:S01]  /*6d2e0*/  FMUL R159, R159, UR8 ;  /* 0x000000089f9f7c20 */ /* 0x000fe20008400000 */
[----:B------:R-:W-:Y:S01]  /*6d2f0*/  FMUL R160, R160, UR8 ;  /* 0x00000008a0a07c20 */ /* 0x000fe20008400000 */
[----:B------:R-:W-:Y:S01]  /*6d300*/  FMUL R161, R161, UR8 ;  /* 0x00000008a1a17c20 */ /* 0x000fe20008400000 */
[----:B------:R-:W3:Y:S01]  /*6d310*/  @!P0 LDC.64 R24, c[0x0][0x5c0] ;  /* 0x00017000ff188b82 */ /* 0x000ee20000000a00 */
[----:B------:R-:W-:Y:S01]  /*6d320*/  FMUL R162, R162, UR8 ;  /* 0x00000008a2a27c20 */ /* 0x000fe20008400000 */
        /* <DEDUP_REMOVED lines=14> */
[--C-:B0-----:R-:W-:Y:S01]  /*6d410*/  @!P3 IADD3 R30, P2, P4, R16, R30, R3.reuse ;  /* 0x0000001e101eb210 */ /* 0x101fe20007c5e003 */
[----:B------:R-:W-:Y:S01]  /*6d420*/  FMUL R177, R177, UR8 ;  /* 0x00000008b1b17c20 */ /* 0x000fe20008400000 */
[----:B------:R-:W-:Y:S01]  /*6d430*/  LOP3.LUT R0, R0, 0xfffffffd, RZ, 0xc0, !PT ;  /* 0xfffffffd00007812 */ /* 0x000fe200078ec0ff */
[----:B------:R-:W-:Y:S01]  /*6d440*/  FMUL R178, R178, UR8 ;  /* 0x00000008b2b27c20 */ /* 0x000fe20008400000 */
[--C-:B------:R-:W-:Y:S01]  /*6d450*/  @!P3 IADD3.X R31, R29, R31, R2.reuse, P2, P4 ;  /* 0x0000001f1d1fb210 */ /* 0x100fe200017e8402 */
[----:B------:R-:W-:Y:S01]  /*6d460*/  FMUL R179, R179, UR8 ;  /* 0x00000008b3b37c20 */ /* 0x000fe20008400000 */
[----:B------:R-:W-:Y:S01]  /*6d470*/  FMUL R180, R180, UR8 ;  /* 0x00000008b4b47c20 */ /* 0x000fe20008400000 */
[----:B------:R-:W-:Y:S01]  /*6d480*/  FMUL R181, R181, UR8 ;  /* 0x00000008b5b57c20 */ /* 0x000fe20008400000 */
[----:B---3--:R-:W-:Y:S01]  /*6d490*/  @!P0 IADD3 R32, P2, P4, R16, R24, R3 ;  /* 0x0000001810208210 */ /* 0x008fe20007c5e003 */
[----:B------:R-:W-:Y:S01]  /*6d4a0*/  FMUL R182, R182, UR8 ;  /* 0x00000008b6b67c20 */ /* 0x000fe20008400000 */
[----:B------:R-:W-:Y:S01]  /*6d4b0*/  FMUL R183, R183, UR8 ;  /* 0x00000008b7b77c20 */ /* 0x000fe20008400000 */
[----:B------:R-:W-:Y:S01]  /*6d4c0*/  FMUL R184, R184, UR8 ;  /* 0x00000008b8b87c20 */ /* 0x000fe20008400000 */
[----:B------:R-:W-:Y:S01]  /*6d4d0*/  @!P0 IADD3.X R33, R29, R25, R2, P2, P4 ;  /* 0x000000191d218210 */ /* 0x000fe200017e8402 */
[----:B------:R-:W-:Y:S01]  /*6d4e0*/  FMUL R185, R185, UR8 ;  /* 0x00000008b9b97c20 */ /* 0x000fe20008400000 */
[----:B------:R-:W-:Y:S01]  /*6d4f0*/  ISETP.LT.OR P2, PT, R27, 0x1, !P6 ;  /* 0x000000011b00780c */ /* 0x000fe20007741670 */
        /* <DEDUP_REMOVED lines=12> */
[----:B------:R-:W0:Y:S01]  /*6d5c0*/  @!P2 LDC.64 R24, c[0x0][0x5c0] ;  /* 0x00017000ff18ab82 */ /* 0x000e220000000a00 */
[----:B------:R-:W-:Y:S01]  /*6d5d0*/  F2FP.SATFINITE.E4M3.F32.PACK_AB_MERGE_C R19, RZ, R19, RZ ;  /* 0x00000013ff13723e */ /* 0x000fe200048070ff */
        /* <DEDUP_REMOVED lines=14> */
[----:B------:R-:W-:Y:S01]  /*6d6c0*/  LOP3.LUT R8, R8, 0xfffffffe, RZ, 0xc0, !PT ;  /* 0xfffffffe08087812 */ /* 0x000fe200078ec0ff */
[----:B------:R-:W-:Y:S01]  /*6d6d0*/  FMUL R212, R212, UR8 ;  /* 0x00000008d4d47c20 */ /* 0x000fe20008400000 */
[----:B------:R-:W-:Y:S01]  /*6d6e0*/  FMUL R213, R213, UR8 ;  /* 0x00000008d5d57c20 */ /* 0x000fe20008400000 */
[----:B------:R-:W-:Y:S01]  /*6d6f0*/  FMUL R214, R214, UR8 ;  /* 0x00000008d6d67c20 */ /* 0x000fe20008400000 */
[----:B------:R-:W-:Y:S01]  /*6d700*/  FMUL R215, R215, UR8 ;  /* 0x00000008d7d77c20 */ /* 0x000fe20008400000 */
[----:B------:R-:W-:Y:S01]  /*6d710*/  FMUL R216, R216, UR8 ;  /* 0x00000008d8d87c20 */ /* 0x000fe20008400000 */
[----:B------:R-:W-:Y:S01]  /*6d720*/  FMUL R217, R217, UR8 ;  /* 0x00000008d9d97c20 */ /* 0x000fe20008400000 */
[----:B------:R-:W-:Y:S01]  /*6d730*/  FMUL R218, R218, UR8 ;  /* 0x00000008dada7c20 */ /* 0x000fe20008400000 */
[----:B0-----:R-:W-:Y:S01]  /*6d740*/  @!P2 IADD3 R24, P4, R16, R24, RZ ;  /* 0x000000181018a210 */ /* 0x001fe20007f9e0ff */
[----:B------:R-:W-:Y:S01]  /*6d750*/  FMUL R219, R219, UR8 ;  /* 0x00000008dbdb7c20 */ /* 0x000fe20008400000 */
[----:B------:R-:W-:Y:S01]  /*6d760*/  FMUL R220, R220, UR8 ;  /* 0x00000008dcdc7c20 */ /* 0x000fe20008400000 */
[----:B------:R-:W-:Y:S01]  /*6d770*/  FMUL R221, R221, UR8 ;  /* 0x00000008dddd7c20 */ /* 0x000fe20008400000 */
[----:B------:R-:W-:Y:S01]  /*6d780*/  FMUL R222, R222, UR8 ;  /* 0x00000008dede7c20 */ /* 0x000fe20008400000 */
[----:B------:R-:W-:Y:S01]  /*6d790*/  @!P2 IMAD.X R25, R29, 0x1, R25, P4 ;  /* 0x000000011d19a824 */ /* 0x000fe200020e0619 */
[----:B------:R-:W-:Y:S01]  /*6d7a0*/  ISETP.LT.OR P4, PT, R27, 0x9, !P1 ;  /* 0x000000091b00780c */ /* 0x000fe20004f81670 */
[----:B------:R-:W-:Y:S01]  /*6d7b0*/  FMUL R223, R223, UR8 ;  /* 0x00000008dfdf7c20 */ /* 0x000fe20008400000 */
[----:B------:R-:W-:Y:S01]  /*6d7c0*/  FMUL R224, R224, UR8 ;  /* 0x00000008e0e07c20 */ /* 0x000fe20008400000 */
[----:B------:R-:W-:Y:S01]  /*6d7d0*/  FMUL R225, R225, UR8 ;  /* 0x00000008e1e17c20 */ /* 0x000fe20008400000 */
[----:B------:R0:W-:Y:S01]  /*6d7e0*/  @!P2 STG.E.U8 desc[UR26][R24.64], R19 ;  /* 0x000000131800a986 */ /* 0x0001e2000c10111a */
[----:B------:R-:W-:Y:S01]  /*6d7f0*/  FMUL R226, R226, UR8 ;  /* 0x00000008e2e27c20 */ /* 0x000fe20008400000 */
[----:B------:R-:W-:Y:S01]  /*6d800*/  FMUL R227, R227, UR8 ;  /* 0x00000008e3e37c20 */ /* 0x000fe20008400000 */
[----:B------:R-:W-:Y:S01]  /*6d810*/  FMUL R228, R228, UR8 ;  /* 0x00000008e4e47c20 */ /* 0x000fe20008400000 */
[----:B------:R-:W-:Y:S01]  /*6d820*/  FMUL R229, R229, UR8 ;  /* 0x00000008e5e57c20 */ /* 0x000fe20008400000 */
[----:B------:R-:W-:Y:S01]  /*6d830*/  FMUL R230, R230, UR8 ;  /* 0x00000008e6e67c20 */ /* 0x000fe20008400000 */
[----:B------:R-:W-:Y:S01]  /*6d840*/  FMUL R231, R231, UR8 ;  /* 0x00000008e7e77c20 */ /* 0x000fe20008400000 */
[----:B------:R-:W3:Y:S02]  /*6d850*/  LDL.LU R28, [R1+0xa04] ;  /* 0x000a0400011c7983 */ /* 0x000ee40000300800 */
[----:B0-----:R-:W0:Y:S01]  /*6d860*/  @!P4 LDC.64 R24, c[0x0][0x5c0] ;  /* 0x00017000ff18cb82 */ /* 0x001e220000000a00 */
[----:B------:R-:W-:Y:S01]  /*6d870*/  F2FP.SATFINITE.E4M3.F32.PACK_AB_MERGE_C R20, RZ, R20, RZ ;  /* 0x00000014ff14723e */ /* 0x000fe200048070ff */
[----:B------:R-:W-:Y:S01]  /*6d880*/  FMUL R232, R232, UR8 ;  /* 0x00000008e8e87c20 */ /* 0x000fe20008400000 */
[----:B------:R-:W-:Y:S01]  /*6d890*/  F2FP.SATFINITE.E4M3.F32.PACK_AB_MERGE_C R21, RZ, R21, RZ ;  /* 0x00000015ff15723e */ /* 0x000fe200048070ff */
[----:B------:R-:W-:Y:S01]  /*6d8a0*/  FMUL R233, R233, UR8 ;  /* 0x00000008e9e97c20 */ /* 0x000fe20008400000 */
[----:B------:R-:W-:Y:S01]  /*6d8b0*/  F2FP.SATFINITE.E4M3.F32.PACK_AB_MERGE_C R22, RZ, R22, RZ ;  /* 0x00000016ff16723e */ /* 0x000fe200048070ff */
[----:B------:R-:W-:Y:S01]  /*6d8c0*/  FMUL R234, R234, UR8 ;  /* 0x00000008eaea7c20 */ /* 0x000fe20008400000 */
[----:B------:R-:W-:Y:S01]  /*6d8d0*/  F2FP.SATFINITE.E4M3.F32.PACK_AB_MERGE_C R23, RZ, R23, RZ ;  /* 0x00000017ff17723e */ /* 0x000fe200048070ff */
[----:B------:R-:W-:Y:S01]  /*6d8e0*/  FMUL R235, R235, UR8 ;  /* 0x00000008ebeb7c20 */ /* 0x000fe20008400000 */
[----:B------:R-:W-:Y:S01]  /*6d8f0*/  F2FP.SATFINITE.E4M3.F32.PACK_AB_MERGE_C R152, RZ, R152, RZ ;  /* 0x00000098ff98723e */ /* 0x000fe200048070ff */
[----:B------:R-:W4:Y:S01]  /*6d900*/  LDL.LU R129, [R1+0xa08] ;  /* 0x000a080001817983 */ /* 0x000f220000300800 */
[----:B------:R-:W-:Y:S01]  /*6d910*/  F2FP.SATFINITE.E4M3.F32.PACK_AB_MERGE_C R153, RZ, R153, RZ ;  /* 0x00000099ff99723e */ /* 0x000fe200048070ff */
[----:B------:R-:W-:Y:S01]  /*6d920*/  FMUL R236, R236, UR8 ;  /* 0x00000008ecec7c20 */ /* 0x000fe20008400000 */
[----:B------:R-:W-:Y:S01]  /*6d930*/  F2FP.SATFINITE.E4M3.F32.PACK_AB_MERGE_C R154, RZ, R154, RZ ;  /* 0x0000009aff9a723e */ /* 0x000fe200048070ff */
[----:B------:R-:W-:Y:S01]  /*6d940*/  FMUL R237, R237, UR8 ;  /* 0x00000008eded7c20 */ /* 0x000fe20008400000 */
[----:B------:R-:W-:Y:S01]  /*6d950*/  F2FP.SATFINITE.E4M3.F32.PACK_AB_MERGE_C R155, RZ, R155, RZ ;  /* 0x0000009bff9b723e */ /* 0x000fe200048070ff */
[----:B------:R-:W4:Y:S01]  /*6d960*/  LDL.LU R128, [R1+0xa0c] ;  /* 0x000a0c0001807983 */ /* 0x000f220000300800 */
[----:B------:R-:W-:-:S02]  /*6d970*/  F2FP.SATFINITE.E4M3.F32.PACK_AB_MERGE_C R156, RZ, R156, RZ ;  /* 0x0000009cff9c723e */ /* 0x000fc400048070ff */
[----:B------:R-:W-:Y:S02]  /*6d980*/  F2FP.SATFINITE.E4M3.F32.PACK_AB_MERGE_C R157, RZ, R157, RZ ;  /* 0x0000009dff9d723e */ /* 0x000fe400048070ff */
[----:B------:R-:W-:Y:S02]  /*6d990*/  F2FP.SATFINITE.E4M3.F32.PACK_AB_MERGE_C R158, RZ, R158, RZ ;  /* 0x0000009eff9e723e */ /* 0x000fe400048070ff */
[----:B------:R-:W-:Y:S02]  /*6d9a0*/  F2FP.SATFINITE.E4M3.F32.PACK_AB_MERGE_C R159, RZ, R159, RZ ;  /* 0x0000009fff9f723e */ /* 0x000fe400048070ff */
[----:B0-----:R-:W-:Y:S02]  /*6d9b0*/  @!P4 IADD3 R34, P2, P5, R16, R24, R3 ;  /* 0x000000181022c210 */ /* 0x001fe40007d5e003 */
[----:B------:R-:W-:Y:S02]  /*6d9c0*/  F2FP.SATFINITE.E4M3.F32.PACK_AB_MERGE_C R160, RZ, R160, RZ ;  /* 0x000000a0ffa0723e */ /* 0x000fe400048070ff */
[----:B------:R-:W-:-:S02]  /*6d9d0*/  @!P4 IADD3.X R35, R29, R25, R2, P2, P5 ;  /* 0x000000191d23c210 */ /* 0x000fc400017ea402 */
[----:B------:R-:W-:Y:S02]  /*6d9e0*/  ISETP.LT.OR P2, PT, R27, 0x2, !P6 ;  /* 0x000000021b00780c */ /* 0x000fe40007741670 */
[----:B------:R-:W-:Y:S02]  /*6d9f0*/  F2FP.SATFINITE.E4M3.F32.PACK_AB_MERGE_C R161, RZ, R161, RZ ;  /* 0x000000a1ffa1723e */ /* 0x000fe400048070ff */
[----:B------:R-:W-:Y:S02]  /*6da00*/  F2FP.SATFINITE.E4M3.F32.PACK_AB_MERGE_C R162, RZ, R162, RZ ;  /* 0x000000a2ffa2723e */ /* 0x000fe400048070ff */
[----:B------:R-:W-:Y:S02]  /*6da10*/  F2FP.SATFINITE.E4M3.F32.PACK_AB_MERGE_C R163, RZ, R163, RZ ;  /* 0x000000a3ffa3723e */ /* 0x000fe400048070ff */
[----:B------:R-:W-:Y:S02]  /*6da20*/  F2FP.SATFINITE.E4M3.F32.PACK_AB_MERGE_C R164, RZ, R164, RZ ;  /* 0x000000a4ffa4723e */ /* 0x000fe400048070ff */
[----:B------:R-:W-:-:S02]  /*6da30*/  F2FP.SATFINITE.E4M3.F32.PACK_AB_MERGE_C R165, RZ, R165, RZ ;  /* 0x000000a5ffa5723e */ /* 0x000fc400048070ff */
[----:B------:R-:W-:Y:S01]  /*6da40*/  F2FP.SATFINITE.E4M3.F32.PACK_AB_MERGE_C R166, RZ, R166, RZ ;  /* 0x000000a6ffa6723e */ /* 0x000fe200048070ff */
[----:B------:R-:W0:Y:S01]  /*6da50*/  @!P2 LDC.64 R24, c[0x0][0x5c0] ;  /* 0x00017000ff18ab82 */ /* 0x000e220000000a00 */
[----:B------:R-:W-:Y:S02]  /*6da60*/  F2FP.SATFINITE.E4M3.F32.PACK_AB_MERGE_C R167, RZ, R167, RZ ;  /* 0x000000a7ffa7723e */ /* 0x000fe400048070ff */
[----:B------:R-:W-:Y:S02]  /*6da70*/  F2FP.SATFINITE.E4M3.F32.PACK_AB_MERGE_C R168, RZ, R168, RZ ;  /* 0x000000a8ffa8723e */ /* 0x000fe400048070ff */
[----:B------:R-:W-:Y:S02]  /*6da80*/  F2FP.SATFINITE.E4M3.F32.PACK_AB_MERGE_C R169, RZ, R169, RZ ;  /* 0x000000a9ffa9723e */ /* 0x000fe400048070ff */
[----:B------:R-:W-:Y:S02]  /*6da90*/  F2FP.SATFINITE.E4M3.F32.PACK_AB_MERGE_C R170, RZ, R170, RZ ;  /* 0x000000aaffaa723e */ /* 0x000fe400048070ff */
[----:B------:R-:W-:-:S02]  /*6daa0*/  F2FP.SATFINITE.E4M3.F32.PACK_AB_MERGE_C R171, RZ, R171, RZ ;  /* 0x000000abffab723e */ /* 0x000fc400048070ff */
[----:B------:R-:W-:Y:S02]  /*6dab0*/  F2FP.SATFINITE.E4M3.F32.PACK_AB_MERGE_C R172, RZ, R172, RZ ;  /* 0x000000acffac723e */ /* 0x000fe400048070ff */
[----:B------:R-:W-:Y:S02]  /*6dac0*/  F2FP.SATFINITE.E4M3.F32.PACK_AB_MERGE_C R173, RZ, R173, RZ ;  /* 0x000000adffad723e */ /* 0x000fe400048070ff */
[----:B------:R-:W-:Y:S02]  /*6dad0*/  F2FP.SATFINITE.E4M3.F32.PACK_AB_MERGE_C R174, RZ, R174, RZ ;  /* 0x000000aeffae723e */ /* 0x000fe400048070ff */
[----:B------:R-:W-:Y:S02]  /*6dae0*/  F2FP.SATFINITE.E4M3.F32.PACK_AB_MERGE_C R175, RZ, R175, RZ ;  /* 0x000000afffaf723e */ /* 0x000fe400048070ff */
[----:B------:R-:W-:Y:S02]  /*6daf0*/  F2FP.SATFINITE.E4M3.F32.PACK_AB_MERGE_C R176, RZ, R176, RZ ;  /* 0x000000b0ffb0723e */ /* 0x000fe400048070ff */
[----:B------:R-:W-:-:S02]  /*6db00*/  F2FP.SATFINITE.E4M3.F32.PACK_AB_MERGE_C R177, RZ, R177, RZ ;  /* 0x000000b1ffb1723e */ /* 0x000fc400048070ff */
[----:B------:R-:W-:Y:S02]  /*6db10*/  F2FP.SATFINITE.E4M3.F32.PACK_AB_MERGE_C R178, RZ, R178, RZ ;  /* 0x000000b2ffb2723e */ /* 0x000fe400048070ff */
[----:B0-----:R-:W-:Y:S02]  /*6db20*/  @!P2 IADD3 R24, P5, R16, R24, RZ ;  /* 0x000000181018a210 */ /* 0x001fe40007fbe0ff */
[----:B------:R-:W-:Y:S02]  /*6db30*/  F2FP.SATFINITE.E4M3.F32.PACK_AB_MERGE_C R179, RZ, R179, RZ ;  /* 0x000000b3ffb3723e */ /* 0x000fe400048070ff */
[----:B------:R-:W-:Y:S01]  /*6db40*/  F2FP.SATFINITE.E4M3.F32.PACK_AB_MERGE_C R180, RZ, R180, RZ ;  /* 0x000000b4ffb4723e */ /* 0x000fe200048070ff */
[----:B------:R-:W-:Y:S01]  /*6db50*/  @!P2 IMAD.X R25, R29, 0x1, R25, P5 ;  /* 0x000000011d19a824 */ /* 0x000fe200028e0619 */
[----:B------:R-:W-:Y:S02]  /*6db60*/  F2FP.SATFINITE.E4M3.F32.PACK_AB_MERGE_C R181, RZ, R181, RZ ;  /* 0x000000b5ffb5723e */ /* 0x000fe400048070ff */
[----:B------:R-:W-:-:S02]  /*6db70*/  F2FP.SATFINITE.E4M3.F32.PACK_AB_MERGE_C R182, RZ, R182, RZ ;  /* 0x000000b6ffb6723e */ /* 0x000fc400048070ff */
[----:B------:R0:W-:Y:S01]  /*6db80*/  @!P2 STG.E.U8 desc[UR26][R24.64+0x1], R20 ;  /* 0x000001141800a986 */ /* 0x0001e2000c10111a */
[C---:B------:R-:W-:Y:S02]  /*6db90*/  ISETP.LT.OR P2, PT, R27.reuse, 0xa, !P1 ;  /* 0x0000000a1b00780c */ /* 0x040fe40004f41670 */
[----:B------:R-:W-:Y:S01]  /*6dba0*/  F2FP.SATFINITE.E4M3.F32.PACK_AB_MERGE_C R183, RZ, R183, RZ ;  /* 0x000000b7ffb7723e */ /* 0x000fe200048070ff */
[----:B------:R1:W-:Y:S01]  /*6dbb0*/  @!P3 STG.E.U8 desc[UR26][R30.64], R21 ;  /* 0x000000151e00b986 */ /* 0x0003e2000c10111a */
[----:B------:R-:W-:Y:S02]  /*6dbc0*/  ISETP.LT.OR P3, PT, R27, 0x11, !P1 ;  /* 0x000000111b00780c */ /* 0x000fe40004f61670 */
[----:B------:R-:W-:Y:S01]  /*6dbd0*/  F2FP.SATFINITE.E4M3.F32.PACK_AB_MERGE_C R184, RZ, R184, RZ ;  /* 0x000000b8ffb8723e */ /* 0x000fe200048070ff */
[----:B------:R-:W-:Y:S01]  /*6dbe0*/  @!P0 STG.E.U8 desc[UR26][R32.64+0x1], R22 ;  /* 0x0000011620008986 */ /* 0x000fe2000c10111a */
[----:B------:R-:W-:Y:S02]  /*6dbf0*/  F2FP.SATFINITE.E4M3.F32.PACK_AB_MERGE_C R185, RZ, R185, RZ ;  /* 0x000000b9ffb9723e */ /* 0x000fe400048070ff */
[----:B------:R-:W-:-:S02]  /*6dc00*/  F2FP.SATFINITE.E4M3.F32.PACK_AB_MERGE_C R186, RZ, R186, RZ ;  /* 0x000000baffba723e */ /* 0x000fc400048070ff */
[----:B------:R-:W-:Y:S01]  /*6dc10*/  F2FP.SATFINITE.E4M3.F32.PACK_AB_MERGE_C R187, RZ, R187, RZ ;  /* 0x000000bbffbb723e */ /* 0x000fe200048070ff */
[----:B0-----:R-:W0:Y:S01]  /*6dc20*/  @!P2 LDC.64 R24, c[0x0][0x5c0] ;  /* 0x00017000ff18ab82 */ /* 0x001e220000000a00 */
[----:B------:R-:W-:Y:S02]  /*6dc30*/  F2FP.SATFINITE.E4M3.F32.PACK_AB_MERGE_C R188, RZ, R188, RZ ;  /* 0x000000bcffbc723e */ /* 0x000fe400048070ff */
[----:B------:R-:W-:Y:S02]  /*6dc40*/  F2FP.SATFINITE.E4M3.F32.PACK_AB_MERGE_C R189, RZ, R189, RZ ;  /* 0x000000bdffbd723e */ /* 0x000fe400048070ff */
[----:B------:R-:W-:Y:S02]  /*6dc50*/  @P3 LOP3.LUT R12, R12, 0x80000000, RZ, 0xfc, !PT ;  /* 0x800000000c0c3812 */ /* 0x000fe400078efcff */
[----:B------:R-:W-:Y:S01]  /*6dc60*/  F2FP.SATFINITE.E4M3.F32.PACK_AB_MERGE_C R190, RZ, R190, RZ ;  /* 0x000000beffbe723e */ /* 0x000fe200048070ff */
[----:B-1----:R-:W1:Y:S01]  /*6dc70*/  @!P3 LDC.64 R20, c[0x0][0x5c0] ;  /* 0x00017000ff14bb82 */ /* 0x002e620000000a00 */
        /* <DEDUP_REMOVED lines=8> */
[C-C-:B0-----:R-:W-:Y:S02]  /*6dd00*/  @!P2 IADD3 R24, P5, P6, R16.reuse, R24, R3.reuse ;  /* 0x000000181018a210 */ /* 0x141fe40007ebe003 */
[----:B------:R-:W-:Y:S02]  /*6dd10*/  F2FP.SATFINITE.E4M3.F32.PACK_AB_MERGE_C R199, RZ, R199, RZ ;  /* 0x000000c7ffc7723e */ /* 0x000fe400048070ff */
[----:B------:R-:W-:Y:S02]  /*6dd20*/  @!P2 IADD3.X R25, R29, R25, R2, P5, P6 ;  /* 0x000000191d19a210 */ /* 0x000fe40002fec402 */
[----:B------:R-:W-:Y:S02]  /*6dd30*/  F2FP.SATFINITE.E4M3.F32.PACK_AB_MERGE_C R200, RZ, R200, RZ ;  /* 0x000000c8ffc8723e */ /* 0x000fe400048070ff */
[----:B-1----:R-:W-:-:S02]  /*6dd40*/  @!P3 IADD3 R30, P5, P6, R16, R20, R3 ;  /* 0x00000014101eb210 */ /* 0x002fc40007ebe003 */
[----:B------:R-:W-:Y:S02]  /*6dd50*/  F2FP.SATFINITE.E4M3.F32.PACK_AB_MERGE_C R201, RZ, R201, RZ ;  /* 0x000000c9ffc9723e */ /* 0x000fe400048070ff */
[----:B------:R-:W-:Y:S02]  /*6dd60*/  @!P3 IADD3.X R31, R29, R21, R2, P5, P6 ;  /* 0x000000151d1fb210 */ /* 0x000fe40002fec402 */
[----:B------:R-:W-:Y:S02]  /*6dd70*/  ISETP.LT.OR P3, PT, R27, 0x12, !P1 ;  /* 0x000000121b00780c */ /* 0x000fe40004f61670 */
[----:B------:R-:W-:Y:S02]  /*6dd80*/  F2FP.SATFINITE.E4M3.F32.PACK_AB_MERGE_C R202, RZ, R202, RZ ;  /* 0x000000caffca723e */ /* 0x000fe400048070ff */
[----:B------:R-:W-:Y:S02]  /*6dd90*/  F2FP.SATFINITE.E4M3.F32.PACK_AB_MERGE_C R203, RZ, R203, RZ ;  /* 0x000000cbffcb723e */ /* 0x000fe400048070ff */
[----:B------:R-:W-:-:S02]  /*6dda0*/  F2FP.SATFINITE.E4M3.F32.PACK_AB_MERGE_C R204, RZ, R204, RZ ;  /* 0x000000ccffcc723e */ /* 0x000fc400048070ff */
[----:B------:R-:W-:Y:S02]  /*6ddb0*/  F2FP.SATFINITE.E4M3.F32.PACK_AB_MERGE_C R205, RZ, R205, RZ ;  /* 0x000000cdffcd723e */ /* 0x000fe400048070ff */
[----:B------:R-:W-:Y:S02]  /*6ddc0*/  F2FP.SATFINITE.E4M3.F32.PACK_AB_MERGE_C R206, RZ, R206, RZ ;  /* 0x000000ceffce723e */ /* 0x000fe400048070ff */
[----:B------:R-:W-:Y:S01]  /*6ddd0*/  F2FP.SATFINITE.E4M3.F32.PACK_AB_MERGE_C R207, RZ, R207, RZ ;  /* 0x000000cfffcf723e */ /* 0x000fe200048070ff */
[----:B------:R-:W0:Y:S01]  /*6dde0*/  @!P3 LDC.64 R20, c[0x0][0x5c0] ;  /* 0x00017000ff14bb82 */ /* 0x000e220000000a00 */
        /* <DEDUP_REMOVED lines=12> */
[----:B0-----:R-:W-:Y:S02]  /*6deb0*/  @!P3 IADD3 R36, P5, P6, R16, R20, R3 ;  /* 0x000000141024b210 */ /* 0x001fe40007ebe003 */
[----:B------:R-:W-:Y:S02]  /*6dec0*/  F2FP.SATFINITE.E4M3.F32.PACK_AB_MERGE_C R220, RZ, R220, RZ ;  /* 0x000000dcffdc723e */ /* 0x000fe400048070ff */
[----:B------:R-:W-:-:S02]  /*6ded0*/  @!P3 IADD3.X R37, R29, R21, R2, P5, P6 ;  /* 0x000000151d25b210 */ /* 0x000fc40002fec402 */
[----:B------:R-:W-:Y:S02]  /*6dee0*/  ISETP.GE.AND P3, PT, R26, 0x1, PT ;  /* 0x000000011a00780c */ /* 0x000fe40003f66270 */
[----:B------:R-:W-:Y:S02]  /*6def0*/  F2FP.SATFINITE.E4M3.F32.PACK_AB_MERGE_C R221, RZ, R221, RZ ;  /* 0x000000ddffdd723e */ /* 0x000fe400048070ff */
[----:B------:R-:W-:Y:S02]  /*6df00*/  ISETP.LT.OR P0, PT, R27, 0x9, !P3 ;  /* 0x000000091b00780c */ /* 0x000fe40005f01670 */
[----:B------:R-:W-:Y:S02]  /*6df10*/  F2FP.SATFINITE.E4M3.F32.PACK_AB_MERGE_C R222, RZ, R222, RZ ;  /* 0x000000deffde723e */ /* 0x000fe400048070ff */
[----:B------:R-:W-:Y:S02]  /*6df20*/  F2FP.SATFINITE.E4M3.F32.PACK_AB_MERGE_C R223, RZ, R223, RZ ;  /* 0x000000dfffdf723e */ /* 0x000fe400048070ff */
[----:B------:R-:W-:Y:S01]  /*6df30*/  F2FP.SATFINITE.E4M3.F32.PACK_AB_MERGE_C R224, RZ, R224, RZ ;  /* 0x000000e0ffe0723e */ /* 0x000fe200048070ff */
[----:B--2---:R-:W-:Y:S01]  /*6df40*/  FMUL R19, R126, UR8 ;  /* 0x000000087e137c20 */ /* 0x004fe20008400000 */
[----:B------:R-:W-:-:S02]  /*6df50*/  F2FP.SATFINITE.E4M3.F32.PACK_AB_MERGE_C R225, RZ, R225, RZ ;  /* 0x000000e1ffe1723e */ /* 0x000fc400048070ff */
[----:B------:R-:W-:Y:S02]  /*6df60*/  F2FP.SATFINITE.E4M3.F32.PACK_AB_MERGE_C R226, RZ, R226, RZ ;  /* 0x000000e2ffe2723e */ /* 0x000fe400048070ff */
[----:B------:R-:W-:Y:S01]  /*6df70*/  F2FP.SATFINITE.E4M3.F32.PACK_AB_MERGE_C R227, RZ, R227, RZ ;  /* 0x000000e3ffe3723e */ /* 0x000fe200048070ff */
[----:B------:R-:W0:Y:S01]  /*6df80*/  @!P0 LDC.64 R20, c[0x0][0x5c0] ;  /* 0x00017000ff148b82 */ /* 0x000e220000000a00 */
        /* <DEDUP_REMOVED lines=10> */
[----:B0-----:R-:W-:-:S05]  /*6e030*/  @!P0 IADD3 R20, P5, R16, R20, RZ ;  /* 0x0000001410148210 */ /* 0x001fca0007fbe0ff */
[----:B------:R-:W-:Y:S01]  /*6e040*/  @!P0 IMAD.X R21, R29, 0x1, R21, P5 ;  /* 0x000000011d158824 */ /* 0x000fe200028e0615 */
[----:B------:R-:W-:-:S04]  /*6e050*/  ISETP.LT.OR P5, PT, R27, 0x19, !P1 ;  /* 0x000000191b00780c */ /* 0x000fc80004fa1670 */
[----:B------:R0:W-:Y:S09]  /*6e060*/  @!P0 STG.E.U8 desc[UR26][R20.64+0x8], R23 ;  /* 0x0000081714008986 */ /* 0x0001f2000c10111a */
[----:B0-----:R-:W0:Y:S02]  /*6e070*/  @!P5 LDC.64 R20, c[0x0][0x5c0] ;  /* 0x00017000ff14db82 */ /* 0x001e240000000a00 */
[----:B0-----:R-:W-:-:S04]  /*6e080*/  @!P5 IADD3 R32, P0, P6, R16, R20, R3 ;  /* 0x000000141020d210 */ /* 0x001fc80007e1e003 */
[----:B------:R-:W-:Y:S02]  /*6e090*/  @!P5 IADD3.X R33, R29, R21, R2, P0, P6 ;  /* 0x000000151d21d210 */ /* 0x000fe400007ec402 */
[----:B------:R-:W-:-:S13]  /*6e0a0*/  ISETP.LT.OR P0, PT, R27, 0xa, !P3 ;  /* 0x0000000a1b00780c */ /* 0x000fda0005f01670 */
[----:B------:R-:W0:Y:S02]  /*6e0b0*/  @!P0 LDC.64 R20, c[0x0][0x5c0] ;  /* 0x00017000ff148b82 */ /* 0x000e240000000a00 */
[----:B0-----:R-:W-:-:S05]  /*6e0c0*/  @!P0 IADD3 R20, P6, R16, R20, RZ ;  /* 0x0000001410148210 */ /* 0x001fca0007fde0ff */
[----:B------:R-:W-:-:S05]  /*6e0d0*/  @!P0 IMAD.X R21, R29, 0x1, R21, P6 ;  /* 0x000000011d158824 */ /* 0x000fca00030e0615 */
[----:B------:R0:W-:Y:S01]  /*6e0e0*/  @!P0 STG.E.U8 desc[UR26][R20.64+0x9], R152 ;  /* 0x0000099814008986 */ /* 0x0001e2000c10111a */
[----:B------:R-:W-:-:S03]  /*6e0f0*/  ISETP.LT.OR P0, PT, R27, 0x1a, !P1 ;  /* 0x0000001a1b00780c */ /* 0x000fc60004f01670 */
[----:B------:R1:W-:Y:S04]  /*6e100*/  @!P4 STG.E.U8 desc[UR26][R34.64+0x8], R153 ;  /* 0x000008992200c986 */ /* 0x0003e8000c10111a */
[----:B------:R-:W-:Y:S06]  /*6e110*/  @!P2 STG.E.U8 desc[UR26][R24.64+0x9], R154 ;  /* 0x0000099a1800a986 */ /* 0x000fec000c10111a */
[----:B0-----:R-:W0:Y:S02]  /*6e120*/  @!P0 LDC.64 R20, c[0x0][0x5c0] ;  /* 0x00017000ff148b82 */ /* 0x001e240000000a00 */
[----:B0-----:R-:W-:-:S04]  /*6e130*/  @!P0 IADD3 R22, P3, P6, R16, R20, R3 ;  /* 0x0000001410168210 */ /* 0x001fc80007e7e003 */
[----:B------:R-:W-:Y:S02]  /*6e140*/  @!P0 IADD3.X R23, R29, R21, R2, P3, P6 ;  /* 0x000000151d178210 */ /* 0x000fe40001fec402 */
[----:B------:R-:W-:-:S13]  /*6e150*/  ISETP.LT.OR P3, PT, R27, 0x21, !P1 ;  /* 0x000000211b00780c */ /* 0x000fda0004f61670 */
[----:B------:R-:W1:Y:S02]  /*6e160*/  @!P3 LDC.64 R20, c[0x0][0x5c0] ;  /* 0x00017000ff14bb82 */ /* 0x000e640000000a00 */
[----:B-1----:R-:W-:-:S04]  /*6e170*/  @!P3 IADD3 R34, P4, P6, R16, R20, R3 ;  /* 0x000000141022b210 */ /* 0x002fc80007e9e003 */
[----:B------:R-:W-:Y:S02]  /*6e180*/  @!P3 IADD3.X R35, R29, R21, R2, P4, P6 ;  /* 0x000000151d23b210 */ /* 0x000fe400027ec402 */
[----:B------:R-:W-:-:S13]  /*6e190*/  ISETP.LT.OR P3, PT, R27, 0x22, !P1 ;  /* 0x000000221b00780c */ /* 0x000fda0004f61670 */
[----:B------:R-:W0:Y:S02]  /*6e1a0*/  @!P3 LDC.64 R20, c[0x0][0x5c0] ;  /* 0x00017000ff14bb82 */ /* 0x000e240000000a00 */
[----:B0-----:R-:W-:-:S04]  /*6e1b0*/  @!P3 IADD3 R40, P4, P6, R16, R20, R3 ;  /* 0x000000141028b210 */ /* 0x001fc80007e9e003 */
[----:B------:R-:W-:Y:S02]  /*6e1c0*/  @!P3 IADD3.X R41, R29, R21, R2, P4, P6 ;  /* 0x000000151d29b210 */ /* 0x000fe400027ec402 */
[----:B------:R-:W-:Y:S02]  /*6e1d0*/  ISETP.GE.AND P6, PT, R26, 0x1, PT ;  /* 0x000000011a00780c */ /* 0x000fe40003fc6270 */
[C---:B------:R-:W-:Y:S02]  /*6e1e0*/  ISETP.LT.OR P3, PT, R27.reuse, 0x29, !P1 ;  /* 0x000000291b00780c */ /* 0x040fe40004f61670 */
[----:B------:R-:W-:-:S13]  /*6e1f0*/  ISETP.LT.OR P2, PT, R27, 0x11, !P6 ;  /* 0x000000111b00780c */ /* 0x000fda0007741670 */
[----:B------:R-:W0:Y:S02]  /*6e200*/  @!P2 LDC.64 R20, c[0x0][0x5c0] ;  /* 0x00017000ff14ab82 */ /* 0x000e240000000a00 */
[----:B0-----:R-:W-:-:S05]  /*6e210*/  @!P2 IADD3 R20, P4, R16, R20, RZ ;  /* 0x000000141014a210 */ /* 0x001fca0007f9e0ff */
[----:B------:R-:W-:-:S05]  /*6e220*/  @!P2 IMAD.X R21, R29, 0x1, R21, P4 ;  /* 0x000000011d15a824 */ /* 0x000fca00020e0615 */
[----:B------:R0:W-:Y:S02]  /*6e230*/  @!P2 STG.E.U8 desc[UR26][R20.64+0x10], R155 ;  /* 0x0000109b1400a986 */ /* 0x0001e4000c10111a */
[----:B0-----:R-:W0:Y:S02]  /*6e240*/  @!P3 LDC.64 R20, c[0x0][0x5c0] ;  /* 0x00017000ff14bb82 */ /* 0x001e240000000a00 */
[----:B0-----:R-:W-:-:S04]  /*6e250*/  @!P3 IADD3 R38, P2, P4, R16, R20, R3 ;  /* 0x000000141026b210 */ /* 0x001fc80007c5e003 */
[----:B------:R-:W-:Y:S02]  /*6e260*/  @!P3 IADD3.X R39, R29, R21, R2, P2, P4 ;  /* 0x000000151d27b210 */ /* 0x000fe400017e8402 */
[C---:B------:R-:W-:Y:S02]  /*6e270*/  ISETP.LT.OR P2, PT, R27.reuse, 0x12, !P6 ;  /* 0x000000121b00780c */ /* 0x040fe40007741670 */
[----:B------:R-:W-:Y:S02]  /*6e280*/  ISETP.LT.OR P6, PT, R27, 0x2a, !P1 ;  /* 0x0000002a1b00780c */ /* 0x000fe40004fc1670 */
[C---:B------:R-:W-:Y:S02]  /*6e290*/  LOP3.LUT P3, RZ, R12.reuse, 0x80000000, RZ, 0xc0, !PT ;  /* 0x800000000cff7812 */ /* 0x040fe4000786c0ff */
[----:B------:R-:W-:-:S07]  /*6e2a0*/  LOP3.LUT R12, R12, 0xdfffffff, RZ, 0xc0, !PT ;  /* 0xdfffffff0c0c7812 */ /* 0x000fce00078ec0ff */
[----:B------:R-:W0:Y:S02]  /*6e2b0*/  @!P2 LDC.64 R20, c[0x0][0x5c0] ;  /* 0x00017000ff14ab82 */ /* 0x000e240000000a00 */
[----:B0-----:R-:W-:-:S05]  /*6e2c0*/  @!P2 IADD3 R20, P4, R16, R20, RZ ;  /* 0x000000141014a210 */ /* 0x001fca0007f9e0ff */
[----:B------:R-:W-:-:S05]  /*6e2d0*/  @!P2 IMAD.X R21, R29, 0x1, R21, P4 ;  /* 0x000000011d15a824 */ /* 0x000fca00020e0615 */
[----:B------:R0:W-:Y:S04]  /*6e2e0*/  @!P2 STG.E.U8 desc[UR26][R20.64+0x11], R156 ;  /* 0x0000119c1400a986 */ /* 0x0001e8000c10111a */
[----:B------:R-:W-:Y:S01]  /*6e2f0*/  @!P3 STG.E.U8 desc[UR26][R30.64+0x10], R157 ;  /* 0x0000109d1e00b986 */ /* 0x000fe2000c10111a */
[----:B0-----:R-:W0:Y:S02]  /*6e300*/  @!P6 LDC.64 R20, c[0x0][0x5c0] ;  /* 0x00017000ff14eb82 */ /* 0x001e240000000a00 */
[----:B0-----:R-:W-:-:S04]  /*6e310*/  @!P6 IADD3 R24, P2, P4, R16, R20, R3 ;  /* 0x000000141018e210 */ /* 0x001fc80007c5e003 */
[----:B------:R-:W-:Y:S02]  /*6e320*/  @!P6 IADD3.X R25, R29, R21, R2, P2, P4 ;  /* 0x000000151d19e210 */ /* 0x000fe400017e8402 */
[----:B------:R-:W-:-:S13]  /*6e330*/  ISETP.LT.OR P2, PT, R27, 0x31, !P1 ;  /* 0x000000311b00780c */ /* 0x000fda0004f41670 */
[----:B------:R-:W0:Y:S01]  /*6e340*/  @!P2 LDC.64 R20, c[0x0][0x5c0] ;  /* 0x00017000ff14ab82 */ /* 0x000e220000000a00 */
[----:B------:R-:W-:-:S04]  /*6e350*/  @P2 LOP3.LUT R12, R12, 0x20000000, RZ, 0xfc, !PT ;  /* 0x200000000c0c2812 */ /* 0x000fc800078efcff */
[----:B------:R-:W-:Y:S02]  /*6e360*/  LOP3.LUT R12, R12, 0xbfffffff, RZ, 0xc0, !PT ;  /* 0xbfffffff0c0c7812 */ /* 0x000fe400078ec0ff */
[----:B0-----:R-:W-:-:S04]  /*6e370*/  @!P2 IADD3 R42, P3, P4, R16, R20, R3 ;  /* 0x00000014102aa210 */ /* 0x001fc80007c7e003 */
[----:B------:R-:W-:Y:S02]  /*6e380*/  @!P2 IADD3.X R43, R29, R21, R2, P3, P4 ;  /* 0x000000151d2ba210 */ /* 0x000fe40001fe8402 */
[----:B------:R-:W-:Y:S02]  /*6e390*/  ISETP.LT.OR P3, PT, R27, 0x32, !P1 ;  /* 0x000000321b00780c */ /* 0x000fe40004f61670 */
[----:B------:R-:W-:-:S11]  /*6e3a0*/  ISETP.GE.AND P2, PT, R26, 0x1, PT ;  /* 0x000000011a00780c */ /* 0x000fd60003f46270 */
[----:B------:R-:W0:Y:S01]  /*6e3b0*/  @!P3 LDC.64 R20, c[0x0][0x5c0] ;  /* 0x00017000ff14bb82 */ /* 0x000e220000000a00 */
[----:B------:R-:W-:Y:S02]  /*6e3c0*/  @P3 LOP3.LUT R12, R12, 0x40000000, RZ, 0xfc, !PT ;  /* 0x400000000c0c3812 */ /* 0x000fe400078efcff */
[----:B0-----:R-:W-:-:S04]  /*6e3d0*/  @!P3 IADD3 R44, P4, P6, R16, R20, R3 ;  /* 0x00000014102cb210 */ /* 0x001fc80007e9e003 */
[----:B------:R-:W-:Y:S02]  /*6e3e0*/  @!P3 IADD3.X R45, R29, R21, R2, P4, P6 ;  /* 0x000000151d2db210 */ /* 0x000fe400027ec402 */
[C---:B------:R-:W-:Y:S02]  /*6e3f0*/  ISETP.LT.OR P4, PT, R27.reuse, 0x19, !P2 ;  /* 0x000000191b00780c */ /* 0x040fe40005781670 */
[C---:B------:R-:W-:Y:S02]  /*6e400*/  ISETP.LT.OR P6, PT, R27.reuse, 0x12, !P1 ;  /* 0x000000121b00780c */ /* 0x040fe40004fc1670 */
[----:B------:R-:W-:-:S09]  /*6e410*/  ISETP.LT.OR P3, PT, R27, 0x39, !P1 ;  /* 0x000000391b00780c */ /* 0x000fd20004f61670 */
[----:B------:R-:W0:Y:S02]  /*6e420*/  @!P4 LDC.64 R20, c[0x0][0x5c0] ;  /* 0x00017000ff14cb82 */ /* 0x000e240000000a00 */
[----:B------:R-:W-:Y:S01]  /*6e430*/  @!P6 STG.E.U8 desc[UR26][R36.64+0x11], R158 ;  /* 0x0000119e2400e986 */ /* 0x000fe2000c10111a */
[----:B0-----:R-:W-:-:S05]  /*6e440*/  @!P4 IADD3 R20, P6, R16, R20, RZ ;  /* 0x000000141014c210 */ /* 0x001fca0007fde0ff */
[----:B------:R-:W-:-:S05]  /*6e450*/  @!P4 IMAD.X R21, R29, 0x1, R21, P6 ;  /* 0x000000011d15c824 */ /* 0x000fca00030e0615 */
[----:B------:R0:W-:Y:S02]  /*6e460*/  @!P4 STG.E.U8 desc[UR26][R20.64+0x18], R159 ;  /* 0x0000189f1400c986 */ /* 0x0001e4000c10111a */
[----:B0-----:R-:W0:Y:S02]  /*6e470*/  @!P3 LDC.64 R20, c[0x0][0x5c0] ;  /* 0x00017000ff14bb82 */ /* 0x001e240000000a00 */
[----:B0-----:R-:W-:-:S04]  /*6e480*/  @!P3 IADD3 R36, P4, P6, R16, R20, R3 ;  /* 0x000000141024b210 */ /* 0x001fc80007e9e003 */
[----:B------:R-:W-:Y:S02]  /*6e490*/  @!P3 IADD3.X R37, R29, R21, R2, P4, P6 ;  /* 0x000000151d25b210 */ /* 0x000fe400027ec402 */
[C---:B------:R-:W-:Y:S02]  /*6e4a0*/  ISETP.LT.OR P4, PT, R27.reuse, 0x1a, !P2 ;  /* 0x0000001a1b00780c */ /* 0x040fe40005781670 */
[----:B------:R-:W-:-:S11]  /*6e4b0*/  ISETP.LT.OR P3, PT, R27, 0x4a, !P1 ;  /* 0x0000004a1b00780c */ /* 0x000fd60004f61670 */
        /* <DEDUP_REMOVED lines=33> */
[----:B------:R0:W-:Y:S04]  /*6e6d0*/  @!P0 STG.E.U8 desc[UR26][R20.64+0x21], R164 ;  /* 0x000021a414008986 */ /* 0x0001e8000c10111a */
[----:B------:R-:W-:Y:S01]  /*6e6e0*/  @!P2 STG.E.U8 desc[UR26][R34.64+0x20], R165 ;  /* 0x000020a52200a986 */ /* 0x000fe2000c10111a */
[----:B------:R-:W-:Y:S01]  /*6e6f0*/  ISETP.LT.OR P2, PT, R27, 0x51, !P1 ;  /* 0x000000511b00780c */ /* 0x000fe20004f41670 */
[----:B0-----:R-:W0:Y:S02]  /*6e700*/  @!P3 LDC.64 R20, c[0x0][0x5c0] ;  /* 0x00017000ff14bb82 */ /* 0x001e240000000a00 */
[----:B0-----:R-:W-:-:S04]  /*6e710*/  @!P3 IADD3 R22, P0, P5, R16, R20, R3 ;  /* 0x000000141016b210 */ /* 0x001fc80007d1e003 */
[----:B------:R-:W-:-:S06]  /*6e720*/  @!P3 IADD3.X R23, R29, R21, R2, P0, P5 ;  /* 0x000000151d17b210 */ /* 0x000fcc00007ea402 */
[----:B------:R-:W0:Y:S01]  /*6e730*/  @!P2 LDC.64 R20, c[0x0][0x5c0] ;  /* 0x00017000ff14ab82 */ /* 0x000e220000000a00 */
[----:B------:R-:W-:Y:S02]  /*6e740*/  ISETP.LT.OR P3, PT, R27, 0x52, !P1 ;  /* 0x000000521b00780c */ /* 0x000fe40004f61670 */
[----:B0-----:R-:W-:-:S04]  /*6e750*/  @!P2 IADD3 R50, P0, P5, R16, R20, R3 ;  /* 0x000000141032a210 */ /* 0x001fc80007d1e003 */
[----:B------:R-:W-:-:S07]  /*6e760*/  @!P2 IADD3.X R51, R29, R21, R2, P0, P5 ;  /* 0x000000151d33a210 */ /* 0x000fce00007ea402 */
[----:B------:R-:W0:Y:S01]  /*6e770*/  @!P3 LDC.64 R20, c[0x0][0x5c0] ;  /* 0x00017000ff14bb82 */ /* 0x000e220000000a00 */
[----:B------:R-:W-:-:S13]  /*6e780*/  ISETP.LT.OR P2, PT, R27, 0x22, !P1 ;  /* 0x000000221b00780c */ /* 0x000fda0004f41670 */
[----:B------:R-:W-:Y:S01]  /*6e790*/  @!P2 STG.E.U8 desc[UR26][R40.64+0x21], R166 ;  /* 0x000021a62800a986 */ /* 0x000fe2000c10111a */
[----:B------:R-:W-:Y:S02]  /*6e7a0*/  ISETP.LT.OR P2, PT, R27, 0x59, !P1 ;  /* 0x000000591b00780c */ /* 0x000fe40004f41670 */
[----:B0-----:R-:W-:-:S04]  /*6e7b0*/  @!P3 IADD3 R52, P0, P5, R16, R20, R3 ;  /* 0x000000141034b210 */ /* 0x001fc80007d1e003 */
[----:B------:R-:W-:Y:S02]  /*6e7c0*/  @!P3 IADD3.X R53, R29, R21, R2, P0, P5 ;  /* 0x000000151d35b210 */ /* 0x000fe400007ea402 */
[C---:B------:R-:W-:Y:S02]  /*6e7d0*/  ISETP.LT.OR P0, PT, R27.reuse, 0x29, !P6 ;  /* 0x000000291b00780c */ /* 0x040fe40007701670 */
[----:B------:R-:W-:-:S11]  /*6e7e0*/  ISETP.LT.OR P3, PT, R27, 0x5a, !P1 ;  /* 0x0000005a1b00780c */ /* 0x000fd60004f61670 */
        /* <DEDUP_REMOVED lines=13> */
[----:B------:R1:W-:Y:S01]  /*6e8c0*/  @!P2 STG.E.U8 desc[UR26][R38.64+0x28], R169 ;  /* 0x000028a92600a986 */ /* 0x0003e2000c10111a */
[----:B------:R-:W-:Y:S01]  /*6e8d0*/  ISETP.LT.OR P2, PT, R27, 0x61, !P1 ;  /* 0x000000611b00780c */ /* 0x000fe20004f41670 */
[----:B0-----:R-:W0:Y:S02]  /*6e8e0*/  @!P3 LDC.64 R20, c[0x0][0x5c0] ;  /* 0x00017000ff14bb82 */ /* 0x001e240000000a00 */
[----:B0-----:R-:W-:-:S04]  /*6e8f0*/  @!P3 IADD3 R34, P0, P5, R16, R20, R3 ;  /* 0x000000141022b210 */ /* 0x001fc80007d1e003 */
[----:B------:R-:W-:-:S06]  /*6e900*/  @!P3 IADD3.X R35, R29, R21, R2, P0, P5 ;  /* 0x000000151d23b210 */ /* 0x000fcc00007ea402 */
[----:B------:R-:W1:Y:S01]  /*6e910*/  @!P2 LDC.64 R20, c[0x0][0x5c0] ;  /* 0x00017000ff14ab82 */ /* 0x000e620000000a00 */
[----:B------:R-:W-:Y:S02]  /*6e920*/  ISETP.LT.OR P3, PT, R27, 0x62, !P1 ;  /* 0x000000621b00780c */ /* 0x000fe40004f61670 */
[----:B-1----:R-:W-:-:S04]  /*6e930*/  @!P2 IADD3 R38, P0, P5, R16, R20, R3 ;  /* 0x000000141026a210 */ /* 0x002fc80007d1e003 */
[----:B------:R-:W-:-:S07]  /*6e940*/  @!P2 IADD3.X R39, R29, R21, R2, P0, P5 ;  /* 0x000000151d27a210 */ /* 0x000fce00007ea402 */
[----:B------:R-:W0:Y:S01]  /*6e950*/  @!P3 LDC.64 R20, c[0x0][0x5c0] ;  /* 0x00017000ff14bb82 */ /* 0x000e220000000a00 */
[----:B------:R-:W-:-:S13]  /*6e960*/  ISETP.LT.OR P2, PT, R27, 0x2a, !P1 ;  /* 0x0000002a1b00780c */ /* 0x000fda0004f41670 */
[----:B------:R-:W-:Y:S01]  /*6e970*/  @!P2 STG.E.U8 desc[UR26][R24.64+0x29], R170 ;  /* 0x000029aa1800a986 */ /* 0x000fe2000c10111a */
[----:B------:R-:W-:Y:S02]  /*6e980*/  ISETP.LT.OR P2, PT, R27, 0x69, !P1 ;  /* 0x000000691b00780c */ /* 0x000fe40004f41670 */
[----:B0-----:R-:W-:-:S04]  /*6e990*/  @!P3 IADD3 R56, P0, P5, R16, R20, R3 ;  /* 0x000000141038b210 */ /* 0x001fc80007d1e003 */
[----:B------:R-:W-:Y:S02]  /*6e9a0*/  @!P3 IADD3.X R57, R29, R21, R2, P0, P5 ;  /* 0x000000151d39b210 */ /* 0x000fe400007ea402 */
[----:B------:R-:W-:Y:S02]  /*6e9b0*/  ISETP.LT.OR P0, PT, R27, 0x31, !P6 ;  /* 0x000000311b00780c */ /* 0x000fe40007701670 */
[----:B------:R-:W-:-:S11]  /*6e9c0*/  LOP3.LUT P3, RZ, R12, 0x40000000, RZ, 0xc0, !PT ;  /* 0x400000000cff7812 */ /* 0x000fd6000786c0ff */
        /* <DEDUP_REMOVED lines=16> */
[----:B------:R-:W-:Y:S02]  /*6ead0*/  ISETP.LT.OR P5, PT, R27, 0x71, !P1 ;  /* 0x000000711b00780c */ /* 0x000fe40004fa1670 */
[C---:B------:R-:W-:Y:S02]  /*6eae0*/  LOP3.LUT P2, RZ, R12.reuse, 0x20000000, RZ, 0xc0, !PT ;  /* 0x200000000cff7812 */ /* 0x040fe4000784c0ff */
[----:B------:R-:W-:-:S09]  /*6eaf0*/  LOP3.LUT R12, R12, 0xf7ffffff, RZ, 0xc0, !PT ;  /* 0xf7ffffff0c0c7812 */ /* 0x000fd200078ec0ff */
[----:B------:R-:W0:Y:S02]  /*6eb00*/  @!P5 LDC.64 R20, c[0x0][0x5c0] ;  /* 0x00017000ff14db82 */ /* 0x000e240000000a00 */
[----:B------:R-:W-:Y:S04]  /*6eb10*/  @!P2 STG.E.U8 desc[UR26][R42.64+0x30], R173 ;  /* 0x000030ad2a00a986 */ /* 0x000fe8000c10111a */
[----:B------:R-:W-:Y:S01]  /*6eb20*/  @!P3 STG.E.U8 desc[UR26][R44.64+0x31], R174 ;  /* 0x000031ae2c00b986 */ /* 0x000fe2000c10111a */
        /* <DEDUP_REMOVED lines=8> */
[C---:B------:R-:W-:Y:S02]  /*6ebb0*/  ISETP.LT.OR P2, PT, R27.reuse, 0x39, !P6 ;  /* 0x000000391b00780c */ /* 0x040fe40007741670 */
[----:B------:R-:W-:-:S11]  /*6ebc0*/  ISETP.LT.OR P0, PT, R27, 0x39, !P1 ;  /* 0x000000391b00780c */ /* 0x000fd60004f01670 */
[----:B------:R-:W0:Y:S02]  /*6ebd0*/  @!P2 LDC.64 R20, c[0x0][0x5c0] ;  /* 0x00017000ff14ab82 */ /* 0x000e240000000a00 */
[----:B0-----:R-:W-:-:S05]  /*6ebe0*/  @!P2 IADD3 R20, P3, R16, R20, RZ ;  /* 0x000000141014a210 */ /* 0x001fca0007f7e0ff */
[----:B------:R-:W-:Y:S01]  /*6ebf0*/  @!P2 IMAD.X R21, R29, 0x1, R21, P3 ;  /* 0x000000011d15a824 */ /* 0x000fe200018e0615 */
[----:B------:R-:W-:-:S04]  /*6ec00*/  ISETP.LT.OR P3, PT, R27, 0x79, !P1 ;  /* 0x000000791b00780c */ /* 0x000fc80004f61670 */
[----:B------:R0:W-:Y:S09]  /*6ec10*/  @!P2 STG.E.U8 desc[UR26][R20.64+0x38], R175 ;  /* 0x000038af1400a986 */ /* 0x0001f2000c10111a */
[----:B------:R-:W-:Y:S01]  /*6ec20*/  @P3 LOP3.LUT R12, R12, 0x10000000, RZ, 0xfc, !PT ;  /* 0x100000000c0c3812 */ /* 0x000fe200078efcff */
        /* <DEDUP_REMOVED lines=10> */
[----:B------:R1:W-:Y:S01]  /*6ecd0*/  @!P0 STG.E.U8 desc[UR26][R36.64+0x38], R177 ;  /* 0x000038b124008986 */ /* 0x0003e2000c10111a */
[----:B------:R-:W-:-:S03]  /*6ece0*/  ISETP.LT.OR P0, PT, R27, 0x81, !P1 ;  /* 0x000000811b00780c */ /* 0x000fc60004f01670 */
[----:B------:R-:W-:Y:S06]  /*6ecf0*/  @!P4 STG.E.U8 desc[UR26][R30.64+0x39], R178 ;  /* 0x000039b21e00c986 */ /* 0x000fec000c10111a */
[----:B0-----:R-:W0:Y:S04]  /*6ed00*/  @!P2 LDC.64 R20, c[0x0][0x5c0] ;  /* 0x00017000ff14ab82 */ /* 0x001e280000000a00 */
[----:B------:R-:W-:-:S04]  /*6ed10*/  @P0 LOP3.LUT R0, R0, 0x2, RZ, 0xfc, !PT ;  /* 0x0000000200000812 */ /* 0x000fc800078efcff */
[----:B------:R-:W-:Y:S02]  /*6ed20*/  LOP3.LUT R0, R0, 0xffff7fff, RZ, 0xc0, !PT ;  /* 0xffff7fff00007812 */ /* 0x000fe400078ec0ff */
[----:B0-----:R-:W-:-:S04]  /*6ed30*/  @!P2 IADD3 R42, P5, P6, R16, R20, R3 ;  /* 0x00000014102aa210 */ /* 0x001fc80007ebe003 */
[----:B------:R-:W-:Y:S02]  /*6ed40*/  @!P2 IADD3.X R43, R29, R21, R2, P5, P6 ;  /* 0x000000151d2ba210 */ /* 0x000fe40002fec402 */
[----:B------:R-:W1:Y:S02]  /*6ed50*/  @!P0 LDC.64 R20, c[0x0][0x5c0] ;  /* 0x00017000ff148b82 */ /* 0x000e640000000a00 */
[----:B-1----:R-:W-:-:S04]  /*6ed60*/  @!P0 IADD3 R36, P5, P6, R16, R20, R3 ;  /* 0x0000001410248210 */ /* 0x002fc80007ebe003 */
[----:B------:R-:W-:Y:S02]  /*6ed70*/  @!P0 IADD3.X R37, R29, R21, R2, P5, P6 ;  /* 0x000000151d258210 */ /* 0x000fe40002fec402 */
[----:B------:R-:W-:-:S13]  /*6ed80*/  ISETP.LT.OR P0, PT, R27, 0x82, !P1 ;  /* 0x000000821b00780c */ /* 0x000fda0004f01670 */
[----:B------:R-:W0:Y:S01]  /*6ed90*/  @!P0 LDC.64 R20, c[0x0][0x5c0] ;  /* 0x00017000ff148b82 */ /* 0x000e220000000a00 */
[----:B------:R-:W-:-:S04]  /*6eda0*/  @P0 LOP3.LUT R0, R0, 0x8000, RZ, 0xfc, !PT ;  /* 0x0000800000000812 */ /* 0x000fc800078efcff */
[----:B------:R-:W-:Y:S02]  /*6edb0*/  LOP3.LUT R0, R0, 0xfffdffff, RZ, 0xc0, !PT ;  /* 0xfffdffff00007812 */ /* 0x000fe400078ec0ff */
[----:B0-----:R-:W-:-:S04]  /*6edc0*/  @!P0 IADD3 R64, P5, P6, R16, R20, R3 ;  /* 0x0000001410408210 */ /* 0x001fc80007ebe003 */
[----:B------:R-:W-:Y:S02]  /*6edd0*/  @!P0 IADD3.X R65, R29, R21, R2, P5, P6 ;  /* 0x000000151d418210 */ /* 0x000fe40002fec402 */
[----:B------:R-:W-:Y:S02]  /*6ede0*/  ISETP.GE.AND P6, PT, R26, 0x1, PT ;  /* 0x000000011a00780c */ /* 0x000fe40003fc6270 */
[C---:B------:R-:W-:Y:S02]  /*6edf0*/  ISETP.LT.OR P0, PT, R27.reuse, 0x89, !P1 ;  /* 0x000000891b00780c */ /* 0x040fe40004f01670 */
[----:B------:R-:W-:-:S11]  /*6ee00*/  ISETP.LT.OR P4, PT, R27, 0x41, !P6 ;  /* 0x000000411b00780c */ /* 0x000fd60007781670 */
[----:B------:R-:W-:Y:S02]  /*6ee10*/  @P0 LOP3.LUT R0, R0, 0x20000, RZ, 0xfc, !PT ;  /* 0x0002000000000812 */ /* 0x000fe400078efcff */
[----:B------:R-:W0:Y:S02]  /*6ee20*/  @!P4 LDC.64 R20, c[0x0][0x5c0] ;  /* 0x00017000ff14cb82 */ /* 0x000e240000000a00 */
[----:B------:R-:W-:-:S04]  /*6ee30*/  LOP3.LUT R0, R0, 0xfffeffff, RZ, 0xc0, !PT ;  /* 0xfffeffff00007812 */ /* 0x000fc800078ec0ff */
[----:B------:R-:W-:-:S04]  /*6ee40*/  @P3 LOP3.LUT R0, R0, 0x10000, RZ, 0xfc, !PT ;  /* 0x0001000000003812 */ /* 0x000fc800078efcff */
[----:B------:R-:W-:Y:S02]  /*6ee50*/  LOP3.LUT R0, R0, 0xfffffffe, RZ, 0xc0, !PT ;  /* 0xfffffffe00007812 */ /* 0x000fe400078ec0ff */
        /* <DEDUP_REMOVED lines=14> */
[----:B0-----:R-:W0:-:S12]  /*6ef40*/  @!P3 LDC.64 R20, c[0x0][0x5c0] ;  /* 0x00017000ff14bb82 */ /* 0x001e180000000a00 */
[----:B------:R-:W-:-:S04]  /*6ef50*/  @P0 LOP3.LUT R0, R0, 0x1, RZ, 0xfc, !PT ;  /* 0x0000000100000812 */ /* 0x000fc800078efcff */
[----:B------:R-:W-:Y:S02]  /*6ef60*/  LOP3.LUT R0, R0, 0xfffbffff, RZ, 0xc0, !PT ;  /* 0xfffbffff00007812 */ /* 0x000fe400078ec0ff */
[----:B0-----:R-:W-:-:S04]  /*6ef70*/  @!P3 IADD3 R30, P4, P5, R16, R20, R3 ;  /* 0x00000014101eb210 */ /* 0x001fc80007d9e003 */
[----:B------:R-:W-:Y:S02]  /*6ef80*/  @!P3 IADD3.X R31, R29, R21, R2, P4, P5 ;  /* 0x000000151d1fb210 */ /* 0x000fe400027ea402 */
[----:B------:R-:W0:Y:S01]  /*6ef90*/  @!P0 LDC.64 R20, c[0x0][0x5c0] ;  /* 0x00017000ff148b82 */ /* 0x000e220000000a00 */
[----:B------:R-:W-:-:S13]  /*6efa0*/  ISETP.LT.OR P3, PT, R27, 0x92, !P1 ;  /* 0x000000921b00780c */ /* 0x000fda0004f61670 */
[----:B------:R-:W-:-:S04]  /*6efb0*/  @P3 LOP3.LUT R0, R0, 0x40000, RZ, 0xfc, !PT ;  /* 0x0004000000003812 */ /* 0x000fc800078efcff */
[----:B------:R-:W-:Y:S02]  /*6efc0*/  LOP3.LUT R0, R0, 0xfff7ffff, RZ, 0xc0, !PT ;  /* 0xfff7ffff00007812 */ /* 0x000fe400078ec0ff */
[----:B0-----:R-:W-:-:S04]  /*6efd0*/  @!P0 IADD3 R66, P4, P5, R16, R20, R3 ;  /* 0x0000001410428210 */ /* 0x001fc80007d9e003 */
[----:B------:R-:W-:Y:S02]  /*6efe0*/  @!P0 IADD3.X R67, R29, R21, R2, P4, P5 ;  /* 0x000000151d438210 */ /* 0x000fe400027ea402 */
[----:B------:R-:W0:Y:S01]  /*6eff0*/  @!P3 LDC.64 R20, c[0x0][0x5c0] ;  /* 0x00017000ff14bb82 */ /* 0x000e220000000a00 */
[----:B------:R-:W-:-:S13]  /*6f000*/  ISETP.LT.OR P0, PT, R27, 0x42, !P1 ;  /* 0x000000421b00780c */ /* 0x000fda0004f01670 */
[----:B------:R-:W-:Y:S01]  /*6f010*/  @!P0 STG.E.U8 desc[UR26][R48.64+0x41], R182 ;  /* 0x000041b630008986 */ /* 0x000fe2000c10111a */
[----:B------:R-:W-:Y:S02]  /*6f020*/  ISETP.LT.OR P0, PT, R27, 0x99, !P1 ;  /* 0x000000991b00780c */ /* 0x000fe40004f01670 */
[----:B0-----:R-:W-:-:S04]  /*6f030*/  @!P3 IADD3 R68, P4, P5, R16, R20, R3 ;  /* 0x000000141044b210 */ /* 0x001fc80007d9e003 */
[----:B------:R-:W-:Y:S02]  /*6f040*/  @!P3 IADD3.X R69, R29, R21, R2, P4, P5 ;  /* 0x000000151d45b210 */ /* 0x000fe400027ea402 */
[C---:B------:R-:W-:Y:S02]  /*6f050*/  ISETP.LT.OR P4, PT, R27.reuse, 0x49, !P6 ;  /* 0x000000491b00780c */ /* 0x040fe40007781670 */
[----:B------:R-:W-:-:S03]  /*6f060*/  ISETP.LT.OR P3, PT, R27, 0x9a, !P1 ;  /* 0x0000009a1b00780c */ /* 0x000fc60004f61670 */
[----:B------:R-:W-:-:S04]  /*6f070*/  @P0 LOP3.LUT R0, R0, 0x80000, RZ, 0xfc, !PT ;  /* 0x0008000000000812 */ /* 0x000fc800078efcff */
[----:B------:R-:W-:-:S04]  /*6f080*/  LOP3.LUT R0, R0, 0xffffff7f, RZ, 0xc0, !PT ;  /* 0xffffff7f00007812 */ /* 0x000fc800078ec0ff */
[----:B------:R-:W0:Y:S02]  /*6f090*/  @!P4 LDC.64 R20, c[0x0][0x5c0] ;  /* 0x00017000ff14cb82 */ /* 0x000e240000000a00 */
        /* <DEDUP_REMOVED lines=16> */
[----:B0-----:R-:W0:-:S12]  /*6f1a0*/  @!P3 LDC.64 R20, c[0x0][0x5c0] ;  /* 0x00017000ff14bb82 */ /* 0x001e180000000a00 */
[----:B------:R-:W-:-:S04]  /*6f1b0*/  @P0 LOP3.LUT R0, R0, 0x200, RZ, 0xfc, !PT ;  /* 0x0000020000000812 */ /* 0x000fc800078efcff */
[----:B------:R-:W-:Y:S02]  /*6f1c0*/  LOP3.LUT R0, R0, 0xffefffff, RZ, 0xc0, !PT ;  /* 0xffefffff00007812 */ /* 0x000fe400078ec0ff */
[----:B0-----:R-:W-:-:S04]  /*6f1d0*/  @!P3 IADD3 R32, P4, P5, R16, R20, R3 ;  /* 0x000000141020b210 */ /* 0x001fc80007d9e003 */
[----:B------:R-:W-:Y:S02]  /*6f1e0*/  @!P3 IADD3.X R33, R29, R21, R2, P4, P5 ;  /* 0x000000151d21b210 */ /* 0x000fe400027ea402 */
[----:B------:R-:W1:Y:S01]  /*6f1f0*/  @!P0 LDC.64 R20, c[0x0][0x5c0] ;  /* 0x00017000ff148b82 */ /* 0x000e620000000a00 */
[----:B------:R-:W-:-:S13]  /*6f200*/  ISETP.LT.OR P3, PT, R27, 0xa2, !P1 ;  /* 0x000000a21b00780c */ /* 0x000fda0004f61670 */
[----:B------:R-:W-:-:S04]  /*6f210*/  @P3 LOP3.LUT R0, R0, 0x100000, RZ, 0xfc, !PT ;  /* 0x0010000000003812 */ /* 0x000fc800078efcff */
[----:B------:R-:W-:Y:S02]  /*6f220*/  LOP3.LUT R0, R0, 0xffdfffff, RZ, 0xc0, !PT ;  /* 0xffdfffff00007812 */ /* 0x000fe400078ec0ff */
[----:B-1----:R-:W-:-:S04]  /*6f230*/  @!P0 IADD3 R46, P4, P5, R16, R20, R3 ;  /* 0x00000014102e8210 */ /* 0x002fc80007d9e003 */
        /* <DEDUP_REMOVED lines=186> */
[----:B------:R-:W-:Y:S02]  /*6fde0*/  LOP3.LUT P3, RZ, R12, 0x10000000, RZ, 0xc0, !PT ;  /* 0x100000000cff7812 */ /* 0x000fe4000786c0ff */
        /* <DEDUP_REMOVED lines=8> */
[C---:B------:R-:W-:Y:S02]  /*6fe70*/  LOP3.LUT P0, RZ, R12.reuse, 0x8000000, RZ, 0xc0, !PT ;  /* 0x080000000cff7812 */ /* 0x040fe4000780c0ff */
[----:B------:R-:W-:-:S11]  /*6fe80*/  LOP3.LUT R12, R12, 0xfdffffff, RZ, 0xc0, !PT ;  /* 0xfdffffff0c0c7812 */ /* 0x000fd600078ec0ff */
[----:B------:R-:W-:Y:S01]  /*6fe90*/  @!P0 STG.E.U8 desc[UR26][R60.64+0x71], R206 ;  /* 0x000071ce3c008986 */ /* 0x000fe2000c10111a */
[C---:B------:R-:W-:Y:S02]  /*6fea0*/  ISETP.LT.OR P0, PT, R27.reuse, 0x79, !P6 ;  /* 0x000000791b00780c */ /* 0x040fe40007701670 */
[----:B------:R-:W-:-:S11]  /*6feb0*/  ISETP.LT.OR P6, PT, R27, 0xfa, !P1 ;  /* 0x000000fa1b00780c */ /* 0x000fd60004fc1670 */
[----:B------:R-:W0:Y:S02]  /*6fec0*/  @!P0 LDC.64 R20, c[0x0][0x5c0] ;  /* 0x00017000ff148b82 */ /* 0x000e240000000a00 */
[----:B------:R-:W-:Y:S02]  /*6fed0*/  @P6 LOP3.LUT R0, R0, 0x80000000, RZ, 0xfc, !PT ;  /* 0x8000000000006812 */ /* 0x000fe400078efcff */
[----:B0-----:R-:W-:-:S05]  /*6fee0*/  @!P0 IADD3 R20, P4, R16, R20, RZ ;  /* 0x0000001410148210 */ /* 0x001fca0007f9e0ff */
[----:B------:R-:W-:-:S05]  /*6fef0*/  @!P0 IMAD.X R21, R29, 0x1, R21, P4 ;  /* 0x000000011d158824 */ /* 0x000fca00020e0615 */
[----:B------:R0:W-:Y:S01]  /*6ff00*/  @!P0 STG.E.U8 desc[UR26][R20.64+0x78], R207 ;  /* 0x000078cf14008986 */ /* 0x0001e2000c10111a */
[----:B------:R-:W-:-:S13]  /*6ff10*/  ISETP.LT.OR P0, PT, R27, 0xf9, !P1 ;  /* 0x000000f91b00780c */ /* 0x000fda0004f01670 */
[----:B0-----:R-:W0:Y:S01]  /*6ff20*/  @!P0 LDC.64 R20, c[0x0][0x5c0] ;  /* 0x00017000ff148b82 */ /* 0x001e220000000a00 */
[----:B------:R-:W-:-:S04]  /*6ff30*/  @P0 LOP3.LUT R12, R12, 0x2000000, RZ, 0xfc, !PT ;  /* 0x020000000c0c0812 */ /* 0x000fc800078efcff */
[----:B------:R-:W-:-:S04]  /*6ff40*/  LOP3.LUT R12, R12, 0xfffffdff, RZ, 0xc0, !PT ;  /* 0xfffffdff0c0c7812 */ /* 0x000fc800078ec0ff */
[----:B------:R-:W-:-:S04]  /*6ff50*/  @P1 LOP3.LUT R12, R12, 0x200, RZ, 0xfc, !PT ;  /* 0x000002000c0c1812 */ /* 0x000fc800078efcff */
[----:B------:R-:W-:Y:S02]  /*6ff60*/  LOP3.LUT R12, R12, 0xfbffffff, RZ, 0xc0, !PT ;  /* 0xfbffffff0c0c7812 */ /* 0x000fe400078ec0ff */
[----:B0-----:R-:W-:-:S04]  /*6ff70*/  @!P0 IADD3 R102, P4, P5, R16, R20, R3 ;  /* 0x0000001410668210 */ /* 0x001fc80007d9e003 */
[----:B------:R-:W-:Y:S02]  /*6ff80*/  @!P0 IADD3.X R103, R29, R21, R2, P4, P5 ;  /* 0x000000151d678210 */ /* 0x000fe400027ea402 */
[----:B------:R-:W-:-:S04]  /*6ff90*/  ISETP.GE.AND P0, PT, R26, 0x1, PT ;  /* 0x000000011a00780c */ /* 0x000fc80003f06270 */
[----:B------:R-:W-:-:S13]  /*6ffa0*/  ISETP.LT.OR P4, PT, R27, 0x7a, !P0 ;  /* 0x0000007a1b00780c */ /* 0x000fda0004781670 */
[----:B------:R-:W0:Y:S02]  /*6ffb0*/  @!P4 LDC.64 R20, c[0x0][0x5c0] ;  /* 0x00017000ff14cb82 */ /* 0x000e240000000a00 */
[----:B0-----:R-:W-:-:S05]  /*6ffc0*/  @!P4 IADD3 R20, P5, R16, R20, RZ ;  /* 0x000000141014c210 */ /* 0x001fca0007fbe0ff */
[----:B------:R-:W-:-:S05]  /*6ffd0*/  @!P4 IMAD.X R21, R29, 0x1, R21, P5 ;  /* 0x000000011d15c824 */ /* 0x000fca00028e0615 */
[----:B------:R0:W-:Y:S04]  /*6ffe0*/  @!P4 STG.E.U8 desc[UR26][R20.64+0x79], R208 ;  /* 0x000079d01400c986 */ /* 0x0001e8000c10111a */
[----:B------:R1:W-:Y:S01]  /*6fff0*/  @!P3 STG.E.U8 desc[UR26][R44.64+0x78], R209 ;  /* 0x000078d12c00b986 */ /* 0x0003e2000c10111a */
[----:B------:R-:W-:-:S03]  /*70000*/  ISETP.GE.AND P3, PT, R26, 0x81, PT ;  /* 0x000000811a00780c */ /* 0x000fc60003f66270 */
[----:B------:R-:W-:Y:S01]  /*70010*/  @!P2 STG.E.U8 desc[UR26][R42.64+0x79], R210 ;  /* 0x000079d22a00a986 */ /* 0x000fe2000c10111a */
[C---:B------:R-:W-:Y:S02]  /*70020*/  ISETP.LT.OR P1, PT, R27.reuse, 0x2, !P3 ;  /* 0x000000021b00780c */ /* 0x040fe40005f21670 */
[----:B------:R-:W-:Y:S01]  /*70030*/  ISETP.LT.OR P2, PT, R27, 0x81, !P0 ;  /* 0x000000811b00780c */ /* 0x000fe20004741670 */
[----:B0-----:R-:W0:Y:S10]  /*70040*/  @!P6 LDC.64 R20, c[0x0][0x5c0] ;  /* 0x00017000ff14eb82 */ /* 0x001e340000000a00 */
[----:B------:R-:W-:-:S04]  /*70050*/  @P1 LOP3.LUT R8, R8, 0x1, RZ, 0xfc, !PT ;  /* 0x0000000108081812 */ /* 0x000fc800078efcff */
[----:B------:R-:W-:Y:S02]  /*70060*/  LOP3.LUT R8, R8, 0xfffffffd, RZ, 0xc0, !PT ;  /* 0xfffffffd08087812 */ /* 0x000fe400078ec0ff */
[----:B0-----:R-:W-:-:S04]  /*70070*/  @!P6 IADD3 R90, P4, P5, R16, R20, R3 ;  /* 0x00000014105ae210 */ /* 0x001fc80007d9e003 */
[----:B------:R-:W-:Y:S02]  /*70080*/  @!P6 IADD3.X R91, R29, R21, R2, P4, P5 ;  /* 0x000000151d5be210 */ /* 0x000fe400027ea402 */
[----:B------:R-:W-:-:S13]  /*70090*/  ISETP.LT.OR P4, PT, R27, 0x1, !P3 ;  /* 0x000000011b00780c */ /* 0x000fda0005f81670 */
[----:B------:R-:W0:Y:S01]  /*700a0*/  @!P4 LDC.64 R20, c[0x0][0x5c0] ;  /* 0x00017000ff14cb82 */ /* 0x000e220000000a00 */
[----:B------:R-:W-:Y:S02]  /*700b0*/  @P4 LOP3.LUT R12, R12, 0x4000000, RZ, 0xfc, !PT ;  /* 0x040000000c0c4812 */ /* 0x000fe400078efcff */
[----:B0-----:R-:W-:-:S04]  /*700c0*/  @!P4 IADD3 R54, P5, P6, R16, R20, R5 ;  /* 0x000000141036c210 */ /* 0x001fc80007ebe005 */
[----:B------:R-:W-:Y:S02]  /*700d0*/  @!P4 IADD3.X R55, R29, R21, R4, P5, P6 ;  /* 0x000000151d37c210 */ /* 0x000fe40002fec404 */
[----:B------:R-:W1:Y:S01]  /*700e0*/  @!P1 LDC.64 R20, c[0x0][0x5c0] ;  /* 0x00017000ff149b82 */ /* 0x000e620000000a00 */
[----:B------:R-:W-:Y:S02]  /*700f0*/  LOP3.LUT P4, RZ, R0, 0x2, RZ, 0xc0, !PT ;  /* 0x0000000200ff7812 */ /* 0x000fe4000788c0ff */
[----:B-1----:R-:W-:-:S04]  /*70100*/  @!P1 IADD3 R44, P5, P6, R16, R20, R5 ;  /* 0x00000014102c9210 */ /* 0x002fc80007ebe005 */
[----:B------:R-:W-:Y:S02]  /*70110*/  @!P1 IADD3.X R45, R29, R21, R4, P5, P6 ;  /* 0x000000151d2d9210 */ /* 0x000fe40002fec404 */
[----:B------:R-:W0:Y:S01]  /*70120*/  @!P2 LDC.64 R20, c[0x0][0x5c0] ;  /* 0x00017000ff14ab82 */ /* 0x000e220000000a00 */
[----:B------:R-:W-:Y:S02]  /*70130*/  ISETP.LT.OR P6, PT, R27, 0x9, !P3 ;  /* 0x000000091b00780c */ /* 0x000fe40005fc1670 */
[C---:B------:R-:W-:Y:S02]  /*70140*/  LOP3.LUT P1, RZ, R0.reuse, 0x8000, RZ, 0xc0, !PT ;  /* 0x0000800000ff7812 */ /* 0x040fe4000782c0ff */
[----:B------:R-:W-:-:S09]  /*70150*/  LOP3.LUT R0, R0, 0xfffffffd, RZ, 0xc0, !PT ;  /* 0xfffffffd00007812 */ /* 0x000fd200078ec0ff */
        /* <DEDUP_REMOVED lines=11> */
[----:B------:R-:W-:-:S04]  /*70210*/  @P6 LOP3.LUT R8, R8, 0x4, RZ, 0xfc, !PT ;  /* 0x0000000408086812 */ /* 0x000fc800078efcff */
[----:B------:R-:W-:Y:S02]  /*70220*/  LOP3.LUT R8, R8, 0xfffffff7, RZ, 0xc0, !PT ;  /* 0xfffffff708087812 */ /* 0x000fe400078ec0ff */
[----:B0-----:R-:W-:-:S05]  /*70230*/  @!P2 IADD3 R20, P5, R16, R20, RZ ;  /* 0x000000141014a210 */ /* 0x001fca0007fbe0ff */
[----:B------:R-:W-:-:S05]  /*70240*/  @!P2 IMAD.X R21, R29, 0x1, R21, P5 ;  /* 0x000000011d15a824 */ /* 0x000fca00028e0615 */
[----:B------:R0:W-:Y:S04]  /*70250*/  @!P2 STG.E.U8 desc[UR26][R20.64+0x81], R212 ;  /* 0x000081d41400a986 */ /* 0x0001e8000c10111a */
[----:B------:R-:W-:Y:S01]  /*70260*/  @!P4 STG.E.U8 desc[UR26][R36.64+0x80], R213 ;  /* 0x000080d52400c986 */ /* 0x000fe2000c10111a */
[----:B------:R-:W-:-:S03]  /*70270*/  ISETP.LT.OR P4, PT, R27, 0x11, !P3 ;  /* 0x000000111b00780c */ /* 0x000fc60005f81670 */
[----:B------:R-:W-:Y:S01]  /*70280*/  @!P1 STG.E.U8 desc[UR26][R64.64+0x81], R214 ;  /* 0x000081d640009986 */ /* 0x000fe2000c10111a */
[----:B0-----:R-:W0:Y:S09]  /*70290*/  @!P6 LDC.64 R20, c[0x0][0x5c0] ;  /* 0x00017000ff14eb82 */ /* 0x001e320000000a00 */
[----:B------:R-:W-:-:S04]  /*702a0*/  @P4 LOP3.LUT R0, R0, 0x2, RZ, 0xfc, !PT ;  /* 0x0000000200004812 */ /* 0x000fc800078efcff */
[----:B------:R-:W-:Y:S02]  /*702b0*/  LOP3.LUT P1, RZ, R0, 0x10000, RZ, 0xc0, !PT ;  /* 0x0001000000ff7812 */ /* 0x000fe4000782c0ff */
        /* <DEDUP_REMOVED lines=9> */
[C---:B------:R-:W-:Y:S02]  /*70350*/  LOP3.LUT P4, RZ, R0.reuse, 0x20000, RZ, 0xc0, !PT ;  /* 0x0002000000ff7812 */ /* 0x040fe4000788c0ff */
[----:B------:R-:W-:Y:S02]  /*70360*/  LOP3.LUT R0, R0, 0xffff7fff, RZ, 0xc0, !PT ;  /* 0xffff7fff00007812 */ /* 0x000fe400078ec0ff */
        /* <DEDUP_REMOVED lines=43> */
[----:B------:R-:W-:Y:S02]  /*70620*/  @P6 LOP3.LUT R0, R0, 0x10000, RZ, 0xfc, !PT ;  /* 0x0001000000006812 */ /* 0x000fe400078efcff */
        /* <DEDUP_REMOVED lines=14> */
[----:B------:R1:W-:Y:S01]  /*70710*/  @!P4 STG.E.U8 desc[UR26][R66.64+0x90], R221 ;  /* 0x000090dd4200c986 */ /* 0x0003e2000c10111a */
[----:B------:R-:W-:-:S03]  /*70720*/  ISETP.LT.OR P4, PT, R27, 0x31, !P3 ;  /* 0x000000311b00780c */ /* 0x000fc60005f81670 */
[----:B------:R-:W-:Y:S01]  /*70730*/  @!P1 STG.E.U8 desc[UR26][R68.64+0x91], R222 ;  /* 0x000091de44009986 */ /* 0x000fe2000c10111a */
[----:B------:R-:W-:Y:S01]  /*70740*/  LOP3.LUT P1, RZ, R0, 0x80, RZ, 0xc0, !PT ;  /* 0x0000008000ff7812 */ /* 0x000fe2000782c0ff */
[----:B0-----:R-:W0:Y:S08]  /*70750*/  @!P6 LDC.64 R20, c[0x0][0x5c0] ;  /* 0x00017000ff14eb82 */ /* 0x001e300000000a00 */
        /* <DEDUP_REMOVED lines=10> */
[----:B------:R-:W1:Y:S01]  /*70800*/  @!P6 LDC.64 R20, c[0x0][0x5c0] ;  /* 0x00017000ff14eb82 */ /* 0x000e620000000a00 */
[C---:B------:R-:W-:Y:S02]  /*70810*/  LOP3.LUT P4, RZ, R0.reuse, 0x80000, RZ, 0xc0, !PT ;  /* 0x0008000000ff7812 */ /* 0x040fe4000788c0ff */
[----:B------:R-:W-:Y:S02]  /*70820*/  LOP3.LUT R0, R0, 0xfffbffff, RZ, 0xc0, !PT ;  /* 0xfffbffff00007812 */ /* 0x000fe400078ec0ff */
[----:B-1----:R-:W-:-:S04]  /*70830*/  @!P6 IADD3 R66, P2, P5, R16, R20, R5 ;  /* 0x000000141042e210 */ /* 0x002fc80007d5e005 */
        /* <DEDUP_REMOVED lines=104> */
[----:B------:R-:W1:Y:S01]  /*70ec0*/  @!P4 LDC.64 R20, c[0x0][0x5c0] ;  /* 0x00017000ff14cb82 */ /* 0x000e620000000a00 */
[----:B------:R-:W-:-:S13]  /*70ed0*/  ISETP.LT.OR P6, PT, R27, 0x62, !P3 ;  /* 0x000000621b00780c */ /* 0x000fda0005fc1670 */
[----:B------:R-:W-:Y:S02]  /*70ee0*/  @P6 LOP3.LUT R8, R8, 0x4000, RZ, 0xfc, !PT ;  /* 0x0000400008086812 */ /* 0x000fe400078efcff */
[----:B------:R-:W-:Y:S02]  /*70ef0*/  F2FP.SATFINITE.E4M3.F32.PACK_AB_MERGE_C R19, RZ, R19, RZ ;  /* 0x00000013ff13723e */ /* 0x000fe400048070ff */
[----:B------:R-:W-:Y:S02]  /*70f00*/  LOP3.LUT R12, R12, 0xfffffbff, RZ, 0xc0, !PT ;  /* 0xfffffbff0c0c7812 */ /* 0x000fe400078ec0ff */
[----:B------:R-:W-:Y:S02]  /*70f10*/  LOP3.LUT R8, R8, 0xffff7fff, RZ, 0xc0, !PT ;  /* 0xffff7fff08087812 */ /* 0x000fe400078ec0ff */
[----:B-1----:R-:W-:-:S04]  /*70f20*/  @!P4 IADD3 R70, P2, P5, R16, R20, R5 ;  /* 0x000000141046c210 */ /* 0x002fc80007d5e005 */
        /* <DEDUP_REMOVED lines=27> */
[----:B------:R3:W-:Y:S01]  /*710e0*/  @!P1 STG.E.U8 desc[UR26][R76.64+0xb1], R19 ;  /* 0x0000b1134c009986 */ /* 0x0007e2000c10111a */
[----:B0-----:R-:W0:Y:S09]  /*710f0*/  @!P6 LDC.64 R20, c[0x0][0x5c0] ;  /* 0x00017000ff14eb82 */ /* 0x001e320000000a00 */
[----:B------:R-:W-:Y:S01]  /*71100*/  @P4 LOP3.LUT R0, R0, 0x8, RZ, 0xfc, !PT ;  /* 0x0000000800004812 */ /* 0x000fe200078efcff */
[----:B---3--:R-:W-:-:S02]  /*71110*/  FMUL R19, R28, UR8 ;  /* 0x000000081c137c20 */ /* 0x008fc40008400000 */
[----:B------:R-:W2:Y:S01]  /*71120*/  LDL.LU R28, [R1+0xa10] ;  /* 0x000a1000011c7983 */ /* 0x000ea20000300800 */
[----:B0-----:R-:W-:-:S03]  /*71130*/  @!P6 IADD3 R120, P2, P5, R16, R20, R5 ;  /* 0x000000141078e210 */ /* 0x001fc60007d5e005 */
[----:B------:R-:W3:Y:S01]  /*71140*/  LDL.LU R130, [R1+0xa14] ;  /* 0x000a140001827983 */ /* 0x000ee20000300800 */
[----:B------:R-:W-:-:S03]  /*71150*/  @!P6 IADD3.X R121, R29, R21, R4, P2, P5 ;  /* 0x000000151d79e210 */ /* 0x000fc600017ea404 */
[----:B------:R-:W3:Y:S01]  /*71160*/  LDL.LU R132, [R1+0xa18] ;  /* 0x000a180001847983 */ /* 0x000ee20000300800 */
[----:B------:R-:W0:Y:S02]  /*71170*/  @!P4 LDC.64 R20, c[0x0][0x5c0] ;  /* 0x00017000ff14cb82 */ /* 0x000e240000000a00 */
[----:B0-----:R-:W-:-:S04]  /*71180*/  @!P4 IADD3 R74, P2, P5, R16, R20, R5 ;  /* 0x00000014104ac210 */ /* 0x001fc80007d5e005 */
[----:B------:R-:W-:Y:S02]  /*71190*/  @!P4 IADD3.X R75, R29, R21, R4, P2, P5 ;  /* 0x000000151d4bc210 */ /* 0x000fe400017ea404 */
[----:B------:R-:W-:-:S13]  /*711a0*/  ISETP.LT.OR P4, PT, R27, 0x72, !P3 ;  /* 0x000000721b00780c */ /* 0x000fda0005f81670 */
[----:B------:R-:W0:Y:S01]  /*711b0*/  @!P4 LDC.64 R20, c[0x0][0x5c0] ;  /* 0x00017000ff14cb82 */ /* 0x000e220000000a00 */
[----:B------:R-:W-:Y:S02]  /*711c0*/  ISETP.LT.OR P1, PT, R27, 0x79, !P3 ;  /* 0x000000791b00780c */ /* 0x000fe40005f21670 */
[----:B------:R-:W-:Y:S02]  /*711d0*/  F2FP.SATFINITE.E4M3.F32.PACK_AB_MERGE_C R19, RZ, R19, RZ ;  /* 0x00000013ff13723e */ /* 0x000fe400048070ff */
[----:B------:R-:W-:Y:S02]  /*711e0*/  @P4 LOP3.LUT R8, R8, 0x10000, RZ, 0xfc, !PT ;  /* 0x0001000008084812 */ /* 0x000fe400078efcff */
[----:B0-----:R-:W-:-:S04]  /*711f0*/  @!P4 IADD3 R124, P2, P5, R16, R20, R5 ;  /* 0x00000014107cc210 */ /* 0x001fc80007d5e005 */
[----:B------:R-:W-:Y:S02]  /*71200*/  @!P4 IADD3.X R125, R29, R21, R4, P2, P5 ;  /* 0x000000151d7dc210 */ /* 0x000fe400017ea404 */
[----:B------:R-:W-:Y:S02]  /*71210*/  ISETP.LT.OR P2, PT, R27, 0xb9, !P0 ;  /* 0x000000b91b00780c */ /* 0x000fe40004741670 */
[----:B------:R-:W-:Y:S02]  /*71220*/  @P1 LOP3.LUT R12, R12, 0x400, RZ, 0xfc, !PT ;  /* 0x000004000c0c1812 */ /* 0x000fe400078efcff */
[----:B------:R-:W-:-:S09]  /*71230*/  LOP3.LUT P4, RZ, R0, 0x800000, RZ, 0xc0, !PT ;  /* 0x0080000000ff7812 */ /* 0x000fd2000788c0ff */
[----:B------:R-:W0:Y:S02]  /*71240*/  @!P2 LDC.64 R20, c[0x0][0x5c0] ;  /* 0x00017000ff14ab82 */ /* 0x000e240000000a00 */
[----:B0-----:R-:W-:-:S05]  /*71250*/  @!P2 IADD3 R20, P5, R16, R20, RZ ;  /* 0x000000141014a210 */ /* 0x001fca0007fbe0ff */
[----:B------:R-:W-:-:S05]  /*71260*/  @!P2 IMAD.X R21, R29, 0x1, R21, P5 ;  /* 0x000000011d15a824 */ /* 0x000fca00028e0615 */
[----:B------:R0:W-:Y:S02]  /*71270*/  @!P2 STG.E.U8 desc[UR26][R20.64+0xb8], R19 ;  /* 0x0000b8131400a986 */ /* 0x0001e4000c10111a */
[----:B0-----:R-:W0:Y:S02]  /*71280*/  @!P1 LDC.64 R20, c[0x0][0x5c0] ;  /* 0x00017000ff149b82 */ /* 0x001e240000000a00 */
[----:B0-----:R-:W-:-:S04]  /*71290*/  @!P1 IADD3 R126, P2, P5, R16, R20, R5 ;  /* 0x00000014107e9210 */ /* 0x001fc80007d5e005 */
[----:B------:R-:W-:Y:S02]  /*712a0*/  @!P1 IADD3.X R127, R29, R21, R4, P2, P5 ;  /* 0x000000151d7f9210 */ /* 0x000fe400017ea404 */
[----:B------:R-:W-:-:S04]  /*712b0*/  ISETP.GE.AND P1, PT, R26, 0x1, PT ;  /* 0x000000011a00780c */ /* 0x000fc80003f26270 */
[----:B------:R-:W-:-:S13]  /*712c0*/  ISETP.LT.OR P2, PT, R27, 0xba, !P1 ;  /* 0x000000ba1b00780c */ /* 0x000fda0004f41670 */
[----:B------:R-:W0:Y:S01]  /*712d0*/  @!P2 LDC.64 R20, c[0x0][0x5c0] ;  /* 0x00017000ff14ab82 */ /* 0x000e220000000a00 */
[----:B----4-:R-:W-:-:S05]  /*712e0*/  FMUL R19, R129, UR8 ;  /* 0x0000000881137c20 */ /* 0x010fca0008400000 */
[----:B------:R-:W-:Y:S02]  /*712f0*/  F2FP.SATFINITE.E4M3.F32.PACK_AB_MERGE_C R19, RZ, R19, RZ ;  /* 0x00000013ff13723e */ /* 0x000fe400048070ff */
[----:B0-----:R-:W-:-:S05]  /*71300*/  @!P2 IADD3 R20, P5, R16, R20, RZ ;  /* 0x000000141014a210 */ /* 0x001fca0007fbe0ff */
[----:B------:R-:W-:-:S05]  /*71310*/  @!P2 IMAD.X R21, R29, 0x1, R21, P5 ;  /* 0x000000011d15a824 */ /* 0x000fca00028e0615 */
[----:B------:R0:W-:Y:S02]  /*71320*/  @!P2 STG.E.U8 desc[UR26][R20.64+0xb9], R19 ;  /* 0x0000b9131400a986 */ /* 0x0001e4000c10111a */
[----:B0-----:R-:W-:-:S05]  /*71330*/  FMUL R19, R128, UR8 ;  /* 0x0000000880137c20 */ /* 0x001fca0008400000 */
[----:B------:R-:W-:-:S05]  /*71340*/  F2FP.SATFINITE.E4M3.F32.PACK_AB_MERGE_C R19, RZ, R19, RZ ;  /* 0x00000013ff13723e */ /* 0x000fca00048070ff */
[----:B------:R2:W-:Y:S02]  /*71350*/  @!P4 STG.E.U8 desc[UR26][R52.64+0xb8], R19 ;  /* 0x0000b8133400c986 */ /* 0x0005e4000c10111a */
[----:B--2---:R-:W-:Y:S02]  /*71360*/  FMUL R19, R28, UR8 ;  /* 0x000000081c137c20 */ /* 0x004fe40008400000 */
[----:B------:R-:W2:Y:S01]  /*71370*/  LDL.LU R28, [R1+0xa1c] ;  /* 0x000a1c00011c7983 */ /* 0x000ea20000300800 */
[C---:B------:R-:W-:Y:S02]  /*71380*/  ISETP.LT.OR P6, PT, R27.reuse, 0x7a, !P3 ;  /* 0x0000007a1b00780c */ /* 0x040fe40005fc1670 */
[----:B------:R-:W-:Y:S01]  /*71390*/  ISETP.LT.OR P4, PT, R27, 0x81, !P3 ;  /* 0x000000811b00780c */ /* 0x000fe20005f81670 */
[----:B------:R-:W4:Y:S01]  /*713a0*/  LDL.LU R135, [R1+0xa20] ;  /* 0x000a200001877983 */ /* 0x000f220000300800 */
[----:B------:R-:W-:Y:S02]  /*713b0*/  LOP3.LUT R8, R8, 0xfffdffff, RZ, 0xc0, !PT ;  /* 0xfffdffff08087812 */ /* 0x000fe400078ec0ff */
[----:B------:R-:W-:Y:S01]  /*713c0*/  LOP3.LUT P0, RZ, R0, 0x400, RZ, 0xc0, !PT ;  /* 0x0000040000ff7812 */ /* 0x000fe2000780c0ff */
[----:B------:R-:W4:Y:S06]  /*713d0*/  LDL.LU R134, [R1+0xa24] ;  /* 0x000a240001867983 */ /* 0x000f2c0000300800 */
[----:B------:R-:W0:Y:S01]  /*713e0*/  @!P6 LDC.64 R20, c[0x0][0x5c0] ;  /* 0x00017000ff14eb82 */ /* 0x000e220000000a00 */
[----:B------:R-:W-:-:S02]  /*713f0*/  @P6 LOP3.LUT R8, R8, 0x20000, RZ, 0xfc, !PT ;  /* 0x0002000008086812 */ /* 0x000fc400078efcff */
[----:B0-----:R-:W-:-:S04]  /*71400*/  @!P6 IADD3 R76, P2, P5, R16, R20, R5 ;  /* 0x00000014104ce210 */ /* 0x001fc80007d5e005 */
[----:B------:R-:W-:Y:S02]  /*71410*/  @!P6 IADD3.X R77, R29, R21, R4, P2, P5 ;  /* 0x000000151d4de210 */ /* 0x000fe400017ea404 */
[----:B------:R-:W0:Y:S01]  /*71420*/  @!P4 LDC.64 R20, c[0x0][0x5c0] ;  /* 0x00017000ff14cb82 */ /* 0x000e220000000a00 */
[----:B------:R-:W-:Y:S02]  /*71430*/  ISETP.LT.OR P6, PT, R27, 0x82, !P3 ;  /* 0x000000821b00780c */ /* 0x000fe40005fc1670 */
[----:B0-----:R-:W-:-:S04]  /*71440*/  @!P4 IADD3 R52, P2, P5, R16, R20, R5 ;  /* 0x000000141034c210 */ /* 0x001fc80007d5e005 */
[----:B------:R-:W-:-:S07]  /*71450*/  @!P4 IADD3.X R53, R29, R21, R4, P2, P5 ;  /* 0x000000151d35c210 */ /* 0x000fce00017ea404 */
[----:B------:R-:W0:Y:S02]  /*71460*/  @!P6 LDC.64 R20, c[0x0][0x5c0] ;  /* 0x00017000ff14eb82 */ /* 0x000e240000000a00 */
[----:B0-----:R-:W-:-:S04]  /*71470*/  @!P6 IADD3 R128, P2, P5, R16, R20, R5 ;  /* 0x000000141080e210 */ /* 0x001fc80007d5e005 */
[----:B------:R-:W-:Y:S02]  /*71480*/  @!P6 IADD3.X R129, R29, R21, R4, P2, P5 ;  /* 0x000000151d81e210 */ /* 0x000fe400017ea404 */
[----:B------:R-:W-:-:S13]  /*71490*/  ISETP.LT.OR P2, PT, R27, 0xc1, !P1 ;  /* 0x000000c11b00780c */ /* 0x000fda0004f41670 */
[----:B------:R-:W0:Y:S01]  /*714a0*/  @!P2 LDC.64 R20, c[0x0][0x5c0] ;  /* 0x00017000ff14ab82 */ /* 0x000e220000000a00 */
[----:B------:R-:W-:Y:S02]  /*714b0*/  LOP3.LUT R8, R8, 0xfffbffff, RZ, 0xc0, !PT ;  /* 0xfffbffff08087812 */ /* 0x000fe400078ec0ff */
[----:B------:R-:W-:Y:S02]  /*714c0*/  F2FP.SATFINITE.E4M3.F32.PACK_AB_MERGE_C R19, RZ, R19, RZ ;  /* 0x00000013ff13723e */ /* 0x000fe400048070ff */
[----:B------:R-:W-:Y:S02]  /*714d0*/  @P6 LOP3.LUT R8, R8, 0x40000, RZ, 0xfc, !PT ;  /* 0x0004000008086812 */ /* 0x000fe400078efcff */
[----:B------:R-:W-:Y:S01]  /*714e0*/  ISETP.LT.OR P6, PT, R27, 0x89, !P3 ;  /* 0x000000891b00780c */ /* 0x000fe20005fc1670 */
[----:B------:R3:W-:Y:S02]  /*714f0*/  @!P0 STG.E.U8 desc[UR26][R50.64+0xb9], R19 ;  /* 0x0000b91332008986 */ /* 0x0007e4000c10111a */
[----:B---3--:R-:W-:Y:S01]  /*71500*/  FMUL R19, R130, UR8 ;  /* 0x0000000882137c20 */ /* 0x008fe20008400000 */
[----:B0-----:R-:W-:-:S04]  /*71510*/  @!P2 IADD3 R20, P5, R16, R20, RZ ;  /* 0x000000141014a210 */ /* 0x001fc80007fbe0ff */
[----:B------:R-:W-:Y:S01]  /*71520*/  F2FP.SATFINITE.E4M3.F32.PACK_AB_MERGE_C R19, RZ, R19, RZ ;  /* 0x00000013ff13723e */ /* 0x000fe200048070ff */
[----:B------:R-:W-:-:S05]  /*71530*/  @!P2 IMAD.X R21, R29, 0x1, R21, P5 ;  /* 0x000000011d15a824 */ /* 0x000fca00028e0615 */
[----:B------:R0:W-:Y:S02]  /*71540*/  @!P2 STG.E.U8 desc[UR26][R20.64+0xc0], R19 ;  /* 0x0000c0131400a986 */ /* 0x0001e4000c10111a */
[----:B0-----:R-:W0:Y:S02]  /*71550*/  @!P6 LDC.64 R20, c[0x0][0x5c0] ;  /* 0x00017000ff14eb82 */ /* 0x001e240000000a00 */
[----:B0-----:R-:W-:-:S04]  /*71560*/  @!P6 IADD3 R130, P2, P5, R16, R20, R5 ;  /* 0x000000141082e210 */ /* 0x001fc80007d5e005 */
[----:B------:R-:W-:Y:S02]  /*71570*/  @!P6 IADD3.X R131, R29, R21, R4, P2, P5 ;  /* 0x000000151d83e210 */ /* 0x000fe400017ea404 */
[----:B------:R-:W-:-:S13]  /*71580*/  ISETP.LT.OR P2, PT, R27, 0xc2, !P1 ;  /* 0x000000c21b00780c */ /* 0x000fda0004f41670 */
[----:B------:R-:W0:Y:S01]  /*71590*/  @!P2 LDC.64 R20, c[0x0][0x5c0] ;  /* 0x00017000ff14ab82 */ /* 0x000e220000000a00 */
[----:B------:R-:W-:-:S05]  /*715a0*/  FMUL R19, R132, UR8 ;  /* 0x0000000884137c20 */ /* 0x000fca0008400000 */
[----:B------:R-:W-:Y:S02]  /*715b0*/  F2FP.SATFINITE.E4M3.F32.PACK_AB_MERGE_C R19, RZ, R19, RZ ;  /* 0x00000013ff13723e */ /* 0x000fe400048070ff */
[----:B0-----:R-:W-:-:S05]  /*715c0*/  @!P2 IADD3 R20, P5, R16, R20, RZ ;  /* 0x000000141014a210 */ /* 0x001fca0007fbe0ff */
[----:B------:R-:W-:-:S05]  /*715d0*/  @!P2 IMAD.X R21, R29, 0x1, R21, P5 ;  /* 0x000000011d15a824 */ /* 0x000fca00028e0615 */
[----:B------:R2:W-:Y:S02]  /*715e0*/  @!P2 STG.E.U8 desc[UR26][R20.64+0xc1], R19 ;  /* 0x0000c1131400a986 */ /* 0x0005e4000c10111a */
[----:B--2---:R-:W-:Y:S02]  /*715f0*/  FMUL R19, R28, UR8 ;  /* 0x000000081c137c20 */ /* 0x004fe40008400000 */
[----:B------:R-:W2:Y:S01]  /*71600*/  LDL.LU R28, [R1+0xa28] ;  /* 0x000a2800011c7983 */ /* 0x000ea20000300800 */
[----:B------:R-:W-:Y:S02]  /*71610*/  LOP3.LUT R0, R0, 0xff7fffff, RZ, 0xc0, !PT ;  /* 0xff7fffff00007812 */ /* 0x000fe400078ec0ff */
[----:B------:R-:W-:Y:S01]  /*71620*/  F2FP.SATFINITE.E4M3.F32.PACK_AB_MERGE_C R19, RZ, R19, RZ ;  /* 0x00000013ff13723e */ /* 0x000fe200048070ff */
[----:B------:R-:W3:Y:S01]  /*71630*/  LDL.LU R136, [R1+0xa2c] ;  /* 0x000a2c0001887983 */ /* 0x000ee20000300800 */
[----:B------:R-:W-:Y:S02]  /*71640*/  @P4 LOP3.LUT R0, R0, 0x800000, RZ, 0xfc, !PT ;  /* 0x0080000000004812 */ /* 0x000fe400078efcff */
[----:B------:R-:W-:Y:S01]  /*71650*/  LOP3.LUT R8, R8, 0xfff7ffff, RZ, 0xc0, !PT ;  /* 0xfff7ffff08087812 */ /* 0x000fe200078ec0ff */
[----:B------:R-:W3:Y:S01]  /*71660*/  LDL.LU R138, [R1+0xa30] ;  /* 0x000a3000018a7983 */ /* 0x000ee20000300800 */
[----:B------:R-:W-:-:S02]  /*71670*/  LOP3.LUT P4, RZ, R0, 0x800, RZ, 0xc0, !PT ;  /* 0x0000080000ff7812 */ /* 0x000fc4000788c0ff */
[C---:B------:R-:W-:Y:S02]  /*71680*/  LOP3.LUT P0, RZ, R0.reuse, 0x1000000, RZ, 0xc0, !PT ;  /* 0x0100000000ff7812 */ /* 0x040fe4000780c0ff */
[----:B------:R-:W-:-:S04]  /*71690*/  LOP3.LUT R0, R0, 0xfffffbff, RZ, 0xc0, !PT ;  /* 0xfffffbff00007812 */ /* 0x000fc800078ec0ff */
[----:B------:R-:W-:Y:S02]  /*716a0*/  @P6 LOP3.LUT R0, R0, 0x400, RZ, 0xfc, !PT ;  /* 0x0000040000006812 */ /* 0x000fe400078efcff */
[----:B------:R-:W-:-:S13]  /*716b0*/  ISETP.LT.OR P6, PT, R27, 0x8a, !P3 ;  /* 0x0000008a1b00780c */ /* 0x000fda0005fc1670 */
[----:B------:R-:W0:Y:S01]  /*716c0*/  @!P6 LDC.64 R20, c[0x0][0x5c0] ;  /* 0x00017000ff14eb82 */ /* 0x000e220000000a00 */
[----:B------:R1:W-:Y:S01]  /*716d0*/  @!P4 STG.E.U8 desc[UR26][R40.64+0xc0], R19 ;  /* 0x0000c0132800c986 */ /* 0x0003e2000c10111a */
[----:B------:R-:W-:Y:S02]  /*716e0*/  ISETP.LT.OR P4, PT, R27, 0x91, !P3 ;  /* 0x000000911b00780c */ /* 0x000fe40005f81670 */
[----:B------:R-:W-:Y:S02]  /*716f0*/  @P6 LOP3.LUT R8, R8, 0x80000, RZ, 0xfc, !PT ;  /* 0x0008000008086812 */ /* 0x000fe400078efcff */
[----:B0-----:R-:W-:-:S04]  /*71700*/  @!P6 IADD3 R50, P2, P5, R16, R20, R5 ;  /* 0x000000141032e210 */ /* 0x001fc80007d5e005 */
[----:B------:R-:W-:-:S05]  /*71710*/  @!P6 IADD3.X R51, R29, R21, R4, P2, P5 ;  /* 0x000000151d33e210 */ /* 0x000fca00017ea404 */
[----:B------:R-:W1:Y:S01]  /*71720*/  @!P4 LDC.64 R20, c[0x0][0x5c0] ;  /* 0x00017000ff14cb82 */ /* 0x000e620000000a00 */
[----:B------:R-:W-:Y:S02]  /*71730*/  ISETP.LT.OR P6, PT, R27, 0x92, !P3 ;  /* 0x000000921b00780c */ /* 0x000fe40005fc1670 */
[----:B-1----:R-:W-:-:S04]  /*71740*/  @!P4 IADD3 R40, P2, P5, R16, R20, R5 ;  /* 0x000000141028c210 */ /* 0x002fc80007d5e005 */
[----:B------:R-:W-:-:S07]  /*71750*/  @!P4 IADD3.X R41, R29, R21, R4, P2, P5 ;  /* 0x000000151d29c210 */ /* 0x000fce00017ea404 */
[----:B------:R-:W0:Y:S02]  /*71760*/  @!P6 LDC.64 R20, c[0x0][0x5c0] ;  /* 0x00017000ff14eb82 */ /* 0x000e240000000a00 */
[----:B0-----:R-:W-:-:S04]  /*71770*/  @!P6 IADD3 R132, P2, P5, R16, R20, R5 ;  /* 0x000000141084e210 */ /* 0x001fc80007d5e005 */
[----:B------:R-:W-:Y:S02]  /*71780*/  @!P6 IADD3.X R133, R29, R21, R4, P2, P5 ;  /* 0x000000151d85e210 */ /* 0x000fe400017ea404 */
[----:B------:R-:W-:-:S13]  /*71790*/  ISETP.LT.OR P2, PT, R27, 0xc9, !P1 ;  /* 0x000000c91b00780c */ /* 0x000fda0004f41670 */
[----:B------:R-:W0:Y:S01]  /*717a0*/  @!P2 LDC.64 R20, c[0x0][0x5c0] ;  /* 0x00017000ff14ab82 */ /* 0x000e220000000a00 */
[----:B----4-:R-:W-:-:S05]  /*717b0*/  FMUL R19, R135, UR8 ;  /* 0x0000000887137c20 */ /* 0x010fca0008400000 */
[----:B------:R-:W-:-:S05]  /*717c0*/  F2FP.SATFINITE.E4M3.F32.PACK_AB_MERGE_C R19, RZ, R19, RZ ;  /* 0x00000013ff13723e */ /* 0x000fca00048070ff */
[----:B------:R1:W-:Y:S02]  /*717d0*/  @!P0 STG.E.U8 desc[UR26][R80.64+0xc1], R19 ;  /* 0x0000c11350008986 */ /* 0x0003e4000c10111a */
[----:B-1----:R-:W-:Y:S01]  /*717e0*/  FMUL R19, R134, UR8 ;  /* 0x0000000886137c20 */ /* 0x002fe20008400000 */
[----:B0-----:R-:W-:-:S04]  /*717f0*/  @!P2 IADD3 R20, P5, R16, R20, RZ ;  /* 0x000000141014a210 */ /* 0x001fc80007fbe0ff */
[----:B------:R-:W-:Y:S01]  /*71800*/  F2FP.SATFINITE.E4M3.F32.PACK_AB_MERGE_C R19, RZ, R19, RZ ;  /* 0x00000013ff13723e */ /* 0x000fe200048070ff */
[----:B------:R-:W-:-:S05]  /*71810*/  @!P2 IMAD.X R21, R29, 0x1, R21, P5 ;  /* 0x000000011d15a824 */ /* 0x000fca00028e0615 */
[----:B------:R2:W-:Y:S02]  /*71820*/  @!P2 STG.E.U8 desc[UR26][R20.64+0xc8], R19 ;  /* 0x0000c8131400a986 */ /* 0x0005e4000c10111a */
[----:B--2---:R-:W-:Y:S02]  /*71830*/  FMUL R19, R28, UR8 ;  /* 0x000000081c137c20 */ /* 0x004fe40008400000 */
[----:B------:R-:W2:Y:S01]  /*71840*/  LDL.LU R28, [R1+0xa34] ;  /* 0x000a3400011c7983 */ /* 0x000ea20000300800 */
[----:B------:R-:W-:Y:S02]  /*71850*/  LOP3.LUT R8, R8, 0xffefffff, RZ, 0xc0, !PT ;  /* 0xffefffff08087812 */ /* 0x000fe400078ec0ff */
[----:B------:R-:W-:Y:S01]  /*71860*/  LOP3.LUT R0, R0, 0xfffff7ff, RZ, 0xc0, !PT ;  /* 0xfffff7ff00007812 */ /* 0x000fe200078ec0ff */
[----:B------:R-:W4:Y:S01]  /*71870*/  LDL.LU R141, [R1+0xa38] ;  /* 0x000a3800018d7983 */ /* 0x000f220000300800 */
[----:B------:R-:W-:Y:S02]  /*71880*/  @P6 LOP3.LUT R8, R8, 0x100000, RZ, 0xfc, !PT ;  /* 0x0010000008086812 */ /* 0x000fe400078efcff */
[----:B------:R-:W-:Y:S01]  /*71890*/  ISETP.LT.OR P6, PT, R27, 0x99, !P3 ;  /* 0x000000991b00780c */ /* 0x000fe20005fc1670 */
[----:B------:R-:W4:-:S12]  /*718a0*/  LDL.LU R140, [R1+0xa3c] ;  /* 0x000a3c00018c7983 */ /* 0x000f180000300800 */
[----:B------:R-:W0:Y:S02]  /*718b0*/  @!P6 LDC.64 R20, c[0x0][0x5c0] ;  /* 0x00017000ff14eb82 */ /* 0x000e240000000a00 */
[----:B0-----:R-:W-:-:S04]  /*718c0*/  @!P6 IADD3 R134, P2, P5, R16, R20, R5 ;  /* 0x000000141086e210 */ /* 0x001fc80007d5e005 */
[----:B------:R-:W-:Y:S02]  /*718d0*/  @!P6 IADD3.X R135, R29, R21, R4, P2, P5 ;  /* 0x000000151d87e210 */ /* 0x000fe400017ea404 */
[----:B------:R-:W-:-:S13]  /*718e0*/  ISETP.LT.OR P2, PT, R27, 0xca, !P1 ;  /* 0x000000ca1b00780c */ /* 0x000fda0004f41670 */
[----:B------:R-:W0:Y:S01]  /*718f0*/  @!P2 LDC.64 R20, c[0x0][0x5c0] ;  /* 0x00017000ff14ab82 */ /* 0x000e220000000a00 */
[----:B------:R-:W-:Y:S02]  /*71900*/  @P4 LOP3.LUT R0, R0, 0x800, RZ, 0xfc, !PT ;  /* 0x0000080000004812 */ /* 0x000fe400078efcff */
[----:B------:R-:W-:Y:S02]  /*71910*/  F2FP.SATFINITE.E4M3.F32.PACK_AB_MERGE_C R19, RZ, R19, RZ ;  /* 0x00000013ff13723e */ /* 0x000fe400048070ff */
[----:B------:R-:W-:Y:S02]  /*71920*/  LOP3.LUT P4, RZ, R0, 0x2000000, RZ, 0xc0, !PT ;  /* 0x0200000000ff7812 */ /* 0x000fe4000788c0ff */
[----:B0-----:R-:W-:-:S05]  /*71930*/  @!P2 IADD3 R20, P5, R16, R20, RZ ;  /* 0x000000141014a210 */ /* 0x001fca0007fbe0ff */
[----:B------:R-:W-:-:S05]  /*71940*/  @!P2 IMAD.X R21, R29, 0x1, R21, P5 ;  /* 0x000000011d15a824 */ /* 0x000fca00028e0615 */
[----:B------:R3:W-:Y:S01]  /*71950*/  @!P2 STG.E.U8 desc[UR26][R20.64+0xc9], R19 ;  /* 0x0000c9131400a986 */ /* 0x0007e2000c10111a */
[----:B------:R-:W-:Y:S01]  /*71960*/  LOP3.LUT P0, RZ, R0, 0x10, RZ, 0xc0, !PT ;  /* 0x0000001000ff7812 */ /* 0x000fe2000780c0ff */
[----:B---3--:R-:W-:-:S05]  /*71970*/  FMUL R19, R136, UR8 ;  /* 0x0000000888137c20 */ /* 0x008fca0008400000 */
[----:B------:R-:W-:-:S05]  /*71980*/  F2FP.SATFINITE.E4M3.F32.PACK_AB_MERGE_C R19, RZ, R19, RZ ;  /* 0x00000013ff13723e */ /* 0x000fca00048070ff */
[----:B------:R0:W-:Y:S02]  /*71990*/  @!P4 STG.E.U8 desc[UR26][R78.64+0xc8], R19 ;  /* 0x0000c8134e00c986 */ /* 0x0001e4000c10111a */
[----:B0-----:R-:W-:-:S05]  /*719a0*/  FMUL R19, R138, UR8 ;  /* 0x000000088a137c20 */ /* 0x001fca0008400000 */
[----:B------:R-:W-:-:S05]  /*719b0*/  F2FP.SATFINITE.E4M3.F32.PACK_AB_MERGE_C R19, RZ, R19, RZ ;  /* 0x00000013ff13723e */ /* 0x000fca00048070ff */
[----:B------:R2:W-:Y:S01]  /*719c0*/  @!P0 STG.E.U8 desc[UR26][R34.64+0xc9], R19 ;  /* 0x0000c91322008986 */ /* 0x0005e2000c10111a */
[----:B------:R-:W-:-:S04]  /*719d0*/  LOP3.LUT R0, R0, 0xfeffffff, RZ, 0xc0, !PT ;  /* 0xfeffffff00007812 */ /* 0x000fc800078ec0ff */
[----:B------:R-:W-:Y:S02]  /*719e0*/  @P6 LOP3.LUT R0, R0, 0x1000000, RZ, 0xfc, !PT ;  /* 0x0100000000006812 */ /* 0x000fe400078efcff */
[----:B------:R-:W-:-:S13]  /*719f0*/  ISETP.LT.OR P6, PT, R27, 0x9a, !P3 ;  /* 0x0000009a1b00780c */ /* 0x000fda0005fc1670 */
[----:B------:R-:W0:Y:S01]  /*71a00*/  @!P6 LDC.64 R20, c[0x0][0x5c0] ;  /* 0x00017000ff14eb82 */ /* 0x000e220000000a00 */
[----:B------:R-:W-:Y:S02]  /*71a10*/  ISETP.LT.OR P4, PT, R27, 0xa1, !P3 ;  /* 0x000000a11b00780c */ /* 0x000fe40005f81670 */
[----:B------:R-:W-:Y:S02]  /*71a20*/  LOP3.LUT R8, R8, 0xffdfffff, RZ, 0xc0, !PT ;  /* 0xffdfffff08087812 */ /* 0x000fe400078ec0ff */
[----:B0-----:R-:W-:-:S04]  /*71a30*/  @!P6 IADD3 R80, P2, P5, R16, R20, R5 ;  /* 0x000000141050e210 */ /* 0x001fc80007d5e005 */
[----:B------:R-:W-:-:S05]  /*71a40*/  @!P6 IADD3.X R81, R29, R21, R4, P2, P5 ;  /* 0x000000151d51e210 */ /* 0x000fca00017ea404 */
[----:B------:R-:W0:Y:S01]  /*71a50*/  @!P4 LDC.64 R20, c[0x0][0x5c0] ;  /* 0x00017000ff14cb82 */ /* 0x000e220000000a00 */
[----:B--2---:R-:W-:Y:S02]  /*71a60*/  FMUL R19, R28, UR8 ;  /* 0x000000081c137c20 */ /* 0x004fe40008400000 */
[----:B------:R-:W2:Y:S01]  /*71a70*/  LDL.LU R28, [R1+0xa40] ;  /* 0x000a4000011c7983 */ /* 0x000ea20000300800 */
[----:B------:R-:W-:Y:S02]  /*71a80*/  @P6 LOP3.LUT R8, R8, 0x200000, RZ, 0xfc, !PT ;  /* 0x0020000008086812 */ /* 0x000fe400078efcff */
[----:B------:R-:W-:Y:S01]  /*71a90*/  ISETP.LT.OR P6, PT, R27, 0xa2, !P3 ;  /* 0x000000a21b00780c */ /* 0x000fe20005fc1670 */
[----:B------:R-:W3:Y:S01]  /*71aa0*/  LDL.LU R142, [R1+0xa44] ;  /* 0x000a4400018e7983 */ /* 0x000ee20000300800 */
[----:B0-----:R-:W-:Y:S02]  /*71ab0*/  @!P4 IADD3 R78, P2, P5, R16, R20, R5 ;  /* 0x00000014104ec210 */ /* 0x001fe40007d5e005 */
[----:B------:R-:W-:Y:S01]  /*71ac0*/  LOP3.LUT R8, R8, 0xffbfffff, RZ, 0xc0, !PT ;  /* 0xffbfffff08087812 */ /* 0x000fe200078ec0ff */
[----:B------:R-:W3:Y:S01]  /*71ad0*/  LDL.LU R144, [R1+0xa48] ;  /* 0x000a480001907983 */ /* 0x000ee20000300800 */
[----:B------:R-:W-:-:S07]  /*71ae0*/  @!P4 IADD3.X R79, R29, R21, R4, P2, P5 ;  /* 0x000000151d4fc210 */ /* 0x000fce00017ea404 */
[----:B------:R-:W0:Y:S02]  /*71af0*/  @!P6 LDC.64 R20, c[0x0][0x5c0] ;  /* 0x00017000ff14eb82 */ /* 0x000e240000000a00 */
[----:B0-----:R-:W-:-:S04]  /*71b00*/  @!P6 IADD3 R136, P2, P5, R16, R20, R5 ;  /* 0x000000141088e210 */ /* 0x001fc80007d5e005 */
[----:B------:R-:W-:Y:S02]  /*71b10*/  @!P6 IADD3.X R137, R29, R21, R4, P2, P5 ;  /* 0x000000151d89e210 */ /* 0x000fe400017ea404 */
[----:B------:R-:W-:-:S13]  /*71b20*/  ISETP.LT.OR P2, PT, R27, 0xd1, !P1 ;  /* 0x000000d11b00780c */ /* 0x000fda0004f41670 */
[----:B------:R-:W0:Y:S01]  /*71b30*/  @!P2 LDC.64 R20, c[0x0][0x5c0] ;  /* 0x00017000ff14ab82 */ /* 0x000e220000000a00 */
[----:B------:R-:W-:Y:S02]  /*71b40*/  @P6 LOP3.LUT R8, R8, 0x400000, RZ, 0xfc, !PT ;  /* 0x0040000008086812 */ /* 0x000fe400078efcff */
[----:B------:R-:W-:Y:S02]  /*71b50*/  ISETP.LT.OR P6, PT, R27, 0xa9, !P3 ;  /* 0x000000a91b00780c */ /* 0x000fe40005fc1670 */
[----:B------:R-:W-:Y:S02]  /*71b60*/  F2FP.SATFINITE.E4M3.F32.PACK_AB_MERGE_C R19, RZ, R19, RZ ;  /* 0x00000013ff13723e */ /* 0x000fe400048070ff */
[----:B0-----:R-:W-:-:S05]  /*71b70*/  @!P2 IADD3 R20, P5, R16, R20, RZ ;  /* 0x000000141014a210 */ /* 0x001fca0007fbe0ff */
[----:B------:R-:W-:-:S05]  /*71b80*/  @!P2 IMAD.X R21, R29, 0x1, R21, P5 ;  /* 0x000000011d15a824 */ /* 0x000fca00028e0615 */
[----:B------:R0:W-:Y:S02]  /*71b90*/  @!P2 STG.E.U8 desc[UR26][R20.64+0xd0], R19 ;  /* 0x0000d0131400a986 */ /* 0x0001e4000c10111a */
[----:B0-----:R-:W0:Y:S02]  /*71ba0*/  @!P6 LDC.64 R20, c[0x0][0x5c0] ;  /* 0x00017000ff14eb82 */ /* 0x001e240000000a00 */
[----:B0-----:R-:W-:-:S04]  /*71bb0*/  @!P6 IADD3 R138, P2, P5, R16, R20, R5 ;  /* 0x00000014108ae210 */ /* 0x001fc80007d5e005 */
[----:B------:R-:W-:Y:S02]  /*71bc0*/  @!P6 IADD3.X R139, R29, R21, R4, P2, P5 ;  /* 0x000000151d8be210 */ /* 0x000fe400017ea404 */
[----:B------:R-:W-:-:S13]  /*71bd0*/  ISETP.LT.OR P2, PT, R27, 0xd2, !P1 ;  /* 0x000000d21b00780c */ /* 0x000fda0004f41670 */
[----:B------:R-:W0:Y:S01]  /*71be0*/  @!P2 LDC.64 R20, c[0x0][0x5c0] ;  /* 0x00017000ff14ab82 */ /* 0x000e220000000a00 */
[----:B------:R-:W-:Y:S01]  /*71bf0*/  LOP3.LUT R0, R0, 0xfdffffff, RZ, 0xc0, !PT ;  /* 0xfdffffff00007812 */ /* 0x000fe200078ec0ff */
[----:B----4-:R-:W-:-:S03]  /*71c00*/  FMUL R19, R141, UR8 ;  /* 0x000000088d137c20 */ /* 0x010fc60008400000 */
[----:B------:R-:W-:Y:S02]  /*71c10*/  @P4 LOP3.LUT R0, R0, 0x2000000, RZ, 0xfc, !PT ;  /* 0x0200000000004812 */ /* 0x000fe400078efcff */
[----:B------:R-:W-:Y:S02]  /*71c20*/  F2FP.SATFINITE.E4M3.F32.PACK_AB_MERGE_C R19, RZ, R19, RZ ;  /* 0x00000013ff13723e */ /* 0x000fe400048070ff */
[----:B------:R-:W-:Y:S02]  /*71c30*/  LOP3.LUT P4, RZ, R0, 0x40, RZ, 0xc0, !PT ;  /* 0x0000004000ff7812 */ /* 0x000fe4000788c0ff */
[----:B0-----:R-:W-:-:S05]  /*71c40*/  @!P2 IADD3 R20, P5, R16, R20, RZ ;  /* 0x000000141014a210 */ /* 0x001fca0007fbe0ff */
[----:B------:R-:W-:-:S05]  /*71c50*/  @!P2 IMAD.X R21, R29, 0x1, R21, P5 ;  /* 0x000000011d15a824 */ /* 0x000fca00028e0615 */
[----:B------:R0:W-:Y:S02]  /*71c60*/  @!P2 STG.E.U8 desc[UR26][R20.64+0xd1], R19 ;  /* 0x0000d1131400a986 */ /* 0x0001e4000c10111a */
[----:B0-----:R-:W-:-:S05]  /*71c70*/  FMUL R19, R140, UR8 ;  /* 0x000000088c137c20 */ /* 0x001fca0008400000 */
[----:B------:R-:W-:-:S05]  /*71c80*/  F2FP.SATFINITE.E4M3.F32.PACK_AB_MERGE_C R19, RZ, R19, RZ ;  /* 0x00000013ff13723e */ /* 0x000fca00048070ff */
[----:B------:R2:W-:Y:S01]  /*71c90*/  @!P4 STG.E.U8 desc[UR26][R82.64+0xd0], R19 ;  /* 0x0000d0135200c986 */ /* 0x0005e2000c10111a */
[C---:B------:R-:W-:Y:S02]  /*71ca0*/  LOP3.LUT P0, RZ, R0.reuse, 0x4000000, RZ, 0xc0, !PT ;  /* 0x0400000000ff7812 */ /* 0x040fe4000780c0ff */
[----:B------:R-:W-:-:S04]  /*71cb0*/  LOP3.LUT R0, R0, 0xffffffef, RZ, 0xc0, !PT ;  /* 0xffffffef00007812 */ /* 0x000fc800078ec0ff */
[----:B------:R-:W-:Y:S02]  /*71cc0*/  @P6 LOP3.LUT R0, R0, 0x10, RZ, 0xfc, !PT ;  /* 0x0000001000006812 */ /* 0x000fe400078efcff */
[----:B------:R-:W-:-:S13]  /*71cd0*/  ISETP.LT.OR P6, PT, R27, 0xaa, !P3 ;  /* 0x000000aa1b00780c */ /* 0x000fda0005fc1670 */
[----:B------:R-:W0:Y:S01]  /*71ce0*/  @!P6 LDC.64 R20, c[0x0][0x5c0] ;  /* 0x00017000ff14eb82 */ /* 0x000e220000000a00 */
[----:B--2---:R-:W-:Y:S02]  /*71cf0*/  FMUL R19, R28, UR8 ;  /* 0x000000081c137c20 */ /* 0x004fe40008400000 */
[----:B------:R-:W2:Y:S01]  /*71d00*/  LDL.LU R28, [R1+0xa4c] ;  /* 0x000a4c00011c7983 */ /* 0x000ea20000300800 */
[----:B------:R-:W-:Y:S02]  /*71d10*/  ISETP.LT.OR P4, PT, R27, 0xb1, !P3 ;  /* 0x000000b11b00780c */ /* 0x000fe40005f81670 */
[----:B0-----:R-:W-:Y:S01]  /*71d20*/  @!P6 IADD3 R34, P2, P5, R16, R20, R5 ;  /* 0x000000141022e210 */ /* 0x001fe20007d5e005 */
[----:B------:R-:W4:Y:S03]  /*71d30*/  LDL.LU R147, [R1+0xa50] ;  /* 0x000a500001937983 */ /* 0x000f260000300800 */
[----:B------:R-:W-:Y:S01]  /*71d40*/  @!P6 IADD3.X R35, R29, R21, R4, P2, P5 ;  /* 0x000000151d23e210 */ /* 0x000fe200017ea404 */
[----:B------:R-:W4:Y:S06]  /*71d50*/  LDL.LU R146, [R1+0xa54] ;  /* 0x000a540001927983 */ /* 0x000f2c0000300800 */
[----:B------:R-:W0:Y:S01]  /*71d60*/  @!P4 LDC.64 R20, c[0x0][0x5c0] ;  /* 0x00017000ff14cb82 */ /* 0x000e220000000a00 */
[----:B------:R-:W-:-:S04]  /*71d70*/  LOP3.LUT R8, R8, 0xff7fffff, RZ, 0xc0, !PT ;  /* 0xff7fffff08087812 */ /* 0x000fc800078ec0ff */
[----:B------:R-:W-:Y:S02]  /*71d80*/  @P6 LOP3.LUT R8, R8, 0x800000, RZ, 0xfc, !PT ;  /* 0x0080000008086812 */ /* 0x000fe400078efcff */
        /* <DEDUP_REMOVED lines=150> */
[----:B0-----:R-:W-:-:S04]  /*726f0*/  @!P4 IADD3 R92, P2, P5, R16, R20, R5 ;  /* 0x00000014105cc210 */ /* 0x001fc80007d5e005 */
[----:B------:R-:W-:Y:S02]  /*72700*/  @!P4 IADD3.X R93, R29, R21, R4, P2, P5 ;  /* 0x000000151d5dc210 */ /* 0x000fe400017ea404 */
[----:B------:R-:W-:-:S13]  /*72710*/  ISETP.LT.OR P4, PT, R27, 0xe2, !P3 ;  /* 0x000000e21b00780c */ /* 0x000fda0005f81670 */
[----:B------:R-:W0:Y:S02]  /*72720*/  @!P4 LDC.64 R20, c[0x0][0x5c0] ;  /* 0x00017000ff14cb82 */ /* 0x000e240000000a00 */
[----:B0-----:R-:W-:-:S04]  /*72730*/  @!P4 IADD3 R152, P2, P5, R16, R20, R5 ;  /* 0x000000141098c210 */ /* 0x001fc80007d5e005 */
[----:B------:R-:W-:Y:S02]  /*72740*/  @!P4 IADD3.X R153, R29, R21, R4, P2, P5 ;  /* 0x000000151d99c210 */ /* 0x000fe400017ea404 */
[----:B------:R-:W-:Y:S02]  /*72750*/  ISETP.LT.OR P2, PT, R27, 0xf1, !P1 ;  /* 0x000000f11b00780c */ /* 0x000fe40004f41670 */
[----:B------:R-:W-:-:S11]  /*72760*/  LOP3.LUT R8, R8, 0xdfffffff, RZ, 0xc0, !PT ;  /* 0xdfffffff08087812 */ /* 0x000fd600078ec0ff */
[----:B------:R-:W0:Y:S01]  /*72770*/  @!P2 LDC.64 R20, c[0x0][0x5c0] ;  /* 0x00017000ff14ab82 */ /* 0x000e220000000a00 */
[----:B------:R-:W-:Y:S02]  /*72780*/  @P6 LOP3.LUT R8, R8, 0x20000000, RZ, 0xfc, !PT ;  /* 0x2000000008086812 */ /* 0x000fe400078efcff */
[----:B------:R-:W-:Y:S02]  /*72790*/  F2FP.SATFINITE.E4M3.F32.PACK_AB_MERGE_C R19, RZ, R19, RZ ;  /* 0x00000013ff13723e */ /* 0x000fe400048070ff */
[----:B------:R-:W-:-:S04]  /*727a0*/  LOP3.LUT R8, R8, 0xbfffffff, RZ, 0xc0, !PT ;  /* 0xbfffffff08087812 */ /* 0x000fc800078ec0ff */
[----:B------:R-:W-:Y:S01]  /*727b0*/  @P4 LOP3.LUT R8, R8, 0x40000000, RZ, 0xfc, !PT ;  /* 0x4000000008084812 */ /* 0x000fe200078efcff */
[----:B------:R3:W-:Y:S01]  /*727c0*/  @!P0 STG.E.U8 desc[UR26][R56.64+0xe9], R19 ;  /* 0x0000e91338008986 */ /* 0x0007e2000c10111a */
[----:B------:R-:W-:Y:S01]  /*727d0*/  ISETP.LT.OR P4, PT, R27, 0xe9, !P3 ;  /* 0x000000e91b00780c */ /* 0x000fe20005f81670 */
        /* <DEDUP_REMOVED lines=17> */
[C---:B------:R-:W-:Y:S02]  /*728f0*/  LOP3.LUT P6, RZ, R0.reuse, 0x4000, RZ, 0xc0, !PT ;  /* 0x0000400000ff7812 */ /* 0x040fe400078cc0ff */
[C---:B------:R-:W-:Y:S01]  /*72900*/  LOP3.LUT P0, RZ, R0.reuse, 0x40000000, RZ, 0xc0, !PT ;  /* 0x4000000000ff7812 */ /* 0x040fe2000780c0ff */
[----:B------:R-:W3:Y:S01]  /*72910*/  LDL.LU R160, [R1+0xa8c] ;  /* 0x000a8c0001a07983 */ /* 0x000ee20000300800 */
[----:B------:R-:W-:Y:S02]  /*72920*/  LOP3.LUT R0, R0, 0xffffffdf, RZ, 0xc0, !PT ;  /* 0xffffffdf00007812 */ /* 0x000fe400078ec0ff */
[----:B------:R-:W-:Y:S01]  /*72930*/  F2FP.SATFINITE.E4M3.F32.PACK_AB_MERGE_C R19, RZ, R19, RZ ;  /* 0x00000013ff13723e */ /* 0x000fe200048070ff */
[----:B------:R-:W3:Y:S01]  /*72940*/  LDL.LU R163, [R1+0xa90] ;  /* 0x000a900001a37983 */ /* 0x000ee20000300800 */
[----:B------:R-:W-:-:S02]  /*72950*/  @P4 LOP3.LUT R0, R0, 0x20, RZ, 0xfc, !PT ;  /* 0x0000002000004812 */ /* 0x000fc400078efcff */
[----:B------:R-:W-:-:S13]  /*72960*/  ISETP.LT.OR P4, PT, R27, 0xea, !P3 ;  /* 0x000000ea1b00780c */ /* 0x000fda0005f81670 */
[----:B------:R-:W0:Y:S01]  /*72970*/  @!P4 LDC.64 R20, c[0x0][0x5c0] ;  /* 0x00017000ff14cb82 */ /* 0x000e220000000a00 */
[----:B------:R1:W-:Y:S01]  /*72980*/  @!P6 STG.E.U8 desc[UR26][R96.64+0xf0], R19 ;  /* 0x0000f0136000e986 */ /* 0x0003e2000c10111a */
[----:B------:R-:W-:Y:S02]  /*72990*/  ISETP.LT.OR P6, PT, R27, 0xf1, !P3 ;  /* 0x000000f11b00780c */ /* 0x000fe40005fc1670 */
[----:B0-----:R-:W-:-:S04]  /*729a0*/  @!P4 IADD3 R56, P2, P5, R16, R20, R5 ;  /* 0x000000141038c210 */ /* 0x001fc80007d5e005 */
[----:B------:R-:W-:-:S07]  /*729b0*/  @!P4 IADD3.X R57, R29, R21, R4, P2, P5 ;  /* 0x000000151d39c210 */ /* 0x000fce00017ea404 */
[----:B------:R-:W1:Y:S01]  /*729c0*/  @!P6 LDC.64 R20, c[0x0][0x5c0] ;  /* 0x00017000ff14eb82 */ /* 0x000e620000000a00 */
[----:B------:R-:W-:-:S04]  /*729d0*/  LOP3.LUT R0, R0, 0xffffbfff, RZ, 0xc0, !PT ;  /* 0xffffbfff00007812 */ /* 0x000fc800078ec0ff */
[----:B------:R-:W-:Y:S02]  /*729e0*/  @P6 LOP3.LUT R0, R0, 0x4000, RZ, 0xfc, !PT ;  /* 0x0000400000006812 */ /* 0x000fe400078efcff */
[----:B-1----:R-:W-:-:S04]  /*729f0*/  @!P6 IADD3 R96, P2, P5, R16, R20, R5 ;  /* 0x000000141060e210 */ /* 0x002fc80007d5e005 */
[----:B------:R-:W-:Y:S02]  /*72a00*/  @!P6 IADD3.X R97, R29, R21, R4, P2, P5 ;  /* 0x000000151d61e210 */ /* 0x000fe400017ea404 */
[----:B------:R-:W-:-:S13]  /*72a10*/  ISETP.LT.OR P6, PT, R27, 0xf2, !P3 ;  /* 0x000000f21b00780c */ /* 0x000fda0005fc1670 */
        /* <DEDUP_REMOVED lines=12> */
[----:B------:R0:W-:Y:S01]  /*72ae0*/  @!P2 STG.E.U8 desc[UR26][R20.64+0xf8], R19 ;  /* 0x0000f8131400a986 */ /* 0x0001e2000c10111a */
[----:B------:R-:W-:-:S13]  /*72af0*/  ISETP.LT.OR P0, PT, R27, 0xf9, !P3 ;  /* 0x000000f91b00780c */ /* 0x000fda0005f01670 */
[----:B0-----:R-:W0:Y:S02]  /*72b00*/  @!P0 LDC.64 R20, c[0x0][0x5c0] ;  /* 0x00017000ff148b82 */ /* 0x001e240000000a00 */
[----:B0-----:R-:W-:-:S04]  /*72b10*/  @!P0 IADD3 R158, P2, P5, R16, R20, R5 ;  /* 0x00000014109e8210 */ /* 0x001fc80007d5e005 */
[----:B------:R-:W-:Y:S02]  /*72b20*/  @!P0 IADD3.X R159, R29, R21, R4, P2, P5 ;  /* 0x000000151d9f8210 */ /* 0x000fe400017ea404 */
[----:B------:R-:W-:-:S13]  /*72b30*/  ISETP.LT.OR P2, PT, R27, 0xfa, !P1 ;  /* 0x000000fa1b00780c */ /* 0x000fda0004f41670 */
[----:B------:R-:W0:Y:S01]  /*72b40*/  @!P2 LDC.64 R20, c[0x0][0x5c0] ;  /* 0x00017000ff14ab82 */ /* 0x000e220000000a00 */
[----:B--2---:R-:W-:Y:S02]  /*72b50*/  FMUL R19, R28, UR8 ;  /* 0x000000081c137c20 */ /* 0x004fe40008400000 */
[----:B------:R-:W2:Y:S04]  /*72b60*/  LDL.LU R28, [R1+0xa94] ;  /* 0x000a9400011c7983 */ /* 0x000ea80000300800 */
[----:B------:R-:W4:Y:S04]  /*72b70*/  LDL.LU R162, [R1+0xa98] ;  /* 0x000a980001a27983 */ /* 0x000f280000300800 */
[----:B------:R-:W4:Y:S01]  /*72b80*/  LDL.LU R165, [R1+0xa9c] ;  /* 0x000a9c0001a57983 */ /* 0x000f220000300800 */
[----:B------:R-:W-:-:S02]  /*72b90*/  ISETP.LT.OR P1, PT, R27, 0xfa, !P3 ;  /* 0x000000fa1b00780c */ /* 0x000fc40005f21670 */
[----:B0-----:R-:W-:Y:S01]  /*72ba0*/  @!P2 IADD3 R20, P5, R16, R20, RZ ;  /* 0x000000141014a210 */ /* 0x001fe20007fbe0ff */
[----:B------:R-:W4:Y:S01]  /*72bb0*/  LDL.LU R164, [R1+0xaa0] ;  /* 0x000aa00001a47983 */ /* 0x000f220000300800 */
[----:B------:R-:W-:-:S03]  /*72bc0*/  F2FP.SATFINITE.E4M3.F32.PACK_AB_MERGE_C R19, RZ, R19, RZ ;  /* 0x00000013ff13723e */ /* 0x000fc600048070ff */
[----:B------:R-:W-:Y:S01]  /*72bd0*/  @!P2 IMAD.X R21, R29, 0x1, R21, P5 ;  /* 0x000000011d15a824 */ /* 0x000fe200028e0615 */
[----:B------:R-:W-:Y:S01]  /*72be0*/  LOP3.LUT R17, R17, 0xfdffffff, RZ, 0xc0, !PT ;  /* 0xfdffffff11117812 */ /* 0x000fe200078ec0ff */
[----:B------:R-:W4:Y:S04]  /*72bf0*/  LDL.LU R168, [R1+0xaa4] ;  /* 0x000aa40001a87983 */ /* 0x000f280000300800 */
[----:B------:R0:W-:Y:S02]  /*72c00*/  @!P2 STG.E.U8 desc[UR26][R20.64+0xf9], R19 ;  /* 0x0000f9131400a986 */ /* 0x0001e4000c10111a */
[----:B0-----:R-:W0:Y:S01]  /*72c10*/  @!P1 LDC.64 R20, c[0x0][0x5c0] ;  /* 0x00017000ff149b82 */ /* 0x001e220000000a00 */
[----:B------:R-:W-:Y:S02]  /*72c20*/  @P3 LOP3.LUT R17, R17, 0x2000000, RZ, 0xfc, !PT ;  /* 0x0200000011113812 */ /* 0x000fe400078efcff */
[----:B0-----:R-:W-:-:S04]  /*72c30*/  @!P1 IADD3 R104, P2, P5, R16, R20, R5 ;  /* 0x0000001410689210 */ /* 0x001fc80007d5e005 */
[----:B------:R-:W-:Y:S02]  /*72c40*/  @!P1 IADD3.X R105, R29, R21, R4, P2, P5 ;  /* 0x000000151d699210 */ /* 0x000fe400017ea404 */
[----:B------:R-:W-:-:S04]  /*72c50*/  ISETP.GE.AND P2, PT, R26, 0x101, PT ;  /* 0x000001011a00780c */ /* 0x000fc80003f46270 */
[----:B------:R-:W-:Y:S02]  /*72c60*/  ISETP.LT.OR P3, PT, R27, 0x1, !P2 ;  /* 0x000000011b00780c */ /* 0x000fe40005761670 */
[----:B------:R-:W-:-:S11]  /*72c70*/  LOP3.LUT P0, RZ, R12, 0x2000000, RZ, 0xc0, !PT ;  /* 0x020000000cff7812 */ /* 0x000fd6000780c0ff */
[----:B------:R-:W0:Y:S01]  /*72c80*/  @!P3 LDC.64 R20, c[0x0][0x5c0] ;  /* 0x00017000ff14bb82 */ /* 0x000e220000000a00 */
[----:B---3--:R-:W-:Y:S01]  /*72c90*/  FMUL R19, R160, UR8 ;  /* 0x00000008a0137c20 */ /* 0x008fe20008400000 */
[----:B------:R-:W-:-:S04]  /*72ca0*/  LOP3.LUT R9, R9, 0xfffffffe, RZ, 0xc0, !PT ;  /* 0xfffffffe09097812 */ /* 0x000fc800078ec0ff */
[----:B------:R-:W-:Y:S02]  /*72cb0*/  F2FP.SATFINITE.E4M3.F32.PACK_AB_MERGE_C R19, RZ, R19, RZ ;  /* 0x00000013ff13723e */ /* 0x000fe400048070ff */
[----:B------:R-:W-:-:S03]  /*72cc0*/  @P6 LOP3.LUT R9, R9, 0x1, RZ, 0xfc, !PT ;  /* 0x0000000109096812 */ /* 0x000fc600078efcff */
[----:B------:R0:W-:Y:S01]  /*72cd0*/  @!P0 STG.E.U8 desc[UR26][R102.64+0xf8], R19 ;  /* 0x0000f81366008986 */ /* 0x0001e2000c10111a */
[----:B------:R-:W-:-:S04]  /*72ce0*/  LOP3.LUT R9, R9, 0xfffffff7, RZ, 0xc0, !PT ;  /* 0xfffffff709097812 */ /* 0x000fc800078ec0ff */
[----:B------:R-:W-:Y:S02]  /*72cf0*/  @P3 LOP3.LUT R9, R9, 0x8, RZ, 0xfc, !PT ;  /* 0x0000000809093812 */ /* 0x000fe400078efcff */
[----:B0-----:R-:W-:-:S04]  /*72d00*/  @!P3 IADD3 R102, P0, P5, R16, R20, R7 ;  /* 0x000000141066b210 */ /* 0x001fc80007d1e007 */
[----:B------:R-:W-:Y:S02]  /*72d10*/  @!P3 IADD3.X R103, R29, R21, R6, P0, P5 ;  /* 0x000000151d67b210 */ /* 0x000fe400007ea406 */
[----:B------:R-:W-:-:S13]  /*72d20*/  ISETP.LT.OR P3, PT, R27, 0x2, !P2 ;  /* 0x000000021b00780c */ /* 0x000fda0005761670 */
[----:B------:R-:W0:Y:S01]  /*72d30*/  @!P3 LDC.64 R20, c[0x0][0x5c0] ;  /* 0x00017000ff14bb82 */ /* 0x000e220000000a00 */
[----:B------:R-:W-:-:S04]  /*72d40*/  LOP3.LUT R9, R9, 0xfffffffb, RZ, 0xc0, !PT ;  /* 0xfffffffb09097812 */ /* 0x000fc800078ec0ff */
[----:B------:R-:W-:Y:S02]  /*72d50*/  @P3 LOP3.LUT R9, R9, 0x4, RZ, 0xfc, !PT ;  /* 0x0000000409093812 */ /* 0x000fe400078efcff */
[----:B0-----:R-:W-:-:S04]  /*72d60*/  @!P3 IADD3 R160, P0, P5, R16, R20, R7 ;  /* 0x0000001410a0b210 */ /* 0x001fc80007d1e007 */
[----:B------:R-:W-:Y:S02]  /*72d70*/  @!P3 IADD3.X R161, R29, R21, R6, P0, P5 ;  /* 0x000000151da1b210 */ /* 0x000fe400007ea406 */
[----:B------:R-:W-:Y:S02]  /*72d80*/  ISETP.LT.OR P3, PT, R27, 0x9, !P2 ;  /* 0x000000091b00780c */ /* 0x000fe40005761670 */
[----:B------:R-:W-:-:S11]  /*72d90*/  LOP3.LUT P6, RZ, R0, 0x80000000, RZ, 0xc0, !PT ;  /* 0x8000000000ff7812 */ /* 0x000fd600078cc0ff */
[----:B------:R-:W0:Y:S01]  /*72da0*/  @!P3 LDC.64 R20, c[0x0][0x5c0] ;  /* 0x00017000ff14bb82 */ /* 0x000e220000000a00 */
[----:B------:R-:W-:-:S05]  /*72db0*/  FMUL R19, R163, UR8 ;  /* 0x00000008a3137c20 */ /* 0x000fca0008400000 */
[----:B------:R-:W-:Y:S02]  /*72dc0*/  F2FP.SATFINITE.E4M3.F32.PACK_AB_MERGE_C R19, RZ, R19, RZ ;  /* 0x00000013ff13723e */ /* 0x000fe400048070ff */
[----:B------:R-:W-:-:S03]  /*72dd0*/  LOP3.LUT R9, R9, 0xffffffef, RZ, 0xc0, !PT ;  /* 0xffffffef09097812 */ /* 0x000fc600078ec0ff */
[----:B------:R0:W-:Y:S01]  /*72de0*/  @!P6 STG.E.U8 desc[UR26][R90.64+0xf9], R19 ;  /* 0x0000f9135a00e986 */ /* 0x0001e2000c10111a */
[----:B------:R-:W-:Y:S02]  /*72df0*/  @P3 LOP3.LUT R9, R9, 0x10, RZ, 0xfc, !PT ;  /* 0x0000001009093812 */ /* 0x000fe400078efcff */
[----:B0-----:R-:W-:-:S04]  /*72e00*/  @!P3 IADD3 R90, P0, P5, R16, R20, R7 ;  /* 0x00000014105ab210 */ /* 0x001fc80007d1e007 */
[----:B------:R-:W-:Y:S02]  /*72e10*/  @!P3 IADD3.X R91, R29, R21, R6, P0, P5 ;  /* 0x000000151d5bb210 */ /* 0x000fe400007ea406 */
[----:B------:R-:W-:Y:S02]  /*72e20*/  ISETP.LT.OR P3, PT, R27, 0xa, !P2 ;  /* 0x0000000a1b00780c */ /* 0x000fe40005761670 */
[----:B------:R-:W-:-:S11]  /*72e30*/  LOP3.LUT R8, R8, 0x7fffffff, RZ, 0xc0, !PT ;  /* 0x7fffffff08087812 */ /* 0x000fd600078ec0ff */
[----:B------:R-:W0:Y:S01]  /*72e40*/  @!P3 LDC.64 R20, c[0x0][0x5c0] ;  /* 0x00017000ff14bb82 */ /* 0x000e220000000a00 */
[----:B------:R-:W-:Y:S02]  /*72e50*/  @P4 LOP3.LUT R8, R8, 0x80000000, RZ, 0xfc, !PT ;  /* 0x8000000008084812 */ /* 0x000fe400078efcff */
[----:B------:R-:W-:Y:S02]  /*72e60*/  LOP3.LUT P4, RZ, R12, 0x4000000, RZ, 0xc0, !PT ;  /* 0x040000000cff7812 */ /* 0x000fe4000788c0ff */
[----:B------:R-:W-:-:S04]  /*72e70*/  LOP3.LUT R0, R0, 0x7fffffff, RZ, 0xc0, !PT ;  /* 0x7fffffff00007812 */ /* 0x000fc800078ec0ff */
[----:B------:R-:W-:Y:S02]  /*72e80*/  @P3 LOP3.LUT R0, R0, 0x80000000, RZ, 0xfc, !PT ;  /* 0x8000000000003812 */ /* 0x000fe400078efcff */
[----:B------:R-:W-:Y:S02]  /*72e90*/  LOP3.LUT R12, R12, 0xfeffffff, RZ, 0xc0, !PT ;  /* 0xfeffffff0c0c7812 */ /* 0x000fe400078ec0ff */
[----:B------:R-:W-:Y:S01]  /*72ea0*/  LOP3.LUT P1, RZ, R8, 0x1, RZ, 0xc0, !PT ;  /* 0x0000000108ff7812 */ /* 0x000fe2000782c0ff */
[----:B--2---:R-:W-:-:S05]  /*72eb0*/  FMUL R19, R28, UR8 ;  /* 0x000000081c137c20 */ /* 0x004fca0008400000 */
[----:B------:R-:W-:-:S05]  /*72ec0*/  F2FP.SATFINITE.E4M3.F32.PACK_AB_MERGE_C R19, RZ, R19, RZ ;  /* 0x00000013ff13723e */ /* 0x000fca00048070ff */
[----:B------:R0:W-:Y:S02]  /*72ed0*/  @!P4 STG.E.U8 desc[UR26][R54.64], R19 ;  /* 0x000000133600c986 */ /* 0x0001e4000c10111a */
[----:B0-----:R-:W-:-:S04]  /*72ee0*/  @!P3 IADD3 R54, P0, P4, R16, R20, R7 ;  /* 0x000000141036b210 */ /* 0x001fc80007c1e007 */
[----:B------:R-:W-:Y:S02]  /*72ef0*/  @!P3 IADD3.X R55, R29, R21, R6, P0, P4 ;  /* 0x000000151d37b210 */ /* 0x000fe400007e8406 */
[----:B------:R-:W-:-:S04]  /*72f00*/  ISETP.GE.AND P0, PT, R26, 0x89, PT ;  /* 0x000000891a00780c */ /* 0x000fc80003f06270 */
[----:B------:R-:W-:Y:S02]  /*72f10*/  ISETP.LT.OR P4, PT, R27, 0x1, !P0 ;  /* 0x000000011b00780c */ /* 0x000fe40004781670 */
[----:B------:R-:W-:-:S11]  /*72f20*/  LOP3.LUT P3, RZ, R8, 0x2, RZ, 0xc0, !PT ;  /* 0x0000000208ff7812 */ /* 0x000fd6000786c0ff */
[----:B------:R-:W0:Y:S02]  /*72f30*/  @!P4 LDC.64 R22, c[0x0][0x5c0] ;  /* 0x00017000ff16cb82 */ /* 0x000e240000000a00 */
[----:B------:R-:W-:Y:S01]  /*72f40*/  @P3 LOP3.LUT R12, R12, 0x1000000, RZ, 0xfc, !PT ;  /* 0x010000000c0c3812 */ /* 0x000fe200078efcff */
[----:B----4-:R-:W-:Y:S01]  /*72f50*/  FMUL R19, R162, UR8 ;  /* 0x00000008a2137c20 */ /* 0x010fe20008400000 */
[----:B------:R-:W-:Y:S02]  /*72f60*/  ISETP.LT.OR P3, PT, R27, 0x11, !P2 ;  /* 0x000000111b00780c */ /* 0x000fe40005761670 */
[----:B------:R-:W-:Y:S02]  /*72f70*/  @!P4 IADD3 R20, P5, P6, R3, R16, R5 ;  /* 0x000000100314c210 */ /* 0x000fe40007ebe005 */
[----:B------:R-:W-:-:S05]  /*72f80*/  F2FP.SATFINITE.E4M3.F32.PACK_AB_MERGE_C R19, RZ, R19, RZ ;  /* 0x00000013ff13723e */ /* 0x000fca00048070ff */
[----:B------:R1:W-:Y:S01]  /*72f90*/  @!P1 STG.E.U8 desc[UR26][R44.64+0x1], R19 ;  /* 0x000001132c009986 */ /* 0x0003e2000c10111a */
[----:B------:R-:W-:Y:S02]  /*72fa0*/  @!P4 IADD3.X R28, R2, R29, R4, P5, P6 ;  /* 0x0000001d021cc210 */ /* 0x000fe40002fec404 */
[----:B0-----:R-:W-:Y:S02]  /*72fb0*/  @!P4 IADD3 R22, P1, R20, R22, RZ ;  /* 0x000000161416c210 */ /* 0x001fe40007f3e0ff */
[----:B------:R-:W0:Y:S01]  /*72fc0*/  @!P3 LDC.64 R20, c[0x0][0x5c0] ;  /* 0x00017000ff14bb82 */ /* 0x000e220000000a00 */
[----:B-1----:R-:W-:Y:S02]  /*72fd0*/  FMUL R19, R165, UR8 ;  /* 0x00000008a5137c20 */ /* 0x002fe40008400000 */
[----:B------:R-:W-:Y:S01]  /*72fe0*/  @!P4 IMAD.X R23, R28, 0x1, R23, P1 ;  /* 0x000000011c17c824 */ /* 0x000fe200008e0617 */
[----:B------:R-:W2:Y:S02]  /*72ff0*/  LDL.LU R165, [R1+0xaa8] ;  /* 0x000aa80001a57983 */ /* 0x000ea40000300800 */
[----:B------:R-:W-:-:S05]  /*73000*/  F2FP.SATFINITE.E4M3.F32.PACK_AB_MERGE_C R19, RZ, R19, RZ ;  /* 0x00000013ff13723e */ /* 0x000fca00048070ff */
[----:B------:R1:W-:Y:S01]  /*73010*/  @!P4 STG.E.U8 desc[UR26][R22.64], R19 ;  /* 0x000000131600c986 */ /* 0x0003e2000c10111a */
[----:B------:R-:W-:Y:S02]  /*73020*/  ISETP.LT.OR P4, PT, R27, 0x2, !P0 ;  /* 0x000000021b00780c */ /* 0x000fe40004781670 */
[----:B0-----:R-:W-:-:S04]  /*73030*/  @!P3 IADD3 R162, P5, P6, R16, R20, R7 ;  /* 0x0000001410a2b210 */ /* 0x001fc80007ebe007 */
[----:B------:R-:W-:-:S07]  /*73040*/  @!P3 IADD3.X R163, R29, R21, R6, P5, P6 ;  /* 0x000000151da3b210 */ /* 0x000fce0002fec406 */
[----:B------:R-:W0:Y:S01]  /*73050*/  @!P4 LDC.64 R20, c[0x0][0x5c0] ;  /* 0x00017000ff14cb82 */ /* 0x000e220000000a00 */
[----:B-1----:R-:W-:-:S04]  /*73060*/  @!P4 IADD3 R22, P5, P6, R3, R16, R5 ;  /* 0x000000100316c210 */ /* 0x002fc80007ebe005 */
[----:B------:R-:W-:Y:S02]  /*73070*/  @!P4 IADD3.X R19, R2, R29, R4, P5, P6 ;  /* 0x0000001d0213c210 */ /* 0x000fe40002fec404 */
[----:B0-----:R-:W-:-:S05]  /*73080*/  @!P4 IADD3 R22, P5, R22, R20, RZ ;  /* 0x000000141616c210 */ /* 0x001fca0007fbe0ff */
[----:B------:R-:W-:Y:S02]  /*73090*/  @!P4 IMAD.X R23, R19, 0x1, R21, P5 ;  /* 0x000000011317c824 */ /* 0x000fe400028e0615 */
[----:B------:R-:W-:Y:S02]  /*730a0*/  FMUL R19, R164, UR8 ;  /* 0x00000008a4137c20 */ /* 0x000fe40008400000 */
[----:B------:R-:W3:Y:S04]  /*730b0*/  LDL.LU R164, [R1+0xaac] ;  /* 0x000aac0001a47983 */ /* 0x000ee80000300800 */
[----:B------:R-:W4:Y:S04]  /*730c0*/  LDL.LU R170, [R1+0xab0] ;  /* 0x000ab00001aa7983 */ /* 0x000f280000300800 */
[----:B------:R-:W4:Y:S01]  /*730d0*/  LDL.LU R173, [R1+0xab4] ;  /* 0x000ab40001ad7983 */ /* 0x000f220000300800 */
[----:B------:R-:W-:-:S03]  /*730e0*/  LOP3.LUT R9, R9, 0xffffffdf, RZ, 0xc0, !PT ;  /* 0xffffffdf09097812 */ /* 0x000fc600078ec0ff */
[----:B------:R-:W4:Y:S01]  /*730f0*/  LDL.LU R172, [R1+0xab8] ;  /* 0x000ab80001ac7983 */ /* 0x000f220000300800 */
[----:B------:R-:W-:Y:S02]  /*73100*/  @P3 LOP3.LUT R9, R9, 0x20, RZ, 0xfc, !PT ;  /* 0x0000002009093812 */ /* 0x000fe400078efcff */
[----:B------:R-:W-:Y:S01]  /*73110*/  ISETP.LT.OR P3, PT, R27, 0x12, !P2 ;  /* 0x000000121b00780c */ /* 0x000fe20005761670 */
[----:B------:R-:W4:Y:S01]  /*73120*/  LDL.LU R175, [R1+0xabc] ;  /* 0x000abc0001af7983 */ /* 0x000f220000300800 */
[----:B------:R-:W-:-:S11]  /*73130*/  LOP3.LUT P1, RZ, R8, 0x4, RZ, 0xc0, !PT ;  /* 0x0000000408ff7812 */ /* 0x000fd6000782c0ff */
[----:B------:R-:W0:Y:S01]  /*73140*/  @!P3 LDC.64 R20, c[0x0][0x5c0] ;  /* 0x00017000ff14bb82 */ /* 0x000e220000000a00 */
[----:B------:R-:W-:Y:S01]  /*73150*/  LOP3.LUT R8, R8, 0xfffffffe, RZ, 0xc0, !PT ;  /* 0xfffffffe08087812 */ /* 0x000fe200078ec0ff */
[----:B------:R-:W4:Y:S01]  /*73160*/  LDL.LU R174, [R1+0xac0] ;  /* 0x000ac00001ae7983 */ /* 0x000f220000300800 */
[----:B------:R-:W-:Y:S02]  /*73170*/  F2FP.SATFINITE.E4M3.F32.PACK_AB_MERGE_C R19, RZ, R19, RZ ;  /* 0x00000013ff13723e */ /* 0x000fe400048070ff */
[----:B------:R-:W-:Y:S01]  /*73180*/  @P3 LOP3.LUT R8, R8, 0x1, RZ, 0xfc, !PT ;  /* 0x0000000108083812 */ /* 0x000fe200078efcff */
[----:B------:R-:W4:Y:S01]  /*73190*/  LDL.LU R177, [R1+0xac4] ;  /* 0x000ac40001b17983 */ /* 0x000f220000300800 */
[----:B0-----:R-:W-:-:S03]  /*731a0*/  @!P3 IADD3 R44, P5, P6, R16, R20, R7 ;  /* 0x00000014102cb210 */ /* 0x001fc60007ebe007 */
[----:B------:R0:W-:Y:S01]  /*731b0*/  @!P4 STG.E.U8 desc[UR26][R22.64+0x1], R19 ;  /* 0x000001131600c986 */ /* 0x0001e2000c10111a */
[----:B------:R-:W-:-:S03]  /*731c0*/  @!P3 IADD3.X R45, R29, R21, R6, P5, P6 ;  /* 0x000000151d2db210 */ /* 0x000fc60002fec406 */
[----:B------:R-:W4:Y:S01]  /*731d0*/  LDL.LU R176, [R1+0xac8] ;  /* 0x000ac80001b07983 */ /* 0x000f220000300800 */
[----:B------:R-:W-:Y:S02]  /*731e0*/  ISETP.LT.OR P6, PT, R27, 0x19, !P2 ;  /* 0x000000191b00780c */ /* 0x000fe400057c1670 */
[----:B------:R-:W-:Y:S01]  /*731f0*/  LOP3.LUT P3, RZ, R12, 0x1000000, RZ, 0xc0, !PT ;  /* 0x010000000cff7812 */ /* 0x000fe2000786c0ff */
[----:B------:R-:W4:Y:S01]  /*73200*/  LDL.LU R179, [R1+0xacc] ;  /* 0x000acc0001b37983 */ /* 0x000f220000300800 */
[----:B0-----:R-:W-:-:S09]  /*73210*/  FMUL R19, R168, UR8 ;  /* 0x00000008a8137c20 */ /* 0x001fd20008400000 */
[----:B------:R-:W0:Y:S01]  /*73220*/  @!P6 LDC.64 R20, c[0x0][0x5c0] ;  /* 0x00017000ff14eb82 */ /* 0x000e220000000a00 */
[----:B------:R-:W-:Y:S01]  /*73230*/  F2FP.SATFINITE.E4M3.F32.PACK_AB_MERGE_C R19, RZ, R19, RZ ;  /* 0x00000013ff13723e */ /* 0x000fe200048070ff */
[----:B------:R-:W4:Y:S04]  /*73240*/  LDL.LU R178, [R1+0xad0] ;  /* 0x000ad00001b27983 */ /* 0x000f280000300800 */
[----:B------:R1:W-:Y:S01]  /*73250*/  @!P3 STG.E.U8 desc[UR26][R42.64+0x8], R19 ;  /* 0x000008132a00b986 */ /* 0x0003e2000c10111a */
[----:B------:R-:W-:Y:S02]  /*73260*/  ISETP.LT.OR P3, PT, R27, 0x1a, !P2 ;  /* 0x0000001a1b00780c */ /* 0x000fe40005761670 */
[----:B------:R-:W-:Y:S01]  /*73270*/  LOP3.LUT R8, R8, 0xfffffffd, RZ, 0xc0, !PT ;  /* 0xfffffffd08087812 */ /* 0x000fe200078ec0ff */
[----:B------:R-:W4:Y:S01]  /*73280*/  LDL.LU R181, [R1+0xad4] ;  /* 0x000ad40001b57983 */ /* 0x000f220000300800 */
[----:B------:R-:W-:-:S02]  /*73290*/  LOP3.LUT R12, R12, 0xff7fffff, RZ, 0xc0, !PT ;  /* 0xff7fffff0c0c7812 */ /* 0x000fc400078ec0ff */
[----:B------:R-:W-:Y:S01]  /*732a0*/  LOP3.LUT R9, R9, 0xffffffbf, RZ, 0xc0, !PT ;  /* 0xffffffbf09097812 */ /* 0x000fe200078ec0ff */
[----:B------:R-:W4:Y:S01]  /*732b0*/  LDL.LU R180, [R1+0xad8] ;  /* 0x000ad80001b47983 */ /* 0x000f220000300800 */
[----:B0-----:R-:W-:-:S03]  /*732c0*/  @!P6 IADD3 R166, P4, P5, R16, R20, R7 ;  /* 0x0000001410a6e210 */ /* 0x001fc60007d9e007 */
[----:B------:R-:W4:Y:S01]  /*732d0*/  LDL.LU R183, [R1+0xadc] ;  /* 0x000adc0001b77983 */ /* 0x000f220000300800 */
[----:B------:R-:W-:-:S03]  /*732e0*/  @!P6 IADD3.X R167, R29, R21, R6, P4, P5 ;  /* 0x000000151da7e210 */ /* 0x000fc600027ea406 */
[----:B------:R-:W4:Y:S01]  /*732f0*/  LDL.LU R182, [R1+0xae0] ;  /* 0x000ae00001b67983 */ /* 0x000f220000300800 */
[----:B------:R-:W1:Y:S01]  /*73300*/  @!P3 LDC.64 R20, c[0x0][0x5c0] ;  /* 0x00017000ff14bb82 */ /* 0x000e620000000a00 */
[----:B------:R-:W-:Y:S02]  /*73310*/  @P3 LOP3.LUT R8, R8, 0x2, RZ, 0xfc, !PT ;  /* 0x0000000208083812 */ /* 0x000fe400078efcff */
[----:B------:R-:W-:Y:S01]  /*73320*/  @P6 LOP3.LUT R9, R9, 0x40, RZ, 0xfc, !PT ;  /* 0x0000004009096812 */ /* 0x000fe200078efcff */
[----:B------:R-:W4:Y:S01]  /*73330*/  LDL.LU R185, [R1+0xae4] ;  /* 0x000ae40001b97983 */ /* 0x000f220000300800 */
[----:B-1----:R-:W-:-:S03]  /*73340*/  @!P3 IADD3 R42, P4, P5, R16, R20, R7 ;  /* 0x00000014102ab210 */ /* 0x002fc60007d9e007 */
[----:B------:R-:W4:Y:S01]  /*73350*/  LDL.LU R184, [R1+0xae8] ;  /* 0x000ae80001b87983 */ /* 0x000f220000300800 */
[----:B------:R-:W-:-:S03]  /*73360*/  @!P3 IADD3.X R43, R29, R21, R6, P4, P5 ;  /* 0x000000151d2bb210 */ /* 0x000fc600027ea406 */
[----:B------:R-:W4:Y:S01]  /*73370*/  LDL.LU R187, [R1+0xaec] ;  /* 0x000aec0001bb7983 */ /* 0x000f220000300800 */
[----:B------:R-:W-:Y:S02]  /*73380*/  ISETP.LT.OR P4, PT, R27, 0x9, !P0 ;  /* 0x000000091b00780c */ /* 0x000fe40004781670 */
[----:B------:R-:W-:Y:S01]  /*73390*/  LOP3.LUT P3, RZ, R0, 0x2, RZ, 0xc0, !PT ;  /* 0x0000000200ff7812 */ /* 0x000fe2000786c0ff */
[----:B------:R-:W4:Y:S10]  /*733a0*/  LDL.LU R186, [R1+0xaf0] ;  /* 0x000af00001ba7983 */ /* 0x000f340000300800 */
[----:B------:R-:W0:Y:S01]  /*733b0*/  @!P4 LDC.64 R22, c[0x0][0x5c0] ;  /* 0x00017000ff16cb82 */ /* 0x000e220000000a00 */
[----:B------:R-:W-:Y:S01]  /*733c0*/  @!P4 IADD3 R20, P5, P6, R3, R16, R5 ;  /* 0x000000100314c210 */ /* 0x000fe20007ebe005 */
[----:B------:R-:W4:Y:S01]  /*733d0*/  LDL.LU R189, [R1+0xaf4] ;  /* 0x000af40001bd7983 */ /* 0x000f220000300800 */
[----:B------:R-:W-:-:S02]  /*733e0*/  @P3 LOP3.LUT R12, R12, 0x800000, RZ, 0xfc, !PT ;  /* 0x008000000c0c3812 */ /* 0x000fc400078efcff */
[----:B------:R-:W-:Y:S01]  /*733f0*/  ISETP.LT.OR P3, PT, R27, 0x21, !P2 ;  /* 0x000000211b00780c */ /* 0x000fe20005761670 */
[----:B------:R-:W4:Y:S01]  /*73400*/  LDL.LU R188, [R1+0xaf8] ;  /* 0x000af80001bc7983 */ /* 0x000f220000300800 */
[----:B------:R-:W-:Y:S02]  /*73410*/  @!P4 IADD3.X R28, R2, R29, R4, P5, P6 ;  /* 0x0000001d021cc210 */ /* 0x000fe40002fec404 */
[----:B------:R-:W-:Y:S01]  /*73420*/  LOP3.LUT R9, R9, 0xffffff7f, RZ, 0xc0, !PT ;  /* 0xffffff7f09097812 */ /* 0x000fe200078ec0ff */
[----:B------:R-:W4:Y:S01]  /*73430*/  LDL.LU R191, [R1+0xafc] ;  /* 0x000afc0001bf7983 */ /* 0x000f220000300800 */
[----:B--2---:R-:W-:-:S07]  /*73440*/  FMUL R19, R165, UR8 ;  /* 0x00000008a5137c20 */ /* 0x004fce0008400000 */
[----:B------:R-:W-:Y:S01]  /*73450*/  @P3 LOP3.LUT R9, R9, 0x80, RZ, 0xfc, !PT ;  /* 0x0000008009093812 */ /* 0x000fe200078efcff */
[----:B------:R-:W2:Y:S01]  /*73460*/  LDL.LU R190, [R1+0xb00] ;  /* 0x000b000001be7983 */ /* 0x000ea20000300800 */
[----:B------:R-:W-:-:S03]  /*73470*/  F2FP.SATFINITE.E4M3.F32.PACK_AB_MERGE_C R19, RZ, R19, RZ ;  /* 0x00000013ff13723e */ /* 0x000fc600048070ff */
[----:B------:R-:W2:Y:S04]  /*73480*/  LDL.LU R193, [R1+0xb04] ;  /* 0x000b040001c17983 */ /* 0x000ea80000300800 */
[----:B------:R3:W-:Y:S01]  /*73490*/  @!P1 STG.E.U8 desc[UR26][R24.64+0x9], R19 ;  /* 0x0000091318009986 */ /* 0x0007e2000c10111a */
[----:B0-----:R-:W-:Y:S02]  /*734a0*/  @!P4 IADD3 R22, P1, R20, R22, RZ ;  /* 0x000000161416c210 */ /* 0x001fe40007f3e0ff */
[----:B------:R-:W0:Y:S01]  /*734b0*/  @!P3 LDC.64 R20, c[0x0][0x5c0] ;  /* 0x00017000ff14bb82 */ /* 0x000e220000000a00 */
[----:B------:R-:W-:Y:S01]  /*734c0*/  LOP3.LUT R0, R0, 0xfffffffd, RZ, 0xc0, !PT ;  /* 0xfffffffd00007812 */ /* 0x000fe200078ec0ff */
[----:B------:R-:W2:Y:S01]  /*734d0*/  LDL.LU R192, [R1+0xb08] ;  /* 0x000b080001c07983 */ /* 0x000ea20000300800 */
[----:B------:R-:W-:Y:S01]  /*734e0*/  @!P4 IMAD.X R23, R28, 0x1, R23, P1 ;  /* 0x000000011c17c824 */ /* 0x000fe200008e0617 */
[----:B0-----:R-:W-:-:S02]  /*734f0*/  @!P3 IADD3 R168, P5, P6, R16, R20, R7 ;  /* 0x0000001410a8b210 */ /* 0x001fc40007ebe007 */
[----:B------:R-:W2:Y:S01]  /*73500*/  LDL.LU R195, [R1+0xb0c] ;  /* 0x000b0c0001c37983 */ /* 0x000ea20000300800 */
[----:B---3--:R-:W-:Y:S01]  /*73510*/  FMUL R19, R164, UR8 ;  /* 0x00000008a4137c20 */ /* 0x008fe20008400000 */
[----:B------:R-:W-:Y:S02]  /*73520*/  @!P3 IADD3.X R169, R29, R21, R6, P5, P6 ;  /* 0x000000151da9b210 */ /* 0x000fe40002fec406 */
[----:B------:R-:W3:Y:S02]  /*73530*/  LDL.LU R194, [R1+0xb10] ;  /* 0x000b100001c27983 */ /* 0x000ee40000300800 */
[----:B------:R-:W-:Y:S02]  /*73540*/  F2FP.SATFINITE.E4M3.F32.PACK_AB_MERGE_C R19, RZ, R19, RZ ;  /* 0x00000013ff13723e */ /* 0x000fe400048070ff */
[----:B------:R-:W3:Y:S04]  /*73550*/  LDL.LU R197, [R1+0xb14] ;  /* 0x000b140001c57983 */ /* 0x000ee80000300800 */
[----:B------:R0:W-:Y:S01]  /*73560*/  @!P4 STG.E.U8 desc[UR26][R22.64+0x8], R19 ;  /* 0x000008131600c986 */ /* 0x0001e2000c10111a */
[----:B------:R-:W-:-:S02]  /*73570*/  ISETP.LT.OR P4, PT, R27, 0xa, !P0 ;  /* 0x0000000a1b00780c */ /* 0x000fc40004781670 */
[----:B------:R-:W-:Y:S01]  /*73580*/  ISETP.LT.OR P3, PT, R27, 0x22, !P2 ;  /* 0x000000221b00780c */ /* 0x000fe20005761670 */
[----:B------:R-:W3:Y:S01]  /*73590*/  LDL.LU R196, [R1+0xb18] ;  /* 0x000b180001c47983 */ /* 0x000ee20000300800 */
[----:B------:R-:W-:-:S09]  /*735a0*/  LOP3.LUT P1, RZ, R8, 0x8, RZ, 0xc0, !PT ;  /* 0x0000000808ff7812 */ /* 0x000fd2000782c0ff */
[----:B------:R-:W1:Y:S01]  /*735b0*/  @!P4 LDC.64 R20, c[0x0][0x5c0] ;  /* 0x00017000ff14cb82 */ /* 0x000e620000000a00 */
[----:B0-----:R-:W-:Y:S01]  /*735c0*/  @!P4 IADD3 R22, P5, P6, R3, R16, R5 ;  /* 0x000000100316c210 */ /* 0x001fe20007ebe005 */
[----:B------:R-:W3:Y:S03]  /*735d0*/  LDL.LU R199, [R1+0xb1c] ;  /* 0x000b1c0001c77983 */ /* 0x000ee60000300800 */
[----:B------:R-:W-:Y:S01]  /*735e0*/  @!P4 IADD3.X R19, R2, R29, R4, P5, P6 ;  /* 0x0000001d0213c210 */ /* 0x000fe20002fec404 */
[----:B------:R-:W3:Y:S01]  /*735f0*/  LDL.LU R198, [R1+0xb20] ;  /* 0x000b200001c67983 */ /* 0x000ee20000300800 */
[----:B------:R-:W-:Y:S02]  /*73600*/  LOP3.LUT R8, R8, 0xfffffffb, RZ, 0xc0, !PT ;  /* 0xfffffffb08087812 */ /* 0x000fe400078ec0ff */
[----:B------:R-:W-:Y:S01]  /*73610*/  LOP3.LUT R9, R9, 0xfffffeff, RZ, 0xc0, !PT ;  /* 0xfffffeff09097812 */ /* 0x000fe200078ec0ff */
[----:B------:R-:W3:Y:S01]  /*73620*/  LDL.LU R201, [R1+0xb24] ;  /* 0x000b240001c97983 */ /* 0x000ee20000300800 */
[----:B-1----:R-:W-:-:S03]  /*73630*/  @!P4 IADD3 R22, P5, R22, R20, RZ ;  /* 0x000000141616c210 */ /* 0x002fc60007fbe0ff */
[----:B------:R-:W3:Y:S02]  /*73640*/  LDL.LU R200, [R1+0xb28] ;  /* 0x000b280001c87983 */ /* 0x000ee40000300800 */
[----:B------:R-:W-:Y:S01]  /*73650*/  @!P4 IMAD.X R23, R19, 0x1, R21, P5 ;  /* 0x000000011317c824 */ /* 0x000fe200028e0615 */
[----:B------:R-:W-:Y:S01]  /*73660*/  @P3 LOP3.LUT R8, R8, 0x4, RZ, 0xfc, !PT ;  /* 0x0000000408083812 */ /* 0x000fe200078efcff */
[----:B------:R-:W0:Y:S01]  /*73670*/  @!P3 LDC.64 R20, c[0x0][0x5c0] ;  /* 0x00017000ff14bb82 */ /* 0x000e220000000a00 */
[----:B----4-:R-:W-:Y:S01]  /*73680*/  FMUL R19, R170, UR8 ;  /* 0x00000008aa137c20 */ /* 0x010fe20008400000 */
[----:B------:R-:W4:Y:S04]  /*73690*/  LDL.LU R203, [R1+0xb2c] ;  /* 0x000b2c0001cb7983 */ /* 0x000f280000300800 */
[----:B------:R-:W-:Y:S01]  /*736a0*/  F2FP.SATFINITE.E4M3.F32.PACK_AB_MERGE_C R19, RZ, R19, RZ ;  /* 0x00000013ff13723e */ /* 0x000fe200048070ff */
        /* <DEDUP_REMOVED lines=16> */
[----:B------:R-:W-:-:S03]  /*737b0*/  @P6 LOP3.LUT R9, R9, 0x100, RZ, 0xfc, !PT ;  /* 0x0000010009096812 */ /* 0x000fc600078efcff */
[----:B------:R-:W4:Y:S01]  /*737c0*/  LDL.LU R211, [R1+0xb44] ;  /* 0x000b440001d37983 */ /* 0x000f220000300800 */
[----:B0-----:R-:W-:Y:S01]  /*737d0*/  @!P6 IADD3 R170, P4, P5, R16, R20, R7 ;  /* 0x0000001410aae210 */ /* 0x001fe20007d9e007 */
[----:B-1----:R-:W-:-:S04]  /*737e0*/  FMUL R19, R172, UR8 ;  /* 0x00000008ac137c20 */ /* 0x002fc80008400000 */
[----:B------:R-:W-:Y:S01]  /*737f0*/  @P3 LOP3.LUT R0, R0, 0x2, RZ, 0xfc, !PT ;  /* 0x0000000200003812 */ /* 0x000fe200078efcff */
[----:B------:R-:W4:Y:S01]  /*73800*/  LDL.LU R210, [R1+0xb48] ;  /* 0x000b480001d27983 */ /* 0x000f220000300800 */
[----:B------:R-:W-:Y:S02]  /*73810*/  @!P6 IADD3.X R171, R29, R21, R6, P4, P5 ;  /* 0x000000151dabe210 */ /* 0x000fe400027ea406 */
[----:B------:R-:W0:Y:S01]  /*73820*/  @!P3 LDC.64 R20, c[0x0][0x5c0] ;  /* 0x00017000ff14bb82 */ /* 0x000e220000000a00 */
        /* <DEDUP_REMOVED lines=8> */
[----:B------:R-:W4:Y:S10]  /*738b0*/  LDL.LU R212, [R1+0xb54] ;  /* 0x000b540001d47983 */ /* 0x000f340000300800 */
[----:B------:R-:W1:Y:S02]  /*738c0*/  @!P4 LDC.64 R22, c[0x0][0x5c0] ;  /* 0x00017000ff16cb82 */ /* 0x000e640000000a00 */
[----:B------:R-:W-:-:S02]  /*738d0*/  @P3 LOP3.LUT R12, R12, 0x400000, RZ, 0xfc, !PT ;  /* 0x004000000c0c3812 */ /* 0x000fc400078efcff */
[----:B------:R-:W-:Y:S02]  /*738e0*/  ISETP.LT.OR P3, PT, R27, 0x31, !P2 ;  /* 0x000000311b00780c */ /* 0x000fe40005761670 */
[----:B------:R-:W-:Y:S01]  /*738f0*/  @!P4 IADD3 R20, P5, P6, R3, R16, R5 ;  /* 0x000000100314c210 */ /* 0x000fe20007ebe005 */
[----:B0-----:R-:W-:-:S03]  /*73900*/  FMUL R19, R175, UR8 ;  /* 0x00000008af137c20 */ /* 0x001fc60008400000 */
[----:B------:R-:W-:Y:S02]  /*73910*/  @!P4 IADD3.X R24, R2, R29, R4, P5, P6 ;  /* 0x0000001d0218c210 */ /* 0x000fe40002fec404 */
[----:B------:R-:W-:Y:S02]  /*73920*/  F2FP.SATFINITE.E4M3.F32.PACK_AB_MERGE_C R19, RZ, R19, RZ ;  /* 0x00000013ff13723e */ /* 0x000fe400048070ff */
[----:B-1----:R-:W-:-:S03]  /*73930*/  @!P4 IADD3 R22, P1, R20, R22, RZ ;  /* 0x000000161416c210 */ /* 0x002fc60007f3e0ff */
[----:B------:R-:W0:Y:S02]  /*73940*/  @!P3 LDC.64 R20, c[0x0][0x5c0] ;  /* 0x00017000ff14bb82 */ /* 0x000e240000000a00 */
[----:B------:R-:W-:-:S05]  /*73950*/  @!P4 IMAD.X R23, R24, 0x1, R23, P1 ;  /* 0x000000011817c824 */ /* 0x000fca00008e0617 */
[----:B------:R1:W-:Y:S01]  /*73960*/  @!P4 STG.E.U8 desc[UR26][R22.64+0x10], R19 ;  /* 0x000010131600c986 */ /* 0x0003e2000c10111a */
[----:B------:R-:W-:Y:S02]  /*73970*/  ISETP.LT.OR P4, PT, R27, 0x12, !P0 ;  /* 0x000000121b00780c */ /* 0x000fe40004781670 */
[----:B0-----:R-:W-:-:S04]  /*73980*/  @!P3 IADD3 R172, P5, P6, R16, R20, R7 ;  /* 0x0000001410acb210 */ /* 0x001fc80007ebe007 */
[----:B------:R-:W-:-:S07]  /*73990*/  @!P3 IADD3.X R173, R29, R21, R6, P5, P6 ;  /* 0x000000151dadb210 */ /* 0x000fce0002fec406 */
[----:B------:R-:W0:Y:S01]  /*739a0*/  @!P4 LDC.64 R20, c[0x0][0x5c0] ;  /* 0x00017000ff14cb82 */ /* 0x000e220000000a00 */
[----:B------:R-:W-:-:S04]  /*739b0*/  LOP3.LUT R9, R9, 0xfffffdff, RZ, 0xc0, !PT ;  /* 0xfffffdff09097812 */ /* 0x000fc800078ec0ff */
[----:B------:R-:W-:Y:S02]  /*739c0*/  @P3 LOP3.LUT R9, R9, 0x200, RZ, 0xfc, !PT ;  /* 0x0000020009093812 */ /* 0x000fe400078efcff */
[----:B------:R-:W-:Y:S02]  /*739d0*/  ISETP.LT.OR P3, PT, R27, 0x32, !P2 ;  /* 0x000000321b00780c */ /* 0x000fe40005761670 */
[----:B-1----:R-:W-:-:S04]  /*739e0*/  @!P4 IADD3 R22, P5, P6, R3, R16, R5 ;  /* 0x000000100316c210 */ /* 0x002fc80007ebe005 */
[----:B------:R-:W-:Y:S02]  /*739f0*/  @!P4 IADD3.X R19, R2, R29, R4, P5, P6 ;  /* 0x0000001d0213c210 */ /* 0x000fe40002fec404 */
[----:B0-----:R-:W-:-:S05]  /*73a00*/  @!P4 IADD3 R22, P5, R22, R20, RZ ;  /* 0x000000141616c210 */ /* 0x001fca0007fbe0ff */
[----:B------:R-:W-:Y:S02]  /*73a10*/  @!P4 IMAD.X R23, R19, 0x1, R21, P5 ;  /* 0x000000011317c824 */ /* 0x000fe400028e0615 */
[----:B------:R-:W0:Y:S01]  /*73a20*/  @!P3 LDC.64 R20, c[0x0][0x5c0] ;  /* 0x00017000ff14bb82 */ /* 0x000e220000000a00 */
[----:B------:R-:W-:Y:S01]  /*73a30*/  FMUL R19, R174, UR8 ;  /* 0x00000008ae137c20 */ /* 0x000fe20008400000 */
[C---:B------:R-:W-:Y:S02]  /*73a40*/  LOP3.LUT P1, RZ, R8.reuse, 0x10, RZ, 0xc0, !PT ;  /* 0x0000001008ff7812 */ /* 0x040fe4000782c0ff */
[----:B------:R-:W-:Y:S02]  /*73a50*/  LOP3.LUT R8, R8, 0xfffffff7, RZ, 0xc0, !PT ;  /* 0xfffffff708087812 */ /* 0x000fe400078ec0ff */
[----:B------:R-:W-:Y:S02]  /*73a60*/  F2FP.SATFINITE.E4M3.F32.PACK_AB_MERGE_C R19, RZ, R19, RZ ;  /* 0x00000013ff13723e */ /* 0x000fe400048070ff */
[----:B0-----:R-:W-:-:S04]  /*73a70*/  @!P3 IADD3 R58, P5, P6, R16, R20, R7 ;  /* 0x00000014103ab210 */ /* 0x001fc80007ebe007 */
[----:B------:R-:W-:Y:S02]  /*73a80*/  @!P3 IADD3.X R59, R29, R21, R6, P5, P6 ;  /* 0x000000151d3bb210 */ /* 0x000fe40002fec406 */
[----:B------:R-:W-:Y:S02]  /*73a90*/  ISETP.LT.OR P6, PT, R27, 0x39, !P2 ;  /* 0x000000391b00780c */ /* 0x000fe400057c1670 */
[----:B------:R-:W-:Y:S02]  /*73aa0*/  @P3 LOP3.LUT R8, R8, 0x8, RZ, 0xfc, !PT ;  /* 0x0000000808083812 */ /* 0x000fe400078efcff */
[----:B------:R-:W-:Y:S01]  /*73ab0*/  LOP3.LUT P3, RZ, R12, 0x400000, RZ, 0xc0, !PT ;  /* 0x004000000cff7812 */ /* 0x000fe2000786c0ff */
[----:B------:R0:W-:Y:S08]  /*73ac0*/  @!P4 STG.E.U8 desc[UR26][R22.64+0x11], R19 ;  /* 0x000011131600c986 */ /* 0x0001f0000c10111a */
[----:B------:R-:W1:Y:S01]  /*73ad0*/  @!P6 LDC.64 R20, c[0x0][0x5c0] ;  /* 0x00017000ff14eb82 */ /* 0x000e620000000a00 */
[----:B0-----:R-:W-:-:S05]  /*73ae0*/  FMUL R19, R177, UR8 ;  /* 0x00000008b1137c20 */ /* 0x001fca0008400000 */
[----:B------:R-:W-:-:S05]  /*73af0*/  F2FP.SATFINITE.E4M3.F32.PACK_AB_MERGE_C R19, RZ, R19, RZ ;  /* 0x00000013ff13723e */ /* 0x000fca00048070ff */
[----:B------:R0:W-:Y:S01]  /*73b00*/  @!P3 STG.E.U8 desc[UR26][R64.64+0x18], R19 ;  /* 0x000018134000b986 */ /* 0x0001e2000c10111a */
[----:B------:R-:W-:Y:S02]  /*73b10*/  ISETP.LT.OR P3, PT, R27, 0x3a, !P2 ;  /* 0x0000003a1b00780c */ /* 0x000fe40005761670 */
[----:B-1----:R-:W-:-:S04]  /*73b20*/  @!P6 IADD3 R174, P4, P5, R16, R20, R7 ;  /* 0x0000001410aee210 */ /* 0x002fc80007d9e007 */
[----:B------:R-:W-:-:S07]  /*73b30*/  @!P6 IADD3.X R175, R29, R21, R6, P4, P5 ;  /* 0x000000151dafe210 */ /* 0x000fce00027ea406 */
[----:B------:R-:W0:Y:S01]  /*73b40*/  @!P3 LDC.64 R20, c[0x0][0x5c0] ;  /* 0x00017000ff14bb82 */ /* 0x000e220000000a00 */
[----:B------:R-:W-:-:S04]  /*73b50*/  LOP3.LUT R0, R0, 0xffff7fff, RZ, 0xc0, !PT ;  /* 0xffff7fff00007812 */ /* 0x000fc800078ec0ff */
[----:B------:R-:W-:Y:S02]  /*73b60*/  @P3 LOP3.LUT R0, R0, 0x8000, RZ, 0xfc, !PT ;  /* 0x0000800000003812 */ /* 0x000fe400078efcff */
[----:B0-----:R-:W-:-:S04]  /*73b70*/  @!P3 IADD3 R64, P4, P5, R16, R20, R7 ;  /* 0x000000141040b210 */ /* 0x001fc80007d9e007 */
[----:B------:R-:W-:Y:S02]  /*73b80*/  @!P3 IADD3.X R65, R29, R21, R6, P4, P5 ;  /* 0x000000151d41b210 */ /* 0x000fe400027ea406 */
[----:B------:R-:W-:Y:S02]  /*73b90*/  ISETP.LT.OR P4, PT, R27, 0x19, !P0 ;  /* 0x000000191b00780c */ /* 0x000fe40004781670 */
[----:B------:R-:W-:Y:S02]  /*73ba0*/  LOP3.LUT P3, RZ, R0, 0x20000, RZ, 0xc0, !PT ;  /* 0x0002000000ff7812 */ /* 0x000fe4000786c0ff */
[----:B------:R-:W-:-:S09]  /*73bb0*/  LOP3.LUT R12, R12, 0xffdfffff, RZ, 0xc0, !PT ;  /* 0xffdfffff0c0c7812 */ /* 0x000fd200078ec0ff */
[----:B------:R-:W0:Y:S02]  /*73bc0*/  @!P4 LDC.64 R22, c[0x0][0x5c0] ;  /* 0x00017000ff16cb82 */ /* 0x000e240000000a00 */
[----:B------:R-:W-:Y:S01]  /*73bd0*/  @P3 LOP3.LUT R12, R12, 0x200000, RZ, 0xfc, !PT ;  /* 0x002000000c0c3812 */ /* 0x000fe200078efcff */
[----:B------:R-:W-:Y:S01]  /*73be0*/  FMUL R19, R176, UR8 ;  /* 0x00000008b0137c20 */ /* 0x000fe20008400000 */
[----:B------:R-:W-:Y:S02]  /*73bf0*/  ISETP.LT.OR P3, PT, R27, 0x41, !P2 ;  /* 0x000000411b00780c */ /* 0x000fe40005761670 */
[----:B------:R-:W-:Y:S02]  /*73c00*/  LOP3.LUT R9, R9, 0xfffffbff, RZ, 0xc0, !PT ;  /* 0xfffffbff09097812 */ /* 0x000fe400078ec0ff */
[----:B------:R-:W-:Y:S02]  /*73c10*/  F2FP.SATFINITE.E4M3.F32.PACK_AB_MERGE_C R19, RZ, R19, RZ ;  /* 0x00000013ff13723e */ /* 0x000fe400048070ff */
[----:B------:R-:W-:-:S02]  /*73c20*/  @P6 LOP3.LUT R9, R9, 0x400, RZ, 0xfc, !PT ;  /* 0x0000040009096812 */ /* 0x000fc400078efcff */
[----:B------:R-:W-:Y:S01]  /*73c30*/  @!P4 IADD3 R20, P5, P6, R3, R16, R5 ;  /* 0x000000100314c210 */ /* 0x000fe20007ebe005 */
[----:B------:R1:W-:Y:S03]  /*73c40*/  @!P1 STG.E.U8 desc[UR26][R36.64+0x19], R19 ;  /* 0x0000191324009986 */ /* 0x0003e6000c10111a */
[----:B------:R-:W-:Y:S02]  /*73c50*/  @!P4 IADD3.X R24, R2, R29, R4, P5, P6 ;  /* 0x0000001d0218c210 */ /* 0x000fe40002fec404 */
[----:B0-----:R-:W-:Y:S02]  /*73c60*/  @!P4 IADD3 R22, P1, R20, R22, RZ ;  /* 0x000000161416c210 */ /* 0x001fe40007f3e0ff */
[----:B------:R-:W0:Y:S01]  /*73c70*/  @!P3 LDC.64 R20, c[0x0][0x5c0] ;  /* 0x00017000ff14bb82 */ /* 0x000e220000000a00 */
[----:B-1----:R-:W-:Y:S02]  /*73c80*/  FMUL R19, R179, UR8 ;  /* 0x00000008b3137c20 */ /* 0x002fe40008400000 */
[----:B------:R-:W-:-:S03]  /*73c90*/  @!P4 IMAD.X R23, R24, 0x1, R23, P1 ;  /* 0x000000011817c824 */ /* 0x000fc600008e0617 */
[----:B------:R-:W-:-:S05]  /*73ca0*/  F2FP.SATFINITE.E4M3.F32.PACK_AB_MERGE_C R19, RZ, R19, RZ ;  /* 0x00000013ff13723e */ /* 0x000fca00048070ff */
        /* <DEDUP_REMOVED lines=172> */
[----:B--2---:R-:W-:Y:S01]  /*74770*/  FMUL R19, R190, UR8 ;  /* 0x00000008be137c20 */ /* 0x004fe20008400000 */
        /* <DEDUP_REMOVED lines=16> */
[----:B------:R-:W0:Y:S02]  /*74880*/  @!P3 LDC.64 R20, c[0x0][0x5c0] ;  /* 0x00017000ff14bb82 */ /* 0x000e240000000a00 */
        /* <DEDUP_REMOVED lines=23> */
[----:B------:R-:W-:Y:S02]  /*74a00*/  ISETP.LT.OR P3, PT, R27, 0x82, !P2 ;  /* 0x000000821b00780c */ /* 0x000fe40005761670 */
[----:B-1----:R-:W-:-:S04]  /*74a10*/  @!P4 IADD3 R22, P5, P6, R3, R16, R5 ;  /* 0x000000100316c210 */ /* 0x002fc80007ebe005 */
[----:B------:R-:W-:Y:S02]  /*74a20*/  @!P4 IADD3.X R19, R2, R29, R4, P5, P6 ;  /* 0x0000001d0213c210 */ /* 0x000fe40002fec404 */
[----:B0-----:R-:W-:-:S05]  /*74a30*/  @!P4 IADD3 R22, P5, R22, R20, RZ ;  /* 0x000000141616c210 */ /* 0x001fca0007fbe0ff */
[----:B------:R-:W-:Y:S02]  /*74a40*/  @!P4 IMAD.X R23, R19, 0x1, R21, P5 ;  /* 0x000000011317c824 */ /* 0x000fe400028e0615 */
[----:B------:R-:W0:Y:S01]  /*74a50*/  @!P3 LDC.64 R20, c[0x0][0x5c0] ;  /* 0x00017000ff14bb82 */ /* 0x000e220000000a00 */
[----:B---3--:R-:W-:-:S05]  /*74a60*/  FMUL R19, R194, UR8 ;  /* 0x00000008c2137c20 */ /* 0x008fca0008400000 */
[----:B------:R-:W-:Y:S02]  /*74a70*/  F2FP.SATFINITE.E4M3.F32.PACK_AB_MERGE_C R19, RZ, R19, RZ ;  /* 0x00000013ff13723e */ /* 0x000fe400048070ff */
[----:B0-----:R-:W-:-:S04]  /*74a80*/  @!P3 IADD3 R62, P5, P6, R16, R20, R7 ;  /* 0x00000014103eb210 */ /* 0x001fc80007ebe007 */
[----:B------:R-:W-:Y:S02]  /*74a90*/  @!P3 IADD3.X R63, R29, R21, R6, P5, P6 ;  /* 0x000000151d3fb210 */ /* 0x000fe40002fec406 */
[----:B------:R-:W-:Y:S02]  /*74aa0*/  ISETP.LT.OR P6, PT, R27, 0x89, !P2 ;  /* 0x000000891b00780c */ /* 0x000fe400057c1670 */
[----:B------:R-:W-:Y:S01]  /*74ab0*/  LOP3.LUT P3, RZ, R12, 0x20000, RZ, 0xc0, !PT ;  /* 0x000200000cff7812 */ /* 0x000fe2000786c0ff */
[----:B------:R0:W-:Y:S10]  /*74ac0*/  @!P4 STG.E.U8 desc[UR26][R22.64+0x39], R19 ;  /* 0x000039131600c986 */ /* 0x0001f4000c10111a */
        /* <DEDUP_REMOVED lines=13> */
[----:B------:R-:W0:Y:S01]  /*74ba0*/  @!P4 LDC.64 R22, c[0x0][0x5c0] ;  /* 0x00017000ff16cb82 */ /* 0x000e220000000a00 */
[----:B------:R-:W-:Y:S02]  /*74bb0*/  LOP3.LUT P1, RZ, R8, 0x400, RZ, 0xc0, !PT ;  /* 0x0000040008ff7812 */ /* 0x000fe4000782c0ff */
        /* <DEDUP_REMOVED lines=23> */
[----:B------:R-:W-:-:S05]  /*74d30*/  FMUL R19, R198, UR8 ;  /* 0x00000008c6137c20 */ /* 0x000fca0008400000 */
        /* <DEDUP_REMOVED lines=30> */
[----:B----4-:R-:W-:Y:S02]  /*74f20*/  FMUL R19, R203, UR8 ;  /* 0x00000008cb137c20 */ /* 0x010fe40008400000 */
        /* <DEDUP_REMOVED lines=72> */
[----:B------:R-:W1:Y:S01]  /*753b0*/  @!P3 LDC.64 R20, c[0x0][0x5c0] ;  /* 0x00017000ff14bb82 */ /* 0x000e620000000a00 */
[----:B------:R-:W-:Y:S01]  /*753c0*/  LOP3.LUT P1, RZ, R8, 0x2000, RZ, 0xc0, !PT ;  /* 0x0000200008ff7812 */ /* 0x000fe2000782c0ff */
[----:B0-----:R-:W-:-:S05]  /*753d0*/  FMUL R19, R210, UR8 ;  /* 0x00000008d2137c20 */ /* 0x001fca0008400000 */
[----:B------:R-:W-:Y:S02]  /*753e0*/  F2FP.SATFINITE.E4M3.F32.PACK_AB_MERGE_C R19, RZ, R19, RZ ;  /* 0x00000013ff13723e */ /* 0x000fe400048070ff */
[----:B-1----:R-:W-:-:S04]  /*753f0*/  @!P3 IADD3 R72, P4, P5, R16, R20, R7 ;  /* 0x000000141048b210 */ /* 0x002fc80007d9e007 */
[----:B------:R-:W-:Y:S02]  /*75400*/  @!P3 IADD3.X R73, R29, R21, R6, P4, P5 ;  /* 0x000000151d49b210 */ /* 0x000fe400027ea406 */
[----:B------:R-:W-:Y:S02]  /*75410*/  ISETP.LT.OR P4, PT, R27, 0x59, !P0 ;  /* 0x000000591b00780c */ /* 0x000fe40004781670 */
[----:B------:R-:W-:Y:S01]  /*75420*/  LOP3.LUT P3, RZ, R0, 0x200000, RZ, 0xc0, !PT ;  /* 0x0020000000ff7812 */ /* 0x000fe2000786c0ff */
[----:B------:R0:W-:Y:S01]  /*75430*/  @!P1 STG.E.U8 desc[UR26][R46.64+0x59], R19 ;  /* 0x000059132e009986 */ /* 0x0001e2000c10111a */
[----:B------:R-:W-:-:S09]  /*75440*/  LOP3.LUT R12, R12, 0xffffdfff, RZ, 0xc0, !PT ;  /* 0xffffdfff0c0c7812 */ /* 0x000fd200078ec0ff */
[----:B------:R-:W1:Y:S01]  /*75450*/  @!P4 LDC.64 R22, c[0x0][0x5c0] ;  /* 0x00017000ff16cb82 */ /* 0x000e620000000a00 */
[----:B0-----:R-:W-:Y:S02]  /*75460*/  FMUL R19, R214, UR8 ;  /* 0x00000008d6137c20 */ /* 0x001fe40008400000 */
[----:B------:R-:W2:Y:S01]  /*75470*/  LDL.LU R214, [R1+0xb58] ;  /* 0x000b580001d67983 */ /* 0x000ea20000300800 */
[----:B------:R-:W-:Y:S02]  /*75480*/  @P3 LOP3.LUT R12, R12, 0x2000, RZ, 0xfc, !PT ;  /* 0x000020000c0c3812 */ /* 0x000fe400078efcff */
[----:B------:R-:W-:Y:S02]  /*75490*/  ISETP.LT.OR P3, PT, R27, 0xc1, !P2 ;  /* 0x000000c11b00780c */ /* 0x000fe40005761670 */
[----:B------:R-:W-:-:S04]  /*754a0*/  @!P4 IADD3 R20, P5, P6, R3, R16, R5 ;  /* 0x000000100314c210 */ /* 0x000fc80007ebe005 */
[----:B------:R-:W-:Y:S02]  /*754b0*/  @!P4 IADD3.X R24, R2, R29, R4, P5, P6 ;  /* 0x0000001d0218c210 */ /* 0x000fe40002fec404 */
[----:B-1----:R-:W-:-:S05]  /*754c0*/  @!P4 IADD3 R22, P1, R20, R22, RZ ;  /* 0x000000161416c210 */ /* 0x002fca0007f3e0ff */
[----:B------:R-:W0:Y:S01]  /*754d0*/  @!P3 LDC.64 R20, c[0x0][0x5c0] ;  /* 0x00017000ff14bb82 */ /* 0x000e220000000a00 */
[----:B------:R-:W-:Y:S01]  /*754e0*/  F2FP.SATFINITE.E4M3.F32.PACK_AB_MERGE_C R19, RZ, R19, RZ ;  /* 0x00000013ff13723e */ /* 0x000fe200048070ff */
[----:B------:R-:W-:-:S05]  /*754f0*/  @!P4 IMAD.X R23, R24, 0x1, R23, P1 ;  /* 0x000000011817c824 */ /* 0x000fca00008e0617 */
        /* <DEDUP_REMOVED lines=10> */
[----:B------:R-:W3:Y:S01]  /*755a0*/  LDL.LU R213, [R1+0xb5c] ;  /* 0x000b5c0001d57983 */ /* 0x000ee20000300800 */
[----:B------:R-:W-:Y:S02]  /*755b0*/  ISETP.LT.OR P3, PT, R27, 0xc2, !P2 ;  /* 0x000000c21b00780c */ /* 0x000fe40005761670 */
[----:B------:R-:W-:-:S05]  /*755c0*/  F2FP.SATFINITE.E4M3.F32.PACK_AB_MERGE_C R19, RZ, R19, RZ ;  /* 0x00000013ff13723e */ /* 0x000fca00048070ff */
[----:B------:R0:W-:Y:S06]  /*755d0*/  @!P4 STG.E.U8 desc[UR26][R22.64+0x59], R19 ;  /* 0x000059131600c986 */ /* 0x0001ec000c10111a */
[----:B------:R-:W1:Y:S01]  /*755e0*/  @!P3 LDC.64 R20, c[0x0][0x5c0] ;  /* 0x00017000ff14bb82 */ /* 0x000e620000000a00 */
[----:B0-----:R-:W-:Y:S02]  /*755f0*/  FMUL R19, R212, UR8 ;  /* 0x00000008d4137c20 */ /* 0x001fe40008400000 */
[----:B------:R-:W4:Y:S01]  /*75600*/  LDL.LU R212, [R1+0xb60] ;  /* 0x000b600001d47983 */ /* 0x000f220000300800 */
[----:B-1----:R-:W-:-:S04]  /*75610*/  @!P3 IADD3 R46, P5, P6, R16, R20, R7 ;  /* 0x00000014102eb210 */ /* 0x002fc80007ebe007 */
[----:B------:R-:W-:Y:S02]  /*75620*/  @!P3 IADD3.X R47, R29, R21, R6, P5, P6 ;  /* 0x000000151d2fb210 */ /* 0x000fe40002fec406 */
[----:B------:R-:W-:Y:S02]  /*75630*/  ISETP.LT.OR P6, PT, R27, 0xc9, !P2 ;  /* 0x000000c91b00780c */ /* 0x000fe400057c1670 */
[----:B------:R-:W-:-:S11]  /*75640*/  LOP3.LUT P3, RZ, R12, 0x2000, RZ, 0xc0, !PT ;  /* 0x000020000cff7812 */ /* 0x000fd6000786c0ff */
[----:B------:R-:W0:Y:S01]  /*75650*/  @!P6 LDC.64 R20, c[0x0][0x5c0] ;  /* 0x00017000ff14eb82 */ /* 0x000e220000000a00 */
[----:B------:R-:W-:-:S05]  /*75660*/  F2FP.SATFINITE.E4M3.F32.PACK_AB_MERGE_C R19, RZ, R19, RZ ;  /* 0x00000013ff13723e */ /* 0x000fca00048070ff */
[----:B------:R1:W-:Y:S01]  /*75670*/  @!P3 STG.E.U8 desc[UR26][R70.64+0x60], R19 ;  /* 0x000060134600b986 */ /* 0x0003e2000c10111a */
[----:B------:R-:W-:Y:S02]  /*75680*/  ISETP.LT.OR P3, PT, R27, 0xca, !P2 ;  /* 0x000000ca1b00780c */ /* 0x000fe40005761670 */
[----:B0-----:R-:W-:-:S04]  /*75690*/  @!P6 IADD3 R232, P4, P5, R16, R20, R7 ;  /* 0x0000001410e8e210 */ /* 0x001fc80007d9e007 */
[----:B------:R-:W-:-:S07]  /*756a0*/  @!P6 IADD3.X R233, R29, R21, R6, P4, P5 ;  /* 0x000000151de9e210 */ /* 0x000fce00027ea406 */
[----:B------:R-:W1:Y:S02]  /*756b0*/  @!P3 LDC.64 R20, c[0x0][0x5c0] ;  /* 0x00017000ff14bb82 */ /* 0x000e640000000a00 */
[----:B-1----:R-:W-:-:S04]  /*756c0*/  @!P3 IADD3 R70, P4, P5, R16, R20, R7 ;  /* 0x000000141046b210 */ /* 0x002fc80007d9e007 */
[----:B------:R-:W-:Y:S02]  /*756d0*/  @!P3 IADD3.X R71, R29, R21, R6, P4, P5 ;  /* 0x000000151d47b210 */ /* 0x000fe400027ea406 */
[----:B------:R-:W-:Y:S02]  /*756e0*/  ISETP.LT.OR P4, PT, R27, 0x61, !P0 ;  /* 0x000000611b00780c */ /* 0x000fe40004781670 */
[----:B------:R-:W-:Y:S02]  /*756f0*/  LOP3.LUT P3, RZ, R0, 0x100, RZ, 0xc0, !PT ;  /* 0x0000010000ff7812 */ /* 0x000fe4000786c0ff */
[----:B------:R-:W-:-:S09]  /*75700*/  LOP3.LUT R12, R12, 0xffffefff, RZ, 0xc0, !PT ;  /* 0xffffefff0c0c7812 */ /* 0x000fd200078ec0ff */
[----:B------:R-:W0:Y:S01]  /*75710*/  @!P4 LDC.64 R22, c[0x0][0x5c0] ;  /* 0x00017000ff16cb82 */ /* 0x000e220000000a00 */
[----:B------:R-:W-:Y:S02]  /*75720*/  LOP3.LUT P1, RZ, R8, 0x4000, RZ, 0xc0, !PT ;  /* 0x0000400008ff7812 */ /* 0x000fe4000782c0ff */
[----:B------:R-:W-:Y:S02]  /*75730*/  @P3 LOP3.LUT R12, R12, 0x1000, RZ, 0xfc, !PT ;  /* 0x000010000c0c3812 */ /* 0x000fe400078efcff */
[----:B------:R-:W-:Y:S02]  /*75740*/  ISETP.LT.OR P3, PT, R27, 0xd1, !P2 ;  /* 0x000000d11b00780c */ /* 0x000fe40005761670 */
[----:B------:R-:W-:-:S04]  /*75750*/  @!P4 IADD3 R20, P5, P6, R3, R16, R5 ;  /* 0x000000100314c210 */ /* 0x000fc80007ebe005 */
[----:B------:R-:W-:Y:S01]  /*75760*/  @!P4 IADD3.X R24, R2, R29, R4, P5, P6 ;  /* 0x0000001d0218c210 */ /* 0x000fe20002fec404 */
[----:B--2---:R-:W-:Y:S02]  /*75770*/  FMUL R19, R214, UR8 ;  /* 0x00000008d6137c20 */ /* 0x004fe40008400000 */
[----:B------:R-:W2:Y:S03]  /*75780*/  LDL.LU R214, [R1+0xb64] ;  /* 0x000b640001d67983 */ /* 0x000ea60000300800 */
[----:B------:R-:W-:-:S05]  /*75790*/  F2FP.SATFINITE.E4M3.F32.PACK_AB_MERGE_C R19, RZ, R19, RZ ;  /* 0x00000013ff13723e */ /* 0x000fca00048070ff */
[----:B------:R3:W-:Y:S01]  /*757a0*/  @!P1 STG.E.U8 desc[UR26][R118.64+0x61], R19 ;  /* 0x0000611376009986 */ /* 0x0007e2000c10111a */
[----:B0-----:R-:W-:Y:S02]  /*757b0*/  @!P4 IADD3 R22, P1, R20, R22, RZ ;  /* 0x000000161416c210 */ /* 0x001fe40007f3e0ff */
[----:B------:R-:W0:Y:S02]  /*757c0*/  @!P3 LDC.64 R20, c[0x0][0x5c0] ;  /* 0x00017000ff14bb82 */ /* 0x000e240000000a00 */
[----:B0-----:R-:W-:-:S04]  /*757d0*/  @!P3 IADD3 R114, P5, P6, R16, R20, R7 ;  /* 0x000000141072b210 */ /* 0x001fc80007ebe007 */
[----:B------:R-:W-:-:S05]  /*757e0*/  @!P3 IADD3.X R115, R29, R21, R6, P5, P6 ;  /* 0x000000151d73b210 */ /* 0x000fca0002fec406 */
[----:B------:R-:W-:Y:S01]  /*757f0*/  @!P3 STL.64 [R1+0xe0], R114 ;  /* 0x0000e0720100b387 */ /* 0x000fe20000100a00 */
[----:B---3--:R-:W-:-:S03]  /*75800*/  FMUL R19, R213, UR8 ;  /* 0x00000008d5137c20 */ /* 0x008fc60008400000 */
[----:B------:R-:W3:Y:S01]  /*75810*/  LDL.LU R213, [R1+0xb68] ;  /* 0x000b680001d57983 */ /* 0x000ee20000300800 */
[----:B------:R-:W-:Y:S01]  /*75820*/  @!P4 IMAD.X R23, R24, 0x1, R23, P1 ;  /* 0x000000011817c824 */ /* 0x000fe200008e0617 */
[----:B------:R-:W-:-:S05]  /*75830*/  F2FP.SATFINITE.E4M3.F32.PACK_AB_MERGE_C R19, RZ, R19, RZ ;  /* 0x00000013ff13723e */ /* 0x000fca00048070ff */
[----:B------:R0:W-:Y:S01]  /*75840*/  @!P4 STG.E.U8 desc[UR26][R22.64+0x60], R19 ;  /* 0x000060131600c986 */ /* 0x0001e2000c10111a */
[----:B------:R-:W-:-:S13]  /*75850*/  ISETP.LT.OR P4, PT, R27, 0x62, !P0 ;  /* 0x000000621b00780c */ /* 0x000fda0004781670 */
[----:B------:R-:W1:Y:S01]  /*75860*/  @!P4 LDC.64 R20, c[0x0][0x5c0] ;  /* 0x00017000ff14cb82 */ /* 0x000e620000000a00 */
[----:B------:R-:W-:Y:S02]  /*75870*/  ISETP.LT.OR P3, PT, R27, 0xd2, !P2 ;  /* 0x000000d21b00780c */ /* 0x000fe40005761670 */
[----:B0-----:R-:W-:-:S04]  /*75880*/  @!P4 IADD3 R22, P5, P6, R3, R16, R5 ;  /* 0x000000100316c210 */ /* 0x001fc80007ebe005 */
[----:B------:R-:W-:Y:S02]  /*75890*/  @!P4 IADD3.X R19, R2, R29, R4, P5, P6 ;  /* 0x0000001d0213c210 */ /* 0x000fe40002fec404 */
[----:B-1----:R-:W-:-:S05]  /*758a0*/  @!P4 IADD3 R22, P5, R22, R20, RZ ;  /* 0x000000141616c210 */ /* 0x002fca0007fbe0ff */
[----:B------:R-:W-:Y:S02]  /*758b0*/  @!P4 IMAD.X R23, R19, 0x1, R21, P5 ;  /* 0x000000011317c824 */ /* 0x000fe400028e0615 */
[----:B------:R-:W0:Y:S01]  /*758c0*/  @!P3 LDC.64 R20, c[0x0][0x5c0] ;  /* 0x00017000ff14bb82 */ /* 0x000e220000000a00 */
[----:B----4-:R-:W-:Y:S01]  /*758d0*/  FMUL R19, R212, UR8 ;  /* 0x00000008d4137c20 */ /* 0x010fe20008400000 */
[----:B0-----:R-:W-:-:S04]  /*758e0*/  @!P3 IADD3 R24, P5, P6, R16, R20, R7 ;  /* 0x000000141018b210 */ /* 0x001fc80007ebe007 */
[----:B------:R-:W-:-:S05]  /*758f0*/  @!P3 IADD3.X R25, R29, R21, R6, P5, P6 ;  /* 0x000000151d19b210 */ /* 0x000fca0002fec406 */
[----:B------:R0:W-:Y:S04]  /*75900*/  @!P3 STL.64 [R1+0x68], R24 ;  /* 0x000068180100b387 */ /* 0x0001e80000100a00 */
[----:B------:R-:W4:Y:S01]  /*75910*/  LDL.LU R212, [R1+0xb6c] ;  /* 0x000b6c0001d47983 */ /* 0x000f220000300800 */
[----:B------:R-:W-:Y:S02]  /*75920*/  ISETP.LT.OR P6, PT, R27, 0xd9, !P2 ;  /* 0x000000d91b00780c */ /* 0x000fe400057c1670 */
[----:B------:R-:W-:Y:S02]  /*75930*/  F2FP.SATFINITE.E4M3.F32.PACK_AB_MERGE_C R19, RZ, R19, RZ ;  /* 0x00000013ff13723e */ /* 0x000fe400048070ff */
[----:B------:R-:W-:-:S03]  /*75940*/  LOP3.LUT P3, RZ, R12, 0x1000, RZ, 0xc0, !PT ;  /* 0x000010000cff7812 */ /* 0x000fc6000786c0ff */
[----:B------:R2:W-:Y:S06]  /*75950*/  @!P4 STG.E.U8 desc[UR26][R22.64+0x61], R19 ;  /* 0x000061131600c986 */ /* 0x0005ec000c10111a */
[----:B------:R-:W0:Y:S02]  /*75960*/  @!P6 LDC.64 R20, c[0x0][0x5c0] ;  /* 0x00017000ff14eb82 */ /* 0x000e240000000a00 */
[----:B0-----:R-:W-:-:S04]  /*75970*/  @!P6 IADD3 R24, P4, P5, R16, R20, R7 ;  /* 0x000000141018e210 */ /* 0x001fc80007d9e007 */
[----:B------:R-:W-:-:S05]  /*75980*/  @!P6 IADD3.X R25, R29, R21, R6, P4, P5 ;  /* 0x000000151d19e210 */ /* 0x000fca00027ea406 */
[----:B------:R-:W-:Y:S01]  /*75990*/  @!P6 STL.64 [R1+0x170], R24 ;  /* 0x000170180100e387 */ /* 0x000fe20000100a00 */
[----:B------:R-:W-:Y:S01]  /*759a0*/  LOP3.LUT R12, R12, 0xfffff7ff, RZ, 0xc0, !PT ;  /* 0xfffff7ff0c0c7812 */ /* 0x000fe200078ec0ff */
[----:B--2---:R-:W-:-:S05]  /*759b0*/  FMUL R19, R214, UR8 ;  /* 0x00000008d6137c20 */ /* 0x004fca0008400000 */
[----:B------:R-:W-:-:S05]  /*759c0*/  F2FP.SATFINITE.E4M3.F32.PACK_AB_MERGE_C R19, RZ, R19, RZ ;  /* 0x00000013ff13723e */ /* 0x000fca00048070ff */
[----:B------:R-:W-:Y:S01]  /*759d0*/  @!P3 STG.E.U8 desc[UR26][R122.64+0x68], R19 ;  /* 0x000068137a00b986 */ /* 0x000fe2000c10111a */
[----:B------:R-:W-:-:S13]  /*759e0*/  ISETP.LT.OR P3, PT, R27, 0xda, !P2 ;  /* 0x000000da1b00780c */ /* 0x000fda0005761670 */
[----:B------:R-:W0:Y:S02]  /*759f0*/  @!P3 LDC.64 R20, c[0x0][0x5c0] ;  /* 0x00017000ff14bb82 */ /* 0x000e240000000a00 */
[----:B0-----:R-:W-:-:S04]  /*75a00*/  @!P3 IADD3 R22, P4, P5, R16, R20, R7 ;  /* 0x000000141016b210 */ /* 0x001fc80007d9e007 */
[----:B------:R-:W-:Y:S02]  /*75a10*/  @!P3 IADD3.X R23, R29, R21, R6, P4, P5 ;  /* 0x000000151d17b210 */ /* 0x000fe400027ea406 */
[----:B------:R-:W-:-:S03]  /*75a20*/  ISETP.LT.OR P4, PT, R27, 0x69, !P0 ;  /* 0x000000691b00780c */ /* 0x000fc60004781670 */
[----:B------:R0:W-:Y:S04]  /*75a30*/  @!P3 STL.64 [R1+0x150], R22 ;  /* 0x000150160100b387 */ /* 0x0001e80000100a00 */
[----:B------:R-:W2:Y:S01]  /*75a40*/  LDL.LU R215, [R1+0xb70] ;  /* 0x000b700001d77983 */ /* 0x000ea20000300800 */
[----:B------:R-:W-:-:S03]  /*75a50*/  LOP3.LUT P3, RZ, R0, 0x8, RZ, 0xc0, !PT ;  /* 0x0000000800ff7812 */ /* 0x000fc6000786c0ff */
[----:B------:R-:W2:Y:S02]  /*75a60*/  LDL.LU R214, [R1+0xb74] ;  /* 0x000b740001d67983 */ /* 0x000ea40000300800 */
[----:B0-----:R-:W0:Y:S01]  /*75a70*/  @!P4 LDC.64 R22, c[0x0][0x5c0] ;  /* 0x00017000ff16cb82 */ /* 0x001e220000000a00 */
[----:B------:R-:W-:-:S07]  /*75a80*/  LOP3.LUT P1, RZ, R8, 0x8000, RZ, 0xc0, !PT ;  /* 0x0000800008ff7812 */ /* 0x000fce000782c0ff */
[----:B------:R-:W-:Y:S02]  /*75a90*/  @P3 LOP3.LUT R12, R12, 0x800, RZ, 0xfc, !PT ;  /* 0x000008000c0c3812 */ /* 0x000fe400078efcff */
[----:B------:R-:W-:Y:S01]  /*75aa0*/  ISETP.LT.OR P3, PT, R27, 0xe1, !P2 ;  /* 0x000000e11b00780c */ /* 0x000fe20005761670 */
[----:B---3--:R-:W-:Y:S01]  /*75ab0*/  FMUL R19, R213, UR8 ;  /* 0x00000008d5137c20 */ /* 0x008fe20008400000 */
[----:B------:R-:W-:-:S04]  /*75ac0*/  @!P4 IADD3 R20, P5, P6, R3, R16, R5 ;  /* 0x000000100314c210 */ /* 0x000fc80007ebe005 */
[----:B------:R-:W-:-:S05]  /*75ad0*/  F2FP.SATFINITE.E4M3.F32.PACK_AB_MERGE_C R19, RZ, R19, RZ ;  /* 0x00000013ff13723e */ /* 0x000fca00048070ff */
[----:B------:R4:W-:Y:S01]  /*75ae0*/  @!P1 STG.E.U8 desc[UR26][R120.64+0x69], R19 ;  /* 0x0000691378009986 */ /* 0x0009e2000c10111a */
[----:B0-----:R-:W-:Y:S02]  /*75af0*/  @!P4 IADD3 R22, P1, R20, R22, RZ ;  /* 0x000000161416c210 */ /* 0x001fe40007f3e0ff */
[----:B------:R-:W0:Y:S01]  /*75b00*/  @!P3 LDC.64 R20, c[0x0][0x5c0] ;  /* 0x00017000ff14bb82 */ /* 0x000e220000000a00 */
[----:B------:R-:W-:Y:S02]  /*75b10*/  @!P4 IADD3.X R24, R2, R29, R4, P5, P6 ;  /* 0x0000001d0218c210 */ /* 0x000fe40002fec404 */
[----:B0-----:R-:W-:-:S04]  /*75b20*/  @!P3 IADD3 R114, P5, P6, R16, R20, R7 ;  /* 0x000000141072b210 */ /* 0x001fc80007ebe007 */
[----:B------:R-:W-:-:S05]  /*75b30*/  @!P3 IADD3.X R115, R29, R21, R6, P5, P6 ;  /* 0x000000151d73b210 */ /* 0x000fca0002fec406 */
[----:B------:R-:W-:Y:S04]  /*75b40*/  @!P3 STL.64 [R1+0x250], R114 ;  /* 0x000250720100b387 */ /* 0x000fe80000100a00 */
[----:B------:R-:W3:Y:S01]  /*75b50*/  LDL.LU R213, [R1+0xb78] ;  /* 0x000b780001d57983 */ /* 0x000ee20000300800 */
[----:B----4-:R-:W-:-:S03]  /*75b60*/  FMUL R19, R212, UR8 ;  /* 0x00000008d4137c20 */ /* 0x010fc60008400000 */
[----:B------:R-:W4:Y:S01]  /*75b70*/  LDL.LU R212, [R1+0xb7c] ;  /* 0x000b7c0001d47983 */ /* 0x000f220000300800 */
        /* <DEDUP_REMOVED lines=10> */
[----:B------:R-:W0:Y:S02]  /*75c20*/  @!P3 LDC.64 R20, c[0x0][0x5c0] ;  /* 0x00017000ff14bb82 */ /* 0x000e240000000a00 */
[----:B0-----:R-:W-:-:S04]  /*75c30*/  @!P3 IADD3 R24, P5, P6, R16, R20, R7 ;  /* 0x000000141018b210 */ /* 0x001fc80007ebe007 */
[----:B------:R-:W-:Y:S02]  /*75c40*/  @!P3 IADD3.X R25, R29, R21, R6, P5, P6 ;  /* 0x000000151d19b210 */ /* 0x000fe40002fec406 */
[----:B------:R-:W-:-:S03]  /*75c50*/  ISETP.LT.OR P6, PT, R27, 0xe9, !P2 ;  /* 0x000000e91b00780c */ /* 0x000fc600057c1670 */
[----:B------:R-:W-:Y:S01]  /*75c60*/  @!P3 STL.64 [R1+0x1c8], R24 ;  /* 0x0001c8180100b387 */ /* 0x000fe20000100a00 */
[----:B------:R-:W-:-:S09]  /*75c70*/  LOP3.LUT P3, RZ, R12, 0x800, RZ, 0xc0, !PT ;  /* 0x000008000cff7812 */ /* 0x000fd2000786c0ff */
[----:B------:R-:W0:Y:S01]  /*75c80*/  @!P6 LDC.64 R20, c[0x0][0x5c0] ;  /* 0x00017000ff14eb82 */ /* 0x000e220000000a00 */
[----:B--2---:R-:W-:-:S05]  /*75c90*/  FMUL R19, R215, UR8 ;  /* 0x00000008d7137c20 */ /* 0x004fca0008400000 */
[----:B------:R-:W-:-:S05]  /*75ca0*/  F2FP.SATFINITE.E4M3.F32.PACK_AB_MERGE_C R19, RZ, R19, RZ ;  /* 0x00000013ff13723e */ /* 0x000fca00048070ff */
[----:B------:R1:W-:Y:S02]  /*75cb0*/  @!P4 STG.E.U8 desc[UR26][R22.64+0x69], R19 ;  /* 0x000069131600c986 */ /* 0x0003e4000c10111a */
[----:B-1----:R-:W-:-:S05]  /*75cc0*/  FMUL R19, R214, UR8 ;  /* 0x00000008d6137c20 */ /* 0x002fca0008400000 */
[----:B------:R-:W-:-:S05]  /*75cd0*/  F2FP.SATFINITE.E4M3.F32.PACK_AB_MERGE_C R19, RZ, R19, RZ ;  /* 0x00000013ff13723e */ /* 0x000fca00048070ff */
[----:B------:R3:W-:Y:S01]  /*75ce0*/  @!P3 STG.E.U8 desc[UR26][R74.64+0x70], R19 ;  /* 0x000070134a00b986 */ /* 0x0007e2000c10111a */
[----:B------:R-:W-:Y:S02]  /*75cf0*/  ISETP.LT.OR P3, PT, R27, 0xea, !P2 ;  /* 0x000000ea1b00780c */ /* 0x000fe40005761670 */
[----:B0-----:R-:W-:-:S04]  /*75d00*/  @!P6 IADD3 R24, P4, P5, R16, R20, R7 ;  /* 0x000000141018e210 */ /* 0x001fc80007d9e007 */
[----:B------:R-:W-:-:S07]  /*75d10*/  @!P6 IADD3.X R25, R29, R21, R6, P4, P5 ;  /* 0x000000151d19e210 */ /* 0x000fce00027ea406 */
[----:B------:R-:W0:Y:S01]  /*75d20*/  @!P3 LDC.64 R20, c[0x0][0x5c0] ;  /* 0x00017000ff14bb82 */ /* 0x000e220000000a00 */
[----:B------:R-:W-:Y:S04]  /*75d30*/  @!P6 STL.64 [R1+0x2c8], R24 ;  /* 0x0002c8180100e387 */ /* 0x000fe80000100a00 */
[----:B------:R-:W2:Y:S01]  /*75d40*/  LDL.LU R214, [R1+0xb80] ;  /* 0x000b800001d67983 */ /* 0x000ea20000300800 */
[----:B0-----:R-:W-:-:S04]  /*75d50*/  @!P3 IADD3 R22, P4, P5, R16, R20, R7 ;  /* 0x000000141016b210 */ /* 0x001fc80007d9e007 */
[----:B------:R-:W-:Y:S01]  /*75d60*/  @!P3 IADD3.X R23, R29, R21, R6, P4, P5 ;  /* 0x000000151d17b210 */ /* 0x000fe200027ea406 */
[----:B---3--:R-:W-:-:S04]  /*75d70*/  FMUL R19, R213, UR8 ;  /* 0x00000008d5137c20 */ /* 0x008fc80008400000 */
[----:B------:R0:W-:Y:S04]  /*75d80*/  @!P3 STL.64 [R1+0x2b8], R22 ;  /* 0x0002b8160100b387 */ /* 0x0001e80000100a00 */
[----:B------:R-:W3:Y:S01]  /*75d90*/  LDL.LU R213, [R1+0xb84] ;  /* 0x000b840001d57983 */ /* 0x000ee20000300800 */
[----:B------:R-:W-:Y:S02]  /*75da0*/  ISETP.LT.OR P4, PT, R27, 0x71, !P0 ;  /* 0x000000711b00780c */ /* 0x000fe40004781670 */
[----:B------:R-:W-:-:S11]  /*75db0*/  LOP3.LUT P1, RZ, R8, 0x10000, RZ, 0xc0, !PT ;  /* 0x0001000008ff7812 */ /* 0x000fd6000782c0ff */
[----:B0-----:R-:W0:Y:S01]  /*75dc0*/  @!P4 LDC.64 R22, c[0x0][0x5c0] ;  /* 0x00017000ff16cb82 */ /* 0x001e220000000a00 */
[----:B------:R-:W-:Y:S02]  /*75dd0*/  ISETP.LT.OR P3, PT, R27, 0xf1, !P2 ;  /* 0x000000f11b00780c */ /* 0x000fe40005761670 */
[----:B------:R-:W-:Y:S02]  /*75de0*/  F2FP.SATFINITE.E4M3.F32.PACK_AB_MERGE_C R19, RZ, R19, RZ ;  /* 0x00000013ff13723e */ /* 0x000fe400048070ff */
[----:B------:R-:W-:-:S03]  /*75df0*/  @!P4 IADD3 R20, P5, P6, R3, R16, R5 ;  /* 0x000000100314c210 */ /* 0x000fc60007ebe005 */
[----:B------:R4:W-:Y:S01]  /*75e00*/  @!P1 STG.E.U8 desc[UR26][R124.64+0x71], R19 ;  /* 0x000071137c009986 */ /* 0x0009e2000c10111a */
[----:B0-----:R-:W-:-:S05]  /*75e10*/  @!P4 IADD3 R22, P1, R20, R22, RZ ;  /* 0x000000161416c210 */ /* 0x001fca0007f3e0ff */
[----:B------:R-:W0:Y:S01]  /*75e20*/  @!P3 LDC.64 R20, c[0x0][0x5c0] ;  /* 0x00017000ff14bb82 */ /* 0x000e220000000a00 */
[----:B------:R-:W-:Y:S01]  /*75e30*/  @!P4 IADD3.X R24, R2, R29, R4, P5, P6 ;  /* 0x0000001d0218c210 */ /* 0x000fe20002fec404 */
[----:B----4-:R-:W-:Y:S01]  /*75e40*/  FMUL R19, R212, UR8 ;  /* 0x00000008d4137c20 */ /* 0x010fe20008400000 */
[----:B0-----:R-:W-:-:S04]  /*75e50*/  @!P3 IADD3 R74, P5, P6, R16, R20, R7 ;  /* 0x00000014104ab210 */ /* 0x001fc80007ebe007 */
[----:B------:R-:W-:-:S05]  /*75e60*/  @!P3 IADD3.X R75, R29, R21, R6, P5, P6 ;  /* 0x000000151d4bb210 */ /* 0x000fca0002fec406 */
[----:B------:R-:W-:Y:S04]  /*75e70*/  @!P3 STL.64 [R1+0x318], R74 ;  /* 0x0003184a0100b387 */ /* 0x000fe80000100a00 */
        /* <DEDUP_REMOVED lines=15> */
[----:B------:R-:W-:Y:S10]  /*75f70*/  @!P1 STL.64 [R1+0x2f0], R24 ;  /* 0x0002f01801009387 */ /* 0x000ff40000100a00 */
[----:B------:R-:W0:Y:S01]  /*75f80*/  @!P6 LDC.64 R20, c[0x0][0x5c0] ;  /* 0x00017000ff14eb82 */ /* 0x000e220000000a00 */
[----:B------:R-:W-:-:S04]  /*75f90*/  LOP3.LUT R10, R10, 0xfffffffb, RZ, 0xc0, !PT ;  /* 0xfffffffb0a0a7812 */ /* 0x000fc800078ec0ff */
[----:B------:R-:W-:Y:S02]  /*75fa0*/  @P6 LOP3.LUT R10, R10, 0x4, RZ, 0xfc, !PT ;  /* 0x000000040a0a6812 */ /* 0x000fe400078efcff */
[----:B------:R-:W-:Y:S01]  /*75fb0*/  LOP3.LUT P1, RZ, R12, 0x400, RZ, 0xc0, !PT ;  /* 0x000004000cff7812 */ /* 0x000fe2000782c0ff */
[----:B--2---:R-:W-:-:S05]  /*75fc0*/  FMUL R19, R214, UR8 ;  /* 0x00000008d6137c20 */ /* 0x004fca0008400000 */
[----:B------:R-:W-:-:S05]  /*75fd0*/  F2FP.SATFINITE.E4M3.F32.PACK_AB_MERGE_C R19, RZ, R19, RZ ;  /* 0x00000013ff13723e */ /* 0x000fca00048070ff */
[----:B------:R3:W-:Y:S02]  /*75fe0*/  @!P4 STG.E.U8 desc[UR26][R22.64+0x71], R19 ;  /* 0x000071131600c986 */ /* 0x0007e4000c10111a */
[----:B---3--:R-:W-:Y:S02]  /*75ff0*/  FMUL R19, R213, UR8 ;  /* 0x00000008d5137c20 */ /* 0x008fe40008400000 */
[----:B------:R-:W2:Y:S01]  /*76000*/  LDL.LU R213, [R1+0xb8c] ;  /* 0x000b8c0001d57983 */ /* 0x000ea20000300800 */
[----:B0-----:R-:W-:-:S04]  /*76010*/  @!P6 IADD3 R24, P4, P5, R16, R20, R7 ;  /* 0x000000141018e210 */ /* 0x001fc80007d9e007 */
[----:B------:R-:W-:-:S05]  /*76020*/  @!P6 IADD3.X R25, R29, R21, R6, P4, P5 ;  /* 0x000000151d19e210 */ /* 0x000fca00027ea406 */
[----:B------:R-:W-:Y:S01]  /*76030*/  @!P6 STL.64 [R1+0x350], R24 ;  /* 0x000350180100e387 */ /* 0x000fe20000100a00 */
[----:B------:R-:W-:-:S13]  /*76040*/  ISETP.LT.OR P6, PT, R27, 0xfa, !P2 ;  /* 0x000000fa1b00780c */ /* 0x000fda00057c1670 */
[----:B------:R-:W0:Y:S01]  /*76050*/  @!P6 LDC.64 R20, c[0x0][0x5c0] ;  /* 0x00017000ff14eb82 */ /* 0x000e220000000a00 */
[----:B------:R-:W-:-:S05]  /*76060*/  F2FP.SATFINITE.E4M3.F32.PACK_AB_MERGE_C R19, RZ, R19, RZ ;  /* 0x00000013ff13723e */ /* 0x000fca00048070ff */
[----:B------:R4:W-:Y:S01]  /*76070*/  @!P1 STG.E.U8 desc[UR26][R126.64+0x78], R19 ;  /* 0x000078137e009986 */ /* 0x0009e2000c10111a */
[----:B0-----:R-:W-:-:S04]  /*76080*/  @!P6 IADD3 R22, P4, P5, R16, R20, R7 ;  /* 0x000000141016e210 */ /* 0x001fc80007d9e007 */
[----:B------:R-:W-:-:S05]  /*76090*/  @!P6 IADD3.X R23, R29, R21, R6, P4, P5 ;  /* 0x000000151d17e210 */ /* 0x000fca00027ea406 */
[----:B------:R0:W-:Y:S01]  /*760a0*/  @!P6 STL.64 [R1+0x338], R22 ;  /* 0x000338160100e387 */ /* 0x0001e20000100a00 */
[----:B----4-:R-:W-:-:S03]  /*760b0*/  FMUL R19, R212, UR8 ;  /* 0x00000008d4137c20 */ /* 0x010fc60008400000 */
[----:B------:R-:W3:Y:S01]  /*760c0*/  LDL.LU R212, [R1+0xb90] ;  /* 0x000b900001d47983 */ /* 0x000ee20000300800 */
[----:B------:R-:W-:Y:S02]  /*760d0*/  ISETP.LT.OR P4, PT, R27, 0x79, !P0 ;  /* 0x000000791b00780c */ /* 0x000fe40004781670 */
[----:B------:R-:W-:Y:S01]  /*760e0*/  LOP3.LUT R0, R0, 0xffbfffff, RZ, 0xc0, !PT ;  /* 0xffbfffff00007812 */ /* 0x000fe200078ec0ff */
[----:B------:R-:W4:Y:S01]  /*760f0*/  LDL.LU R214, [R1+0xb94] ;  /* 0x000b940001d67983 */ /* 0x000f220000300800 */
[----:B------:R-:W-:Y:S02]  /*76100*/  LOP3.LUT R15, R15, 0xefffffff, RZ, 0xc0, !PT ;  /* 0xefffffff0f0f7812 */ /* 0x000fe400078ec0ff */
[----:B------:R-:W-:Y:S02]  /*76110*/  @P6 LOP3.LUT R0, R0, 0x400000, RZ, 0xfc, !PT ;  /* 0x0040000000006812 */ /* 0x000fe400078efcff */
[----:B------:R-:W-:Y:S02]  /*76120*/  @P2 LOP3.LUT R15, R15, 0x10000000, RZ, 0xfc, !PT ;  /* 0x100000000f0f2812 */ /* 0x000fe400078efcff */
[----:B------:R-:W-:-:S03]  /*76130*/  LOP3.LUT P2, RZ, R0, 0x800000, RZ, 0xc0, !PT ;  /* 0x0080000000ff7812 */ /* 0x000fc6000784c0ff */
[----:B0-----:R-:W0:Y:S01]  /*76140*/  @!P4 LDC.64 R22, c[0x0][0x5c0] ;  /* 0x00017000ff16cb82 */ /* 0x001e220000000a00 */
[C---:B------:R-:W-:Y:S02]  /*76150*/  LOP3.LUT P1, RZ, R12.reuse, 0x200, RZ, 0xc0, !PT ;  /* 0x000002000cff7812 */ /* 0x040fe4000782c0ff */
[----:B------:R-:W-:Y:S02]  /*76160*/  LOP3.LUT R12, R12, 0xfffffeff, RZ, 0xc0, !PT ;  /* 0xfffffeff0c0c7812 */ /* 0x000fe400078ec0ff */
[----:B------:R-:W-:-:S05]  /*76170*/  LOP3.LUT P3, RZ, R8, 0x20000, RZ, 0xc0, !PT ;  /* 0x0002000008ff7812 */ /* 0x000fca000786c0ff */
[----:B------:R-:W-:Y:S02]  /*76180*/  @P2 LOP3.LUT R12, R12, 0x100, RZ, 0xfc, !PT ;  /* 0x000001000c0c2812 */ /* 0x000fe400078efcff */
[----:B------:R-:W-:Y:S02]  /*76190*/  ISETP.LT.OR P2, PT, R27, 0x101, !P1 ;  /* 0x000001011b00780c */ /* 0x000fe40004f41670 */
[----:B------:R-:W-:Y:S02]  /*761a0*/  F2FP.SATFINITE.E4M3.F32.PACK_AB_MERGE_C R19, RZ, R19, RZ ;  /* 0x00000013ff13723e */ /* 0x000fe400048070ff */
[----:B------:R-:W-:-:S03]  /*761b0*/  @!P4 IADD3 R20, P5, P6, R3, R16, R5 ;  /* 0x000000100314c210 */ /* 0x000fc60007ebe005 */
[----:B------:R2:W-:Y:S01]  /*761c0*/  @!P3 STG.E.U8 desc[UR26][R76.64+0x79], R19 ;  /* 0x000079134c00b986 */ /* 0x0005e2000c10111a */
[----:B0-----:R-:W-:-:S05]  /*761d0*/  @!P4 IADD3 R22, P3, R20, R22, RZ ;  /* 0x000000161416c210 */ /* 0x001fca0007f7e0ff */
[----:B------:R-:W0:Y:S01]  /*761e0*/  @!P2 LDC.64 R20, c[0x0][0x5c0] ;  /* 0x00017000ff14ab82 */ /* 0x000e220000000a00 */
[----:B------:R-:W-:-:S05]  /*761f0*/  @!P4 IADD3.X R24, R2, R29, R4, P5, P6 ;  /* 0x0000001d0218c210 */ /* 0x000fca0002fec404 */
[----:B------:R-:W-:Y:S01]  /*76200*/  @!P4 IMAD.X R23, R24, 0x1, R23, P3 ;  /* 0x000000011817c824 */ /* 0x000fe200018e0617 */
[----:B0-----:R-:W-:-:S04]  /*76210*/  @!P2 IADD3 R74, P5, P6, R16, R20, R3 ;  /* 0x00000014104aa210 */ /* 0x001fc80007ebe003 */
[----:B------:R-:W-:-:S05]  /*76220*/  @!P2 IADD3.X R75, R29, R21, R2, P5, P6 ;  /* 0x000000151d4ba210 */ /* 0x000fca0002fec402 */
[----:B------:R-:W-:Y:S01]  /*76230*/  @!P2 STL.64 [R1+0x358], R74 ;  /* 0x0003584a0100a387 */ /* 0x000fe20000100a00 */
[----:B------:R-:W-:-:S04]  /*76240*/  LOP3.LUT R10, R10, 0xfffffff7, RZ, 0xc0, !PT ;  /* 0xfffffff70a0a7812 */ /* 0x000fc800078ec0ff */
[----:B------:R-:W-:Y:S02]  /*76250*/  @P2 LOP3.LUT R10, R10, 0x8, RZ, 0xfc, !PT ;  /* 0x000000080a0a2812 */ /* 0x000fe400078efcff */
[----:B------:R-:W-:Y:S01]  /*76260*/  ISETP.LT.OR P2, PT, R27, 0x102, !P1 ;  /* 0x000001021b00780c */ /* 0x000fe20004f41670 */
[----:B--2---:R-:W-:Y:S02]  /*76270*/  FMUL R19, R213, UR8 ;  /* 0x00000008d5137c20 */ /* 0x004fe40008400000 */
[----:B------:R-:W2:Y:S03]  /*76280*/  LDL.LU R213, [R1+0xb98] ;  /* 0x000b980001d57983 */ /* 0x000ea60000300800 */
[----:B------:R-:W-:-:S05]  /*76290*/  F2FP.SATFINITE.E4M3.F32.PACK_AB_MERGE_C R19, RZ, R19, RZ ;  /* 0x00000013ff13723e */ /* 0x000fca00048070ff */
[----:B------:R0:W-:Y:S01]  /*762a0*/  @!P4 STG.E.U8 desc[UR26][R22.64+0x78], R19 ;  /* 0x000078131600c986 */ /* 0x0001e2000c10111a */
[----:B------:R-:W-:-:S13]  /*762b0*/  ISETP.LT.OR P4, PT, R27, 0x7a, !P0 ;  /* 0x0000007a1b00780c */ /* 0x000fda0004781670 */
[----:B------:R-:W1:Y:S01]  /*762c0*/  @!P4 LDC.64 R20, c[0x0][0x5c0] ;  /* 0x00017000ff14cb82 */ /* 0x000e620000000a00 */
[----:B0-----:R-:W-:-:S04]  /*762d0*/  @!P4 IADD3 R22, P5, P6, R3, R16, R5 ;  /* 0x000000100316c210 */ /* 0x001fc80007ebe005 */
[----:B------:R-:W-:Y:S02]  /*762e0*/  @!P4 IADD3.X R19, R2, R29, R4, P5, P6 ;  /* 0x0000001d0213c210 */ /* 0x000fe40002fec404 */
[----:B-1----:R-:W-:-:S05]  /*762f0*/  @!P4 IADD3 R22, P5, R22, R20, RZ ;  /* 0x000000141616c210 */ /* 0x002fca0007fbe0ff */
[----:B------:R-:W-:Y:S02]  /*76300*/  @!P4 IMAD.X R23, R19, 0x1, R21, P5 ;  /* 0x000000011317c824 */ /* 0x000fe400028e0615 */
[----:B------:R-:W0:Y:S02]  /*76310*/  @!P2 LDC.64 R20, c[0x0][0x5c0] ;  /* 0x00017000ff14ab82 */ /* 0x000e240000000a00 */
[----:B0-----:R-:W-:-:S04]  /*76320*/  @!P2 IADD3 R24, P5, P6, R16, R20, R3 ;  /* 0x000000141018a210 */ /* 0x001fc80007ebe003 */
[----:B------:R-:W-:Y:S01]  /*76330*/  @!P2 IADD3.X R25, R29, R21, R2, P5, P6 ;  /* 0x000000151d19a210 */ /* 0x000fe20002fec402 */
[----:B---3--:R-:W-:-:S04]  /*76340*/  FMUL R19, R212, UR8 ;  /* 0x00000008d4137c20 */ /* 0x008fc80008400000 */
[----:B------:R-:W-:Y:S04]  /*76350*/  @!P2 STL.64 [R1+0x330], R24 ;  /* 0x000330180100a387 */ /* 0x000fe80000100a00 */
[----:B------:R-:W3:Y:S01]  /*76360*/  LDL.LU R212, [R1+0xb9c] ;  /* 0x000b9c0001d47983 */ /* 0x000ee20000300800 */
[----:B------:R-:W-:Y:S02]  /*76370*/  ISETP.LT.OR P6, PT, R27, 0x109, !P1 ;  /* 0x000001091b00780c */ /* 0x000fe40004fc1670 */
[C---:B------:R-:W-:Y:S02]  /*76380*/  LOP3.LUT P3, RZ, R8.reuse, 0x40000, RZ, 0xc0, !PT ;  /* 0x0004000008ff7812 */ /* 0x040fe4000786c0ff */
[----:B------:R-:W-:Y:S02]  /*76390*/  LOP3.LUT R8, R8, 0xfffdffff, RZ, 0xc0, !PT ;  /* 0xfffdffff08087812 */ /* 0x000fe400078ec0ff */
[----:B------:R-:W-:-:S02]  /*763a0*/  F2FP.SATFINITE.E4M3.F32.PACK_AB_MERGE_C R19, RZ, R19, RZ ;  /* 0x00000013ff13723e */ /* 0x000fc400048070ff */
[----:B------:R-:W-:Y:S02]  /*763b0*/  @P2 LOP3.LUT R8, R8, 0x20000, RZ, 0xfc, !PT ;  /* 0x0002000008082812 */ /* 0x000fe400078efcff */
[----:B------:R-:W-:-:S03]  /*763c0*/  LOP3.LUT P2, RZ, R12, 0x100, RZ, 0xc0, !PT ;  /* 0x000001000cff7812 */ /* 0x000fc6000784c0ff */
[----:B------:R-:W0:Y:S01]  /*763d0*/  @!P6 LDC.64 R20, c[0x0][0x5c0] ;  /* 0x00017000ff14eb82 */ /* 0x000e220000000a00 */
[----:B------:R4:W-:Y:S02]  /*763e0*/  @!P4 STG.E.U8 desc[UR26][R22.64+0x79], R19 ;  /* 0x000079131600c986 */ /* 0x0009e4000c10111a */
[----:B----4-:R-:W-:-:S05]  /*763f0*/  FMUL R19, R214, UR8 ;  /* 0x00000008d6137c20 */ /* 0x010fca0008400000 */
[----:B------:R-:W-:-:S05]  /*76400*/  F2FP.SATFINITE.E4M3.F32.PACK_AB_MERGE_C R19, RZ, R19, RZ ;  /* 0x00000013ff13723e */ /* 0x000fca00048070ff */
[----:B------:R-:W-:Y:S01]  /*76410*/  @!P2 STG.E.U8 desc[UR26][R52.64+0x80], R19 ;  /* 0x000080133400a986 */ /* 0x000fe2000c10111a */
[----:B------:R-:W-:Y:S02]  /*76420*/  ISETP.LT.OR P2, PT, R27, 0x10a, !P1 ;  /* 0x0000010a1b00780c */ /* 0x000fe40004f41670 */
[----:B0-----:R-:W-:-:S04]  /*76430*/  @!P6 IADD3 R24, P4, P5, R16, R20, R3 ;  /* 0x000000141018e210 */ /* 0x001fc80007d9e003 */
[----:B------:R-:W-:-:S07]  /*76440*/  @!P6 IADD3.X R25, R29, R21, R2, P4, P5 ;  /* 0x000000151d19e210 */ /* 0x000fce00027ea402 */
[----:B------:R-:W0:Y:S01]  /*76450*/  @!P2 LDC.64 R20, c[0x0][0x5c0] ;  /* 0x00017000ff14ab82 */ /* 0x000e220000000a00 */
[----:B------:R-:W-:Y:S01]  /*76460*/  @!P6 STL.64 [R1+0x348], R24 ;  /* 0x000348180100e387 */ /* 0x000fe20000100a00 */
[----:B0-----:R-:W-:-:S04]  /*76470*/  @!P2 IADD3 R22, P4, P5, R16, R20, R3 ;  /* 0x000000141016a210 */ /* 0x001fc80007d9e003 */
[----:B------:R-:W-:-:S05]  /*76480*/  @!P2 IADD3.X R23, R29, R21, R2, P4, P5 ;  /* 0x000000151d17a210 */ /* 0x000fca00027ea402 */
[----:B------:R0:W-:Y:S01]  /*76490*/  @!P2 STL.64 [R1+0x328], R22 ;  /* 0x000328160100a387 */ /* 0x0001e20000100a00 */
[----:B------:R-:W-:Y:S02]  /*764a0*/  ISETP.LT.OR P4, PT, R27, 0x81, !P0 ;  /* 0x000000811b00780c */ /* 0x000fe40004781670 */
[----:B------:R-:W-:-:S04]  /*764b0*/  LOP3.LUT R0, R0, 0xff7fffff, RZ, 0xc0, !PT ;  /* 0xff7fffff00007812 */ /* 0x000fc800078ec0ff */
[----:B------:R-:W-:-:S04]  /*764c0*/  @P2 LOP3.LUT R0, R0, 0x800000, RZ, 0xfc, !PT ;  /* 0x0080000000002812 */ /* 0x000fc800078efcff */
[----:B------:R-:W-:-:S03]  /*764d0*/  LOP3.LUT P2, RZ, R0, 0x400, RZ, 0xc0, !PT ;  /* 0x0000040000ff7812 */ /* 0x000fc6000784c0ff */
[----:B0-----:R-:W0:Y:S01]  /*764e0*/  @!P4 LDC.64 R22, c[0x0][0x5c0] ;  /* 0x00017000ff16cb82 */ /* 0x001e220000000a00 */
[----:B------:R-:W-:Y:S02]  /*764f0*/  LOP3.LUT R12, R12, 0xffffff7f, RZ, 0xc0, !PT ;  /* 0xffffff7f0c0c7812 */ /* 0x000fe400078ec0ff */
[----:B------:R-:W-:-:S07]  /*76500*/  LOP3.LUT R10, R10, 0xffffffef, RZ, 0xc0, !PT ;  /* 0xffffffef0a0a7812 */ /* 0x000fce00078ec0ff */
[----:B------:R-:W-:Y:S02]  /*76510*/  @P2 LOP3.LUT R12, R12, 0x80, RZ, 0xfc, !PT ;  /* 0x000000800c0c2812 */ /* 0x000fe400078efcff */
[----:B------:R-:W-:Y:S02]  /*76520*/  ISETP.LT.OR P2, PT, R27, 0x111, !P1 ;  /* 0x000001111b00780c */ /* 0x000fe40004f41670 */
[----:B------:R-:W-:Y:S02]  /*76530*/  @P6 LOP3.LUT R10, R10, 0x10, RZ, 0xfc, !PT ;  /* 0x000000100a0a6812 */ /* 0x000fe400078efcff */
[----:B------:R-:W-:-:S04]  /*76540*/  @!P4 IADD3 R20, P5, P6, R3, R16, R5 ;  /* 0x000000100314c210 */ /* 0x000fc80007ebe005 */
[----:B------:R-:W-:Y:S01]  /*76550*/  @!P4 IADD3.X R24, R2, R29, R4, P5, P6 ;  /* 0x0000001d0218c210 */ /* 0x000fe20002fec404 */
[----:B--2---:R-:W-:Y:S02]  /*76560*/  FMUL R19, R213, UR8 ;  /* 0x00000008d5137c20 */ /* 0x004fe40008400000 */
[----:B------:R-:W2:Y:S04]  /*76570*/  LDL.LU R213, [R1+0xba0] ;  /* 0x000ba00001d57983 */ /* 0x000ea80000300800 */
[----:B------:R-:W4:Y:S01]  /*76580*/  LDL.LU R214, [R1+0xba4] ;  /* 0x000ba40001d67983 */ /* 0x000f220000300800 */
        /* <DEDUP_REMOVED lines=14> */
[----:B------:R-:W-:-:S04]  /*76670*/  LOP3.LUT R10, R10, 0xffffffdf, RZ, 0xc0, !PT ;  /* 0xffffffdf0a0a7812 */ /* 0x000fc800078ec0ff */
[----:B------:R-:W-:Y:S02]  /*76680*/  @P2 LOP3.LUT R10, R10, 0x20, RZ, 0xfc, !PT ;  /* 0x000000200a0a2812 */ /* 0x000fe400078efcff */
[----:B------:R-:W-:Y:S02]  /*76690*/  ISETP.LT.OR P2, PT, R27, 0x112, !P1 ;  /* 0x000001121b00780c */ /* 0x000fe40004f41670 */
[----:B0-----:R-:W-:-:S04]  /*766a0*/  @!P4 IADD3 R22, P5, P6, R3, R16, R5 ;  /* 0x000000100316c210 */ /* 0x001fc80007ebe005 */
[----:B------:R-:W-:Y:S02]  /*766b0*/  @!P4 IADD3.X R19, R2, R29, R4, P5, P6 ;  /* 0x0000001d0213c210 */ /* 0x000fe40002fec404 */
[----:B-1----:R-:W-:-:S05]  /*766c0*/  @!P4 IADD3 R22, P5, R22, R20, RZ ;  /* 0x000000141616c210 */ /* 0x002fca0007fbe0ff */
[----:B------:R-:W-:Y:S02]  /*766d0*/  @!P4 IMAD.X R23, R19, 0x1, R21, P5 ;  /* 0x000000011317c824 */ /* 0x000fe400028e0615 */
[----:B------:R-:W0:Y:S02]  /*766e0*/  @!P2 LDC.64 R20, c[0x0][0x5c0] ;  /* 0x00017000ff14ab82 */ /* 0x000e240000000a00 */
[----:B0-----:R-:W-:-:S04]  /*766f0*/  @!P2 IADD3 R24, P5, P6, R16, R20, R3 ;  /* 0x000000141018a210 */ /* 0x001fc80007ebe003 */
[----:B------:R-:W-:-:S05]  /*76700*/  @!P2 IADD3.X R25, R29, R21, R2, P5, P6 ;  /* 0x000000151d19a210 */ /* 0x000fca0002fec402 */
[----:B------:R-:W-:Y:S01]  /*76710*/  @!P2 STL.64 [R1+0x308], R24 ;  /* 0x000308180100a387 */ /* 0x000fe20000100a00 */
[----:B------:R-:W-:Y:S02]  /*76720*/  ISETP.LT.OR P6, PT, R27, 0x119, !P1 ;  /* 0x000001191b00780c */ /* 0x000fe40004fc1670 */
[C---:B------:R-:W-:Y:S02]  /*76730*/  LOP3.LUT P3, RZ, R8.reuse, 0x80000, RZ, 0xc0, !PT ;  /* 0x0008000008ff7812 */ /* 0x040fe4000786c0ff */
[----:B------:R-:W-:-:S04]  /*76740*/  LOP3.LUT R8, R8, 0xfffbffff, RZ, 0xc0, !PT ;  /* 0xfffbffff08087812 */ /* 0x000fc800078ec0ff */
[----:B------:R-:W-:Y:S02]  /*76750*/  @P2 LOP3.LUT R8, R8, 0x40000, RZ, 0xfc, !PT ;  /* 0x0004000008082812 */ /* 0x000fe400078efcff */
[----:B------:R-:W-:-:S03]  /*76760*/  LOP3.LUT P2, RZ, R12, 0x80, RZ, 0xc0, !PT ;  /* 0x000000800cff7812 */ /* 0x000fc6000784c0ff */
[----:B------:R-:W0:Y:S01]  /*76770*/  @!P6 LDC.64 R20, c[0x0][0x5c0] ;  /* 0x00017000ff14eb82 */ /* 0x000e220000000a00 */
[----:B--2---:R-:W-:Y:S02]  /*76780*/  FMUL R19, R213, UR8 ;  /* 0x00000008d5137c20 */ /* 0x004fe40008400000 */
[----:B------:R-:W2:Y:S03]  /*76790*/  LDL.LU R213, [R1+0xbac] ;  /* 0x000bac0001d57983 */ /* 0x000ea60000300800 */
[----:B------:R-:W-:-:S05]  /*767a0*/  F2FP.SATFINITE.E4M3.F32.PACK_AB_MERGE_C R19, RZ, R19, RZ ;  /* 0x00000013ff13723e */ /* 0x000fca00048070ff */
[----:B------:R4:W-:Y:S02]  /*767b0*/  @!P4 STG.E.U8 desc[UR26][R22.64+0x81], R19 ;  /* 0x000081131600c986 */ /* 0x0009e4000c10111a */
[----:B----4-:R-:W-:-:S05]  /*767c0*/  FMUL R19, R214, UR8 ;  /* 0x00000008d6137c20 */ /* 0x010fca0008400000 */
[----:B------:R-:W-:-:S05]  /*767d0*/  F2FP.SATFINITE.E4M3.F32.PACK_AB_MERGE_C R19, RZ, R19, RZ ;  /* 0x00000013ff13723e */ /* 0x000fca00048070ff */
[----:B------:R3:W-:Y:S01]  /*767e0*/  @!P2 STG.E.U8 desc[UR26][R130.64+0x88], R19 ;  /* 0x000088138200a986 */ /* 0x0007e2000c10111a */
        /* <DEDUP_REMOVED lines=8> */
[----:B---3--:R-:W-:-:S03]  /*76870*/  FMUL R19, R212, UR8 ;  /* 0x00000008d4137c20 */ /* 0x008fc60008400000 */
[----:B------:R-:W3:Y:S01]  /*76880*/  LDL.LU R212, [R1+0xbb0] ;  /* 0x000bb00001d47983 */ /* 0x000ee20000300800 */
[----:B------:R-:W-:Y:S02]  /*76890*/  ISETP.LT.OR P4, PT, R27, 0x89, !P0 ;  /* 0x000000891b00780c */ /* 0x000fe40004781670 */
[----:B------:R-:W-:Y:S01]  /*768a0*/  LOP3.LUT R0, R0, 0xfffffbff, RZ, 0xc0, !PT ;  /* 0xfffffbff00007812 */ /* 0x000fe200078ec0ff */
[----:B------:R-:W4:Y:S03]  /*768b0*/  LDL.LU R214, [R1+0xbb4] ;  /* 0x000bb40001d67983 */ /* 0x000f260000300800 */
        /* <DEDUP_REMOVED lines=8> */
[----:B------:R-:W-:Y:S02]  /*76940*/  F2FP.SATFINITE.E4M3.F32.PACK_AB_MERGE_C R19, RZ, R19, RZ ;  /* 0x00000013ff13723e */ /* 0x000fe400048070ff */
[----:B------:R-:W-:-:S03]  /*76950*/  @!P4 IADD3 R20, P5, P6, R3, R16, R5 ;  /* 0x000000100314c210 */ /* 0x000fc60007ebe005 */
[----:B------:R2:W-:Y:S01]  /*76960*/  @!P3 STG.E.U8 desc[UR26][R50.64+0x89], R19 ;  /* 0x000089133200b986 */ /* 0x0005e2000c10111a */
[----:B0-----:R-:W-:-:S03]  /*76970*/  @!P4 IADD3 R22, P3, R20, R22, RZ ;  /* 0x000000161416c210 */ /* 0x001fc60007f7e0ff */
        /* <DEDUP_REMOVED lines=23> */
[----:B---3--:R-:W-:-:S03]  /*76af0*/  FMUL R19, R212, UR8 ;  /* 0x00000008d4137c20 */ /* 0x008fc60008400000 */
[----:B------:R-:W3:Y:S01]  /*76b00*/  LDL.LU R212, [R1+0xbbc] ;  /* 0x000bbc0001d47983 */ /* 0x000ee20000300800 */
[----:B------:R-:W-:Y:S02]  /*76b10*/  ISETP.LT.OR P6, PT, R27, 0x129, !P1 ;  /* 0x000001291b00780c */ /* 0x000fe40004fc1670 */
[C---:B------:R-:W-:Y:S02]  /*76b20*/  LOP3.LUT P3, RZ, R8.reuse, 0x100000, RZ, 0xc0, !PT ;  /* 0x0010000008ff7812 */ /* 0x040fe4000786c0ff */
[----:B------:R-:W-:Y:S02]  /*76b30*/  LOP3.LUT R8, R8, 0xfff7ffff, RZ, 0xc0, !PT ;  /* 0xfff7ffff08087812 */ /* 0x000fe400078ec0ff */
[----:B------:R-:W-:Y:S02]  /*76b40*/  F2FP.SATFINITE.E4M3.F32.PACK_AB_MERGE_C R19, RZ, R19, RZ ;  /* 0x00000013ff13723e */ /* 0x000fe400048070ff */
        /* <DEDUP_REMOVED lines=340> */
[----:B------:R-:W-:Y:S02]  /*78090*/  LOP3.LUT R14, R14, 0xfffeffff, RZ, 0xc0, !PT ;  /* 0xfffeffff0e0e7812 */ /* 0x000fe400078ec0ff */
[----:B0-----:R-:W-:-:S04]  /*780a0*/  @!P2 IADD3 R34, P5, P6, R16, R20, R3 ;  /* 0x000000141022a210 */ /* 0x001fc80007ebe003 */
[----:B------:R-:W-:-:S05]  /*780b0*/  @!P2 IADD3.X R35, R29, R21, R2, P5, P6 ;  /* 0x000000151d23a210 */ /* 0x000fca0002fec402 */
[----:B------:R-:W-:Y:S01]  /*780c0*/  @!P2 STL.64 [R1+0xd8], R34 ;  /* 0x0000d8220100a387 */ /* 0x000fe20000100a00 */
        /* <DEDUP_REMOVED lines=17> */
[----:B------:R-:W-:Y:S04]  /*781e0*/  STL [R1+0x14a8], R12 ;  /* 0x0014a80c01007387 */ /* 0x000fe80000100800 */
[----:B------:R-:W3:Y:S01]  /*781f0*/  LDL.LU R212, [R1+0xc1c] ;  /* 0x000c1c0001d47983 */ /* 0x000ee20000300800 */
[----:B------:R-:W-:Y:S02]  /*78200*/  ISETP.LT.OR P6, PT, R27, 0x189, !P1 ;  /* 0x000001891b00780c */ /* 0x000fe40004fc1670 */
[----:B------:R-:W-:Y:S02]  /*78210*/  LOP3.LUT R14, R14, 0xffffdfff, RZ, 0xc0, !PT ;  /* 0xffffdfff0e0e7812 */ /* 0x000fe400078ec0ff */
[----:B------:R-:W-:Y:S02]  /*78220*/  F2FP.SATFINITE.E4M3.F32.PACK_AB_MERGE_C R19, RZ, R19, RZ ;  /* 0x00000013ff13723e */ /* 0x000fe400048070ff */
[----:B------:R-:W-:-:S02]  /*78230*/  @P2 LOP3.LUT R14, R14, 0x2000, RZ, 0xfc, !PT ;  /* 0x000020000e0e2812 */ /* 0x000fc400078efcff */
[----:B------:R-:W-:Y:S01]  /*78240*/  LOP3.LUT P2, RZ, R12, 0x1, RZ, 0xc0, !PT ;  /* 0x000000010cff7812 */ /* 0x000fe2000784c0ff */
[----:B------:R4:W-:Y:S04]  /*78250*/  @!P4 STG.E.U8 desc[UR26][R22.64+0xb9], R19 ;  /* 0x0000b9131600c986 */ /* 0x0009e8000c10111a */
[----:B------:R-:W0:Y:S01]  /*78260*/  @!P6 LDC.64 R20, c[0x0][0x5c0] ;  /* 0x00017000ff14eb82 */ /* 0x000e220000000a00 */
[----:B----4-:R-:W-:-:S05]  /*78270*/  FMUL R19, R214, UR8 ;  /* 0x00000008d6137c20 */ /* 0x010fca0008400000 */
[----:B------:R-:W-:-:S05]  /*78280*/  F2FP.SATFINITE.E4M3.F32.PACK_AB_MERGE_C R19, RZ, R19, RZ ;  /* 0x00000013ff13723e */ /* 0x000fca00048070ff */
[----:B------:R-:W-:Y:S01]  /*78290*/  @!P2 STG.E.U8 desc[UR26][R84.64+0xc0], R19 ;  /* 0x0000c0135400a986 */ /* 0x000fe2000c10111a */
[----:B------:R-:W-:Y:S02]  /*782a0*/  ISETP.LT.OR P2, PT, R27, 0x18a, !P1 ;  /* 0x0000018a1b00780c */ /* 0x000fe40004f41670 */
[----:B0-----:R-:W-:-:S04]  /*782b0*/  @!P6 IADD3 R24, P4, P5, R16, R20, R3 ;  /* 0x000000141018e210 */ /* 0x001fc80007d9e003 */
[----:B------:R-:W-:-:S07]  /*782c0*/  @!P6 IADD3.X R25, R29, R21, R2, P4, P5 ;  /* 0x000000151d19e210 */ /* 0x000fce00027ea402 */
[----:B------:R-:W0:Y:S01]  /*782d0*/  @!P2 LDC.64 R20, c[0x0][0x5c0] ;  /* 0x00017000ff14ab82 */ /* 0x000e220000000a00 */
[----:B------:R-:W-:Y:S01]  /*782e0*/  LOP3.LUT R0, R0, 0xf7ffffff, RZ, 0xc0, !PT ;  /* 0xf7ffffff00007812 */ /* 0x000fe200078ec0ff */
[----:B------:R-:W-:Y:S03]  /*782f0*/  @!P6 STL.64 [R1+0x88], R24 ;  /* 0x000088180100e387 */ /* 0x000fe60000100a00 */
[----:B------:R-:W-:Y:S02]  /*78300*/  @P2 LOP3.LUT R0, R0, 0x8000000, RZ, 0xfc, !PT ;  /* 0x0800000000002812 */ /* 0x000fe400078efcff */
[----:B0-----:R-:W-:-:S04]  /*78310*/  @!P2 IADD3 R22, P4, P5, R16, R20, R3 ;  /* 0x000000141016a210 */ /* 0x001fc80007d9e003 */
[----:B------:R-:W-:Y:S02]  /*78320*/  @!P2 IADD3.X R23, R29, R21, R2, P4, P5 ;  /* 0x000000151d17a210 */ /* 0x000fe400027ea402 */
[----:B------:R-:W-:-:S03]  /*78330*/  ISETP.LT.OR P4, PT, R27, 0xc1, !P0 ;  /* 0x000000c11b00780c */ /* 0x000fc60004781670 */
[----:B------:R0:W-:Y:S01]  /*78340*/  @!P2 STL.64 [R1+0x30], R22 ;  /* 0x000030160100a387 */ /* 0x0001e20000100a00 */
[----:B------:R-:W-:Y:S02]  /*78350*/  LOP3.LUT P2, RZ, R0, 0x1000, RZ, 0xc0, !PT ;  /* 0x0000100000ff7812 */ /* 0x000fe4000784c0ff */
[----:B------:R-:W-:-:S07]  /*78360*/  LOP3.LUT R17, R17, 0x7fffffff, RZ, 0xc0, !PT ;  /* 0x7fffffff11117812 */ /* 0x000fce00078ec0ff */
[----:B0-----:R-:W0:Y:S01]  /*78370*/  @!P4 LDC.64 R22, c[0x0][0x5c0] ;  /* 0x00017000ff16cb82 */ /* 0x001e220000000a00 */
[----:B------:R-:W-:-:S03]  /*78380*/  LOP3.LUT P3, RZ, R8, 0x4000000, RZ, 0xc0, !PT ;  /* 0x0400000008ff7812 */ /* 0x000fc6000786c0ff */
[----:B------:R-:W-:Y:S02]  /*78390*/  @P2 LOP3.LUT R17, R17, 0x80000000, RZ, 0xfc, !PT ;  /* 0x8000000011112812 */ /* 0x000fe400078efcff */
[----:B------:R-:W-:Y:S02]  /*783a0*/  ISETP.LT.OR P2, PT, R27, 0x191, !P1 ;  /* 0x000001911b00780c */ /* 0x000fe40004f41670 */
[----:B------:R-:W-:-:S04]  /*783b0*/  LOP3.LUT R14, R14, 0xfff7ffff, RZ, 0xc0, !PT ;  /* 0xfff7ffff0e0e7812 */ /* 0x000fc800078ec0ff */
[----:B------:R-:W-:Y:S02]  /*783c0*/  @P6 LOP3.LUT R14, R14, 0x80000, RZ, 0xfc, !PT ;  /* 0x000800000e0e6812 */ /* 0x000fe400078efcff */
[----:B------:R-:W-:-:S04]  /*783d0*/  @!P4 IADD3 R20, P5, P6, R3, R16, R5 ;  /* 0x000000100314c210 */ /* 0x000fc80007ebe005 */
[----:B------:R-:W-:Y:S01]  /*783e0*/  @!P4 IADD3.X R24, R2, R29, R4, P5, P6 ;  /* 0x0000001d0218c210 */ /* 0x000fe20002fec404 */
[----:B--2---:R-:W-:Y:S02]  /*783f0*/  FMUL R19, R213, UR8 ;  /* 0x00000008d5137c20 */ /* 0x004fe40008400000 */
[----:B------:R-:W2:Y:S03]  /*78400*/  LDL.LU R213, [R1+0xc20] ;  /* 0x000c200001d57983 */ /* 0x000ea60000300800 */
[----:B------:R-:W-:Y:S01]  /*78410*/  F2FP.SATFINITE.E4M3.F32.PACK_AB_MERGE_C R19, RZ, R19, RZ ;  /* 0x00000013ff13723e */ /* 0x000fe200048070ff */
[----:B------:R-:W4:Y:S04]  /*78420*/  LDL.LU R214, [R1+0xc24] ;  /* 0x000c240001d67983 */ /* 0x000f280000300800 */
[----:B------:R3:W-:Y:S01]  /*78430*/  @!P3 STG.E.U8 desc[UR26][R144.64+0xc1], R19 ;  /* 0x0000c1139000b986 */ /* 0x0007e2000c10111a */
[----:B0-----:R-:W-:-:S02]  /*78440*/  @!P4 IADD3 R22, P3, R20, R22, RZ ;  /* 0x000000161416c210 */ /* 0x001fc40007f7e0ff */
        /* <DEDUP_REMOVED lines=11> */
[----:B0-----:R-:W-:Y:S02]  /*78500*/  @!P4 IADD3 R22, P5, P6, R3, R16, R5 ;  /* 0x000000100316c210 */ /* 0x001fe40007ebe005 */
[----:B------:R-:W-:Y:S02]  /*78510*/  LOP3.LUT R14, R14, 0xff7fffff, RZ, 0xc0, !PT ;  /* 0xff7fffff0e0e7812 */ /* 0x000fe400078ec0ff */
[----:B------:R-:W-:Y:S02]  /*78520*/  @!P4 IADD3.X R19, R2, R29, R4, P5, P6 ;  /* 0x0000001d0213c210 */ /* 0x000fe40002fec404 */
[----:B------:R-:W-:Y:S02]  /*78530*/  @P2 LOP3.LUT R14, R14, 0x800000, RZ, 0xfc, !PT ;  /* 0x008000000e0e2812 */ /* 0x000fe400078efcff */
[----:B------:R-:W-:Y:S02]  /*78540*/  ISETP.LT.OR P2, PT, R27, 0x192, !P1 ;  /* 0x000001921b00780c */ /* 0x000fe40004f41670 */
[----:B-1----:R-:W-:-:S05]  /*78550*/  @!P4 IADD3 R22, P5, R22, R20, RZ ;  /* 0x000000141616c210 */ /* 0x002fca0007fbe0ff */
[----:B------:R-:W-:-:S06]  /*78560*/  @!P4 IMAD.X R23, R19, 0x1, R21, P5 ;  /* 0x000000011317c824 */ /* 0x000fcc00028e0615 */
[----:B------:R-:W0:Y:S01]  /*78570*/  @!P2 LDC.64 R20, c[0x0][0x5c0] ;  /* 0x00017000ff14ab82 */ /* 0x000e220000000a00 */
[----:B------:R-:W-:-:S04]  /*78580*/  LOP3.LUT R14, R14, 0xffefffff, RZ, 0xc0, !PT ;  /* 0xffefffff0e0e7812 */ /* 0x000fc800078ec0ff */
[----:B------:R-:W-:Y:S02]  /*78590*/  @P2 LOP3.LUT R14, R14, 0x100000, RZ, 0xfc, !PT ;  /* 0x001000000e0e2812 */ /* 0x000fe400078efcff */
[----:B0-----:R-:W-:-:S04]  /*785a0*/  @!P2 IADD3 R218, P5, P6, R16, R20, R3 ;  /* 0x0000001410daa210 */ /* 0x001fc80007ebe003 */
[----:B------:R-:W-:Y:S02]  /*785b0*/  @!P2 IADD3.X R219, R29, R21, R2, P5, P6 ;  /* 0x000000151ddba210 */ /* 0x000fe40002fec402 */
[----:B------:R-:W-:Y:S01]  /*785c0*/  LOP3.LUT P2, RZ, R17, 0x80000000, RZ, 0xc0, !PT ;  /* 0x8000000011ff7812 */ /* 0x000fe2000784c0ff */
[----:B--2---:R-:W-:Y:S02]  /*785d0*/  FMUL R19, R213, UR8 ;  /* 0x00000008d5137c20 */ /* 0x004fe40008400000 */
[----:B------:R-:W2:Y:S03]  /*785e0*/  LDL.LU R213, [R1+0xc2c] ;  /* 0x000c2c0001d57983 */ /* 0x000ea60000300800 */
[----:B------:R-:W-:-:S05]  /*785f0*/  F2FP.SATFINITE.E4M3.F32.PACK_AB_MERGE_C R19, RZ, R19, RZ ;  /* 0x00000013ff13723e */ /* 0x000fca00048070ff */
[----:B------:R4:W-:Y:S02]  /*78600*/  @!P4 STG.E.U8 desc[UR26][R22.64+0xc1], R19 ;  /* 0x0000c1131600c986 */ /* 0x0009e4000c10111a */
[----:B----4-:R-:W-:-:S05]  /*78610*/  FMUL R19, R214, UR8 ;  /* 0x00000008d6137c20 */ /* 0x010fca0008400000 */
[----:B------:R-:W-:-:S05]  /*78620*/  F2FP.SATFINITE.E4M3.F32.PACK_AB_MERGE_C R19, RZ, R19, RZ ;  /* 0x00000013ff13723e */ /* 0x000fca00048070ff */
[----:B------:R3:W-:Y:S02]  /*78630*/  @!P2 STG.E.U8 desc[UR26][R146.64+0xc8], R19 ;  /* 0x0000c8139200a986 */ /* 0x0007e4000c10111a */
[----:B---3--:R-:W-:Y:S02]  /*78640*/  FMUL R19, R212, UR8 ;  /* 0x00000008d4137c20 */ /* 0x008fe40008400000 */
[----:B------:R-:W3:Y:S01]  /*78650*/  LDL.LU R212, [R1+0xc30] ;  /* 0x000c300001d47983 */ /* 0x000ee20000300800 */
[C---:B------:R-:W-:Y:S02]  /*78660*/  ISETP.LT.OR P6, PT, R27.reuse, 0x199, !P1 ;  /* 0x000001991b00780c */ /* 0x040fe40004fc1670 */
[----:B------:R-:W-:Y:S01]  /*78670*/  ISETP.LT.OR P2, PT, R27, 0x19a, !P1 ;  /* 0x0000019a1b00780c */ /* 0x000fe20004f41670 */
[----:B------:R-:W4:Y:S10]  /*78680*/  LDL.LU R214, [R1+0xc34] ;  /* 0x000c340001d67983 */ /* 0x000f340000300800 */
[----:B------:R-:W0:Y:S02]  /*78690*/  @!P6 LDC.64 R20, c[0x0][0x5c0] ;  /* 0x00017000ff14eb82 */ /* 0x000e240000000a00 */
[----:B0-----:R-:W-:-:S04]  /*786a0*/  @!P6 IADD3 R230, P4, P5, R16, R20, R3 ;  /* 0x0000001410e6e210 */ /* 0x001fc80007d9e003 */
[----:B------:R-:W-:Y:S02]  /*786b0*/  @!P6 IADD3.X R231, R29, R21, R2, P4, P5 ;  /* 0x000000151de7e210 */ /* 0x000fe400027ea402 */
        /* <DEDUP_REMOVED lines=19> */
[----:B------:R-:W0:Y:S03]  /*787f0*/  @!P2 LDC.64 R20, c[0x0][0x5c0] ;  /* 0x00017000ff14ab82 */ /* 0x000e260000000a00 */
[----:B------:R-:W-:Y:S01]  /*78800*/  @!P4 IMAD.X R23, R24, 0x1, R23, P3 ;  /* 0x000000011817c824 */ /* 0x000fe200018e0617 */
[----:B0-----:R-:W-:-:S04]  /*78810*/  @!P2 IADD3 R226, P5, P6, R16, R20, R3 ;  /* 0x0000001410e2a210 */ /* 0x001fc80007ebe003 */
[----:B------:R-:W-:Y:S01]  /*78820*/  @!P2 IADD3.X R227, R29, R21, R2, P5, P6 ;  /* 0x000000151de3a210 */ /* 0x000fe20002fec402 */
        /* <DEDUP_REMOVED lines=10> */
[----:B---3--:R-:W-:Y:S02]  /*788d0*/  FMUL R19, R212, UR8 ;  /* 0x00000008d4137c20 */ /* 0x008fe40008400000 */
[----:B------:R-:W3:Y:S01]  /*788e0*/  LDL.LU R212, [R1+0xc3c] ;  /* 0x000c3c0001d47983 */ /* 0x000ee20000300800 */
[----:B------:R-:W-:-:S04]  /*788f0*/  LOP3.LUT R14, R14, 0xbfffffff, RZ, 0xc0, !PT ;  /* 0xbfffffff0e0e7812 */ /* 0x000fc800078ec0ff */
[----:B------:R-:W-:Y:S02]  /*78900*/  @P2 LOP3.LUT R14, R14, 0x40000000, RZ, 0xfc, !PT ;  /* 0x400000000e0e2812 */ /* 0x000fe400078efcff */
[----:B------:R-:W-:-:S13]  /*78910*/  ISETP.LT.OR P2, PT, R27, 0x1a2, !P1 ;  /* 0x000001a21b00780c */ /* 0x000fda0004f41670 */
[----:B------:R-:W0:Y:S01]  /*78920*/  @!P2 LDC.64 R20, c[0x0][0x5c0] ;  /* 0x00017000ff14ab82 */ /* 0x000e220000000a00 */
[----:B------:R-:W-:Y:S02]  /*78930*/  LOP3.LUT R14, R14, 0xf7ffffff, RZ, 0xc0, !PT ;  /* 0xf7ffffff0e0e7812 */ /* 0x000fe400078ec0ff */
[----:B------:R-:W-:Y:S02]  /*78940*/  F2FP.SATFINITE.E4M3.F32.PACK_AB_MERGE_C R19, RZ, R19, RZ ;  /* 0x00000013ff13723e */ /* 0x000fe400048070ff */
[----:B------:R-:W-:-:S03]  /*78950*/  @P2 LOP3.LUT R14, R14, 0x8000000, RZ, 0xfc, !PT ;  /* 0x080000000e0e2812 */ /* 0x000fc600078efcff */
[----:B------:R4:W-:Y:S01]  /*78960*/  @!P4 STG.E.U8 desc[UR26][R22.64+0xc9], R19 ;  /* 0x0000c9131600c986 */ /* 0x0009e2000c10111a */
[----:B0-----:R-:W-:-:S04]  /*78970*/  @!P2 IADD3 R128, P5, P6, R16, R20, R3 ;  /* 0x000000141080a210 */ /* 0x001fc80007ebe003 */
[----:B------:R-:W-:Y:S02]  /*78980*/  @!P2 IADD3.X R129, R29, R21, R2, P5, P6 ;  /* 0x000000151d81a210 */ /* 0x000fe40002fec402 */
[----:B------:R-:W-:Y:S01]  /*78990*/  LOP3.LUT P2, RZ, R17, 0x40000000, RZ, 0xc0, !PT ;  /* 0x4000000011ff7812 */ /* 0x000fe2000784c0ff */
[----:B----4-:R-:W-:Y:S02]  /*789a0*/  FMUL R19, R214, UR8 ;  /* 0x00000008d6137c20 */ /* 0x010fe40008400000 */
[----:B------:R-:W4:Y:S03]  /*789b0*/  LDL.LU R214, [R1+0xc40] ;  /* 0x000c400001d67983 */ /* 0x000f260000300800 */
[----:B------:R-:W-:Y:S02]  /*789c0*/  F2FP.SATFINITE.E4M3.F32.PACK_AB_MERGE_C R19, RZ, R19, RZ ;  /* 0x00000013ff13723e */ /* 0x000fe400048070ff */
[----:B------:R-:W-:-:S05]  /*789d0*/  LOP3.LUT P3, RZ, R8, 0x10000000, RZ, 0xc0, !PT ;  /* 0x1000000008ff7812 */ /* 0x000fca000786c0ff */
[----:B------:R2:W-:Y:S01]  /*789e0*/  @!P2 STG.E.U8 desc[UR26][R88.64+0xd0], R19 ;  /* 0x0000d0135800a986 */ /* 0x0005e2000c10111a */
[----:B------:R-:W-:-:S13]  /*789f0*/  ISETP.LT.OR P6, PT, R27, 0x1a9, !P1 ;  /* 0x000001a91b00780c */ /* 0x000fda0004fc1670 */
[----:B------:R-:W0:Y:S01]  /*78a00*/  @!P6 LDC.64 R20, c[0x0][0x5c0] ;  /* 0x00017000ff14eb82 */ /* 0x000e220000000a00 */
[----:B--2---:R-:W-:Y:S02]  /*78a10*/  FMUL R19, R213, UR8 ;  /* 0x00000008d5137c20 */ /* 0x004fe40008400000 */
[----:B------:R-:W2:Y:S03]  /*78a20*/  LDL.LU R213, [R1+0xc44] ;  /* 0x000c440001d57983 */ /* 0x000ea60000300800 */
[----:B------:R-:W-:-:S05]  /*78a30*/  F2FP.SATFINITE.E4M3.F32.PACK_AB_MERGE_C R19, RZ, R19, RZ ;  /* 0x00000013ff13723e */ /* 0x000fca00048070ff */
[----:B------:R3:W-:Y:S02]  /*78a40*/  @!P3 STG.E.U8 desc[UR26][R148.64+0xd1], R19 ;  /* 0x0000d1139400b986 */ /* 0x0007e4000c10111a */
[----:B---3--:R-:W-:Y:S02]  /*78a50*/  FMUL R19, R212, UR8 ;  /* 0x00000008d4137c20 */ /* 0x008fe40008400000 */
[----:B------:R-:W3:Y:S04]  /*78a60*/  LDL.LU R212, [R1+0xc48] ;  /* 0x000c480001d47983 */ /* 0x000ee80000300800 */
[----:B------:R-:W3:Y:S01]  /*78a70*/  LDL.LU R222, [R1+0xc4c] ;  /* 0x000c4c0001de7983 */ /* 0x000ee20000300800 */
[----:B------:R-:W-:Y:S02]  /*78a80*/  ISETP.LT.OR P2, PT, R27, 0x1aa, !P1 ;  /* 0x000001aa1b00780c */ /* 0x000fe40004f41670 */
[----:B0-----:R-:W-:-:S04]  /*78a90*/  @!P6 IADD3 R142, P4, P5, R16, R20, R3 ;  /* 0x00000014108ee210 */ /* 0x001fc80007d9e003 */
        /* <DEDUP_REMOVED lines=10> */
[----:B------:R-:W-:Y:S02]  /*78b40*/  @P2 LOP3.LUT R17, R17, 0x20000000, RZ, 0xfc, !PT ;  /* 0x2000000011112812 */ /* 0x000fe400078efcff */
[----:B------:R-:W-:Y:S02]  /*78b50*/  ISETP.LT.OR P2, PT, R27, 0x1b1, !P1 ;  /* 0x000001b11b00780c */ /* 0x000fe40004f41670 */
[----:B------:R-:W-:-:S04]  /*78b60*/  LOP3.LUT R18, R18, 0xfffffffd, RZ, 0xc0, !PT ;  /* 0xfffffffd12127812 */ /* 0x000fc800078ec0ff */
[----:B------:R-:W-:Y:S02]  /*78b70*/  @P6 LOP3.LUT R18, R18, 0x2, RZ, 0xfc, !PT ;  /* 0x0000000212126812 */ /* 0x000fe400078efcff */
[----:B------:R-:W-:-:S04]  /*78b80*/  @!P4 IADD3 R20, P5, P6, R3, R16, R5 ;  /* 0x000000100314c210 */ /* 0x000fc80007ebe005 */
[----:B------:R-:W-:Y:S02]  /*78b90*/  @!P4 IADD3.X R24, R2, R29, R4, P5, P6 ;  /* 0x0000001d0218c210 */ /* 0x000fe40002fec404 */
[----:B0-----:R-:W-:Y:S02]  /*78ba0*/  @!P4 IADD3 R22, P3, R20, R22, RZ ;  /* 0x000000161416c210 */ /* 0x001fe40007f7e0ff */
[----:B------:R-:W0:Y:S01]  /*78bb0*/  @!P2 LDC.64 R20, c[0x0][0x5c0] ;  /* 0x00017000ff14ab82 */ /* 0x000e220000000a00 */
[----:B------:R-:W-:Y:S02]  /*78bc0*/  F2FP.SATFINITE.E4M3.F32.PACK_AB_MERGE_C R19, RZ, R19, RZ ;  /* 0x00000013ff13723e */ /* 0x000fe400048070ff */
        /* <DEDUP_REMOVED lines=14> */
[----:B----4-:R-:W-:Y:S01]  /*78cb0*/  FMUL R19, R214, UR8 ;  /* 0x00000008d6137c20 */ /* 0x010fe20008400000 */
[----:B------:R-:W-:-:S04]  /*78cc0*/  LOP3.LUT R18, R18, 0xfffffffb, RZ, 0xc0, !PT ;  /* 0xfffffffb12127812 */ /* 0x000fc800078ec0ff */
[----:B------:R-:W-:Y:S02]  /*78cd0*/  F2FP.SATFINITE.E4M3.F32.PACK_AB_MERGE_C R19, RZ, R19, RZ ;  /* 0x00000013ff13723e */ /* 0x000fe400048070ff */
[----:B------:R-:W-:-:S03]  /*78ce0*/  @P2 LOP3.LUT R18, R18, 0x4, RZ, 0xfc, !PT ;  /* 0x0000000412122812 */ /* 0x000fc600078efcff */
[----:B------:R2:W-:Y:S01]  /*78cf0*/  @!P4 STG.E.U8 desc[UR26][R22.64+0xd1], R19 ;  /* 0x0000d1131600c986 */ /* 0x0005e2000c10111a */
[----:B0-----:R-:W-:-:S04]  /*78d00*/  @!P2 IADD3 R126, P5, P6, R16, R20, R3 ;  /* 0x00000014107ea210 */ /* 0x001fc80007ebe003 */
[----:B------:R-:W-:Y:S02]  /*78d10*/  @!P2 IADD3.X R127, R29, R21, R2, P5, P6 ;  /* 0x000000151d7fa210 */ /* 0x000fe40002fec402 */
[----:B------:R-:W-:Y:S01]  /*78d20*/  LOP3.LUT P2, RZ, R17, 0x20000000, RZ, 0xc0, !PT ;  /* 0x2000000011ff7812 */ /* 0x000fe2000784c0ff */
[----:B--2---:R-:W-:Y:S02]  /*78d30*/  FMUL R19, R213, UR8 ;  /* 0x00000008d5137c20 */ /* 0x004fe40008400000 */
[----:B------:R-:W2:Y:S03]  /*78d40*/  LDL.LU R213, [R1+0xc50] ;  /* 0x000c500001d57983 */ /* 0x000ea60000300800 */
[----:B------:R-:W-:-:S07]  /*78d50*/  F2FP.SATFINITE.E4M3.F32.PACK_AB_MERGE_C R19, RZ, R19, RZ ;  /* 0x00000013ff13723e */ /* 0x000fce00048070ff */
[----:B------:R3:W-:Y:S01]  /*78d60*/  @!P2 STG.E.U8 desc[UR26][R150.64+0xd8], R19 ;  /* 0x0000d8139600a986 */ /* 0x0007e2000c10111a */
[----:B------:R-:W-:Y:S01]  /*78d70*/  LOP3.LUT P3, RZ, R8, 0x20000000, RZ, 0xc0, !PT ;  /* 0x2000000008ff7812 */ /* 0x000fe2000786c0ff */
[----:B---3--:R-:W-:Y:S02]  /*78d80*/  FMUL R19, R212, UR8 ;  /* 0x00000008d4137c20 */ /* 0x008fe40008400000 */
[----:B------:R-:W3:Y:S03]  /*78d90*/  LDL.LU R212, [R1+0xc54] ;  /* 0x000c540001d47983 */ /* 0x000ee60000300800 */
[----:B------:R-:W-:-:S07]  /*78da0*/  F2FP.SATFINITE.E4M3.F32.PACK_AB_MERGE_C R19, RZ, R19, RZ ;  /* 0x00000013ff13723e */ /* 0x000fce00048070ff */
[----:B------:R0:W-:Y:S01]  /*78db0*/  @!P3 STG.E.U8 desc[UR26][R94.64+0xd9], R19 ;  /* 0x0000d9135e00b986 */ /* 0x0001e2000c10111a */
[C---:B------:R-:W-:Y:S01]  /*78dc0*/  ISETP.LT.OR P6, PT, R27.reuse, 0x1b9, !P1 ;  /* 0x000001b91b00780c */ /* 0x040fe20004fc1670 */
[----:B0-----:R-:W-:Y:S02]  /*78dd0*/  FMUL R19, R222, UR8 ;  /* 0x00000008de137c20 */ /* 0x001fe40008400000 */
[----:B------:R-:W4:Y:S10]  /*78de0*/  LDL.LU R222, [R1+0xc58] ;  /* 0x000c580001de7983 */ /* 0x000f340000300800 */
[----:B------:R-:W0:Y:S01]  /*78df0*/  @!P6 LDC.64 R20, c[0x0][0x5c0] ;  /* 0x00017000ff14eb82 */ /* 0x000e220000000a00 */
[----:B------:R-:W-:Y:S01]  /*78e00*/  ISETP.LT.OR P2, PT, R27, 0x1ba, !P1 ;  /* 0x000001ba1b00780c */ /* 0x000fe20004f41670 */
[----:B------:R-:W4:Y:S01]  /*78e10*/  LDL.LU R234, [R1+0xc5c] ;  /* 0x000c5c0001ea7983 */ /* 0x000f220000300800 */
[----:B------:R-:W-:-:S02]  /*78e20*/  LOP3.LUT R18, R18, 0xfffffdff, RZ, 0xc0, !PT ;  /* 0xfffffdff12127812 */ /* 0x000fc400078ec0ff */
[----:B------:R-:W-:Y:S01]  /*78e30*/  LOP3.LUT R17, R17, 0xefffffff, RZ, 0xc0, !PT ;  /* 0xefffffff11117812 */ /* 0x000fe200078ec0ff */
[----:B------:R-:W4:Y:S01]  /*78e40*/  LDL.LU R223, [R1+0xc60] ;  /* 0x000c600001df7983 */ /* 0x000f220000300800 */
[----:B0-----:R-:W-:-:S04]  /*78e50*/  @!P6 IADD3 R214, P4, P5, R16, R20, R3 ;  /* 0x0000001410d6e210 */ /* 0x001fc80007d9e003 */
[----:B------:R-:W-:-:S03]  /*78e60*/  @!P6 IADD3.X R215, R29, R21, R2, P4, P5 ;  /* 0x000000151dd7e210 */ /* 0x000fc600027ea402 */
[----:B------:R-:W0:Y:S01]  /*78e70*/  @!P2 LDC.64 R20, c[0x0][0x5c0] ;  /* 0x00017000ff14ab82 */ /* 0x000e220000000a00 */
[----:B------:R-:W-:-:S04]  /*78e80*/  @P6 LOP3.LUT R18, R18, 0x200, RZ, 0xfc, !PT ;  /* 0x0000020012126812 */ /* 0x000fc800078efcff */
[----:B------:R-:W-:-:S04]  /*78e90*/  LOP3.LUT R18, R18, 0xfffffeff, RZ, 0xc0, !PT ;  /* 0xfffffeff12127812 */ /* 0x000fc800078ec0ff */
[----:B------:R-:W-:Y:S02]  /*78ea0*/  @P2 LOP3.LUT R18, R18, 0x100, RZ, 0xfc, !PT ;  /* 0x0000010012122812 */ /* 0x000fe400078efcff */
[----:B0-----:R-:W-:-:S04]  /*78eb0*/  @!P2 IADD3 R140, P4, P5, R16, R20, R3 ;  /* 0x00000014108ca210 */ /* 0x001fc80007d9e003 */
[----:B------:R-:W-:Y:S02]  /*78ec0*/  @!P2 IADD3.X R141, R29, R21, R2, P4, P5 ;  /* 0x000000151d8da210 */ /* 0x000fe400027ea402 */
[----:B------:R-:W-:Y:S02]  /*78ed0*/  ISETP.LT.OR P4, PT, R27, 0xd9, !P0 ;  /* 0x000000d91b00780c */ /* 0x000fe40004781670 */
[----:B------:R-:W-:-:S11]  /*78ee0*/  LOP3.LUT P2, RZ, R0, 0x20000000, RZ, 0xc0, !PT ;  /* 0x2000000000ff7812 */ /* 0x000fd6000784c0ff */
[----:B------:R-:W0:Y:S02]  /*78ef0*/  @!P4 LDC.64 R22, c[0x0][0x5c0] ;  /* 0x00017000ff16cb82 */ /* 0x000e240000000a00 */
[----:B------:R-:W-:Y:S02]  /*78f00*/  @P2 LOP3.LUT R17, R17, 0x10000000, RZ, 0xfc, !PT ;  /* 0x1000000011112812 */ /* 0x000fe400078efcff */
[----:B------:R-:W-:Y:S02]  /*78f10*/  ISETP.LT.OR P2, PT, R27, 0x1c1, !P1 ;  /* 0x000001c11b00780c */ /* 0x000fe40004f41670 */
[----:B------:R-:W-:-:S04]  /*78f20*/  @!P4 IADD3 R20, P5, P6, R3, R16, R5 ;  /* 0x000000100314c210 */ /* 0x000fc80007ebe005 */
[----:B------:R-:W-:Y:S02]  /*78f30*/  @!P4 IADD3.X R24, R2, R29, R4, P5, P6 ;  /* 0x0000001d0218c210 */ /* 0x000fe40002fec404 */
[----:B------:R-:W-:Y:S02]  /*78f40*/  F2FP.SATFINITE.E4M3.F32.PACK_AB_MERGE_C R19, RZ, R19, RZ ;  /* 0x00000013ff13723e */ /* 0x000fe400048070ff */
[----:B0-----:R-:W-:-:S03]  /*78f50*/  @!P4 IADD3 R22, P3, R20, R22, RZ ;  /* 0x000000161416c210 */ /* 0x001fc60007f7e0ff */
        /* <DEDUP_REMOVED lines=15> */
[----:B------:R-:W-:-:S04]  /*79050*/  LOP3.LUT R18, R18, 0xfffffbff, RZ, 0xc0, !PT ;  /* 0xfffffbff12127812 */ /* 0x000fc800078ec0ff */
[----:B------:R-:W-:Y:S02]  /*79060*/  @P2 LOP3.LUT R18, R18, 0x400, RZ, 0xfc, !PT ;  /* 0x0000040012122812 */ /* 0x000fe400078efcff */
[----:B0-----:R-:W-:-:S04]  /*79070*/  @!P2 IADD3 R132, P5, P6, R16, R20, R3 ;  /* 0x000000141084a210 */ /* 0x001fc80007ebe003 */
[----:B------:R-:W-:Y:S02]  /*79080*/  @!P2 IADD3.X R133, R29, R21, R2, P5, P6 ;  /* 0x000000151d85a210 */ /* 0x000fe40002fec402 */
[----:B------:R-:W-:Y:S01]  /*79090*/  ISETP.LT.OR P6, PT, R27, 0x1c9, !P1 ;  /* 0x000001c91b00780c */ /* 0x000fe20004fc1670 */
[----:B--2---:R-:W-:Y:S01]  /*790a0*/  FMUL R19, R213, UR8 ;  /* 0x00000008d5137c20 */ /* 0x004fe20008400000 */
[----:B------:R-:W-:-:S04]  /*790b0*/  LOP3.LUT P2, RZ, R17, 0x10000000, RZ, 0xc0, !PT ;  /* 0x1000000011ff7812 */ /* 0x000fc8000784c0ff */
[----:B------:R-:W-:-:S07]  /*790c0*/  F2FP.SATFINITE.E4M3.F32.PACK_AB_MERGE_C R19, RZ, R19, RZ ;  /* 0x00000013ff13723e */ /* 0x000fce00048070ff */
[----:B------:R-:W0:Y:S01]  /*790d0*/  @!P6 LDC.64 R20, c[0x0][0x5c0] ;  /* 0x00017000ff14eb82 */ /* 0x000e220000000a00 */
[----:B------:R3:W-:Y:S01]  /*790e0*/  @!P4 STG.E.U8 desc[UR26][R22.64+0xd9], R19 ;  /* 0x0000d9131600c986 */ /* 0x0007e2000c10111a */
[----:B0-----:R-:W-:-:S04]  /*790f0*/  @!P6 IADD3 R224, P4, P5, R16, R20, R3 ;  /* 0x0000001410e0e210 */ /* 0x001fc80007d9e003 */
[----:B------:R-:W-:Y:S01]  /*79100*/  @!P6 IADD3.X R225, R29, R21, R2, P4, P5 ;  /* 0x000000151de1e210 */ /* 0x000fe200027ea402 */
[----:B---3--:R-:W-:-:S05]  /*79110*/  FMUL R19, R212, UR8 ;  /* 0x00000008d4137c20 */ /* 0x008fca0008400000 */
[----:B------:R-:W-:-:S05]  /*79120*/  F2FP.SATFINITE.E4M3.F32.PACK_AB_MERGE_C R19, RZ, R19, RZ ;  /* 0x00000013ff13723e */ /* 0x000fca00048070ff */
[----:B------:R4:W-:Y:S01]  /*79130*/  @!P2 STG.E.U8 desc[UR26][R92.64+0xe0], R19 ;  /* 0x0000e0135c00a986 */ /* 0x0009e2000c10111a */
[----:B------:R-:W-:-:S13]  /*79140*/  ISETP.LT.OR P2, PT, R27, 0x1ca, !P1 ;  /* 0x000001ca1b00780c */ /* 0x000fda0004f41670 */
[----:B------:R-:W0:Y:S01]  /*79150*/  @!P2 LDC.64 R20, c[0x0][0x5c0] ;  /* 0x00017000ff14ab82 */ /* 0x000e220000000a00 */
[----:B------:R-:W-:-:S04]  /*79160*/  LOP3.LUT R18, R18, 0xfffdffff, RZ, 0xc0, !PT ;  /* 0xfffdffff12127812 */ /* 0x000fc800078ec0ff */
[----:B------:R-:W-:-:S04]  /*79170*/  @P6 LOP3.LUT R18, R18, 0x20000, RZ, 0xfc, !PT ;  /* 0x0002000012126812 */ /* 0x000fc800078efcff */
[----:B------:R-:W-:Y:S02]  /*79180*/  LOP3.LUT R18, R18, 0xfffeffff, RZ, 0xc0, !PT ;  /* 0xfffeffff12127812 */ /* 0x000fe400078ec0ff */
[----:B0-----:R-:W-:-:S04]  /*79190*/  @!P2 IADD3 R212, P4, P5, R16, R20, R3 ;  /* 0x0000001410d4a210 */ /* 0x001fc80007d9e003 */
[----:B------:R-:W-:Y:S02]  /*791a0*/  @!P2 IADD3.X R213, R29, R21, R2, P4, P5 ;  /* 0x000000151dd5a210 */ /* 0x000fe400027ea402 */
[----:B------:R-:W-:Y:S02]  /*791b0*/  ISETP.LT.OR P4, PT, R27, 0xe1, !P0 ;  /* 0x000000e11b00780c */ /* 0x000fe40004781670 */
[----:B------:R-:W-:Y:S02]  /*791c0*/  @P2 LOP3.LUT R18, R18, 0x10000, RZ, 0xfc, !PT ;  /* 0x0001000012122812 */ /* 0x000fe400078efcff */
[----:B------:R-:W-:Y:S02]  /*791d0*/  LOP3.LUT P2, RZ, R0, 0x20, RZ, 0xc0, !PT ;  /* 0x0000002000ff7812 */ /* 0x000fe4000784c0ff */
[----:B------:R-:W-:-:S07]  /*791e0*/  LOP3.LUT R17, R17, 0xf7ffffff, RZ, 0xc0, !PT ;  /* 0xf7ffffff11117812 */ /* 0x000fce00078ec0ff */
[----:B------:R-:W0:Y:S01]  /*791f0*/  @!P4 LDC.64 R22, c[0x0][0x5c0] ;  /* 0x00017000ff16cb82 */ /* 0x000e220000000a00 */
[----:B------:R-:W-:Y:S01]  /*79200*/  LOP3.LUT P3, RZ, R8, 0x40000000, RZ, 0xc0, !PT ;  /* 0x4000000008ff7812 */ /* 0x000fe2000786c0ff */
[----:B----4-:R-:W-:Y:S02]  /*79210*/  FMUL R19, R222, UR8 ;  /* 0x00000008de137c20 */ /* 0x010fe40008400000 */
[----:B------:R-:W-:Y:S01]  /*79220*/  @P2 LOP3.LUT R17, R17, 0x8000000, RZ, 0xfc, !PT ;  /* 0x0800000011112812 */ /* 0x000fe200078efcff */
[----:B------:R-:W2:Y:S01]  /*79230*/  LDL.LU R222, [R1+0xc64] ;  /* 0x000c640001de7983 */ /* 0x000ea20000300800 */
[----:B------:R-:W-:Y:S02]  /*79240*/  ISETP.LT.OR P2, PT, R27, 0x1d1, !P1 ;  /* 0x000001d11b00780c */ /* 0x000fe40004f41670 */
[----:B------:R-:W-:Y:S02]  /*79250*/  F2FP.SATFINITE.E4M3.F32.PACK_AB_MERGE_C R19, RZ, R19, RZ ;  /* 0x00000013ff13723e */ /* 0x000fe400048070ff */
[----:B------:R-:W-:-:S04]  /*79260*/  @!P4 IADD3 R20, P5, P6, R3, R16, R5 ;  /* 0x000000100314c210 */ /* 0x000fc80007ebe005 */
[----:B------:R1:W-:Y:S01]  /*79270*/  @!P3 STG.E.U8 desc[UR26][R152.64+0xe1], R19 ;  /* 0x0000e1139800b986 */ /* 0x0003e2000c10111a */
[----:B0-----:R-:W-:-:S04]  /*79280*/  @!P4 IADD3 R22, P3, R20, R22, RZ ;  /* 0x000000161416c210 */ /* 0x001fc80007f7e0ff */
[----:B------:R-:W0:Y:S01]  /*79290*/  @!P2 LDC.64 R20, c[0x0][0x5c0] ;  /* 0x00017000ff14ab82 */ /* 0x000e220000000a00 */
[----:B------:R-:W-:Y:S01]  /*792a0*/  @!P4 IADD3.X R24, R2, R29, R4, P5, P6 ;  /* 0x0000001d0218c210 */ /* 0x000fe20002fec404 */
[----:B-1----:R-:W-:Y:S01]  /*792b0*/  FMUL R19, R234, UR8 ;  /* 0x00000008ea137c20 */ /* 0x002fe20008400000 */
[----:B0-----:R-:W-:-:S04]  /*792c0*/  @!P2 IADD3 R34, P5, P6, R16, R20, R3 ;  /* 0x000000141022a210 */ /* 0x001fc80007ebe003 */
[----:B------:R-:W-:-:S05]  /*792d0*/  @!P2 IADD3.X R35, R29, R21, R2, P5, P6 ;  /* 0x000000151d23a210 */ /* 0x000fca0002fec402 */
[----:B------:R-:W-:Y:S04]  /*792e0*/  @!P2 STL.64 [R1+0x10], R34 ;  /* 0x000010220100a387 */ /* 0x000fe80000100a00 */
        /* <DEDUP_REMOVED lines=16> */
[----:B------:R-:W-:-:S13]  /*793f0*/  ISETP.LT.OR P6, PT, R27, 0x1d9, !P1 ;  /* 0x000001d91b00780c */ /* 0x000fda0004fc1670 */
[----:B------:R-:W0:Y:S01]  /*79400*/  @!P6 LDC.64 R20, c[0x0][0x5c0] ;  /* 0x00017000ff14eb82 */ /* 0x000e220000000a00 */
[----:B------:R-:W-:-:S05]  /*79410*/  FMUL R19, R223, UR8 ;  /* 0x00000008df137c20 */ /* 0x000fca0008400000 */
[----:B------:R-:W-:-:S05]  /*79420*/  F2FP.SATFINITE.E4M3.F32.PACK_AB_MERGE_C R19, RZ, R19, RZ ;  /* 0x00000013ff13723e */ /* 0x000fca00048070ff */
[----:B------:R-:W-:Y:S01]  /*79430*/  @!P4 STG.E.U8 desc[UR26][R22.64+0xe1], R19 ;  /* 0x0000e1131600c986 */ /* 0x000fe2000c10111a */
[----:B0-----:R-:W-:-:S04]  /*79440*/  @!P6 IADD3 R24, P4, P5, R16, R20, R3 ;  /* 0x000000141018e210 */ /* 0x001fc80007d9e003 */
[----:B------:R-:W-:-:S05]  /*79450*/  @!P6 IADD3.X R25, R29, R21, R2, P4, P5 ;  /* 0x000000151d19e210 */ /* 0x000fca00027ea402 */
[----:B------:R0:W-:Y:S04]  /*79460*/  @!P6 STL.64 [R1], R24 ;  /* 0x000000180100e387 */ /* 0x0001e80000100a00 */
[----:B0-----:R-:W4:Y:S04]  /*79470*/  LDL.LU R25, [R1+0xc6c] ;  /* 0x000c6c0001197983 */ /* 0x001f280000300800 */
[----:B------:R-:W4:Y:S01]  /*79480*/  LDL.LU R235, [R1+0xc70] ;  /* 0x000c700001eb7983 */ /* 0x000f220000300800 */
[----:B------:R-:W-:-:S04]  /*79490*/  LOP3.LUT R18, R18, 0xfffbffff, RZ, 0xc0, !PT ;  /* 0xfffbffff12127812 */ /* 0x000fc800078ec0ff */
[----:B------:R-:W-:Y:S02]  /*794a0*/  @P2 LOP3.LUT R18, R18, 0x40000, RZ, 0xfc, !PT ;  /* 0x0004000012122812 */ /* 0x000fe400078efcff */
[----:B------:R-:W-:Y:S01]  /*794b0*/  LOP3.LUT P2, RZ, R17, 0x8000000, RZ, 0xc0, !PT ;  /* 0x0800000011ff7812 */ /* 0x000fe2000784c0ff */
[----:B--2---:R-:W-:-:S05]  /*794c0*/  FMUL R19, R222, UR8 ;  /* 0x00000008de137c20 */ /* 0x004fca0008400000 */
[----:B------:R-:W-:-:S07]  /*794d0*/  F2FP.SATFINITE.E4M3.F32.PACK_AB_MERGE_C R19, RZ, R19, RZ ;  /* 0x00000013ff13723e */ /* 0x000fce00048070ff */
[----:B------:R3:W-:Y:S02]  /*794e0*/  @!P2 STG.E.U8 desc[UR26][R154.64+0xe8], R19 ;  /* 0x0000e8139a00a986 */ /* 0x0007e4000c10111a */
[----:B---3--:R-:W-:Y:S02]  /*794f0*/  FMUL R19, R234, UR8 ;  /* 0x00000008ea137c20 */ /* 0x008fe40008400000 */
[----:B------:R-:W2:Y:S01]  /*79500*/  LDL.LU R234, [R1+0xc74] ;  /* 0x000c740001ea7983 */ /* 0x000ea20000300800 */
[----:B------:R-:W-:-:S13]  /*79510*/  ISETP.LT.OR P2, PT, R27, 0x1da, !P1 ;  /* 0x000001da1b00780c */ /* 0x000fda0004f41670 */
        /* <DEDUP_REMOVED lines=17> */
[----:B0-----:R-:W-:Y:S02]  /*79630*/  @!P4 IADD3 R22, P3, R20, R22, RZ ;  /* 0x000000161416c210 */ /* 0x001fe40007f7e0ff */
[----:B------:R-:W0:Y:S01]  /*79640*/  @!P2 LDC.64 R20, c[0x0][0x5c0] ;  /* 0x00017000ff14ab82 */ /* 0x000e220000000a00 */
[----:B------:R-:W-:Y:S02]  /*79650*/  @!P4 IADD3.X R24, R2, R29, R4, P5, P6 ;  /* 0x0000001d0218c210 */ /* 0x000fe40002fec404 */
[----:B0-----:R-:W-:-:S04]  /*79660*/  @!P2 IADD3 R34, P5, P6, R16, R20, R3 ;  /* 0x000000141022a210 */ /* 0x001fc80007ebe003 */
[----:B------:R-:W-:-:S05]  /*79670*/  @!P2 IADD3.X R35, R29, R21, R2, P5, P6 ;  /* 0x000000151d23a210 */ /* 0x000fca0002fec402 */
[----:B------:R-:W-:Y:S01]  /*79680*/  @!P2 STL.64 [R1+0x48], R34 ;  /* 0x000048220100a387 */ /* 0x000fe20000100a00 */
[----:B------:R-:W-:Y:S02]  /*79690*/  @!P4 IMAD.X R23, R24, 0x1, R23, P3 ;  /* 0x000000011817c824 */ /* 0x000fe400018e0617 */
[----:B----4-:R-:W-:Y:S02]  /*796a0*/  FMUL R19, R25, UR8 ;  /* 0x0000000819137c20 */ /* 0x010fe40008400000 */
[----:B------:R-:W3:Y:S03]  /*796b0*/  LDL.LU R25, [R1+0xc78] ;  /* 0x000c780001197983 */ /* 0x000ee60000300800 */
        /* <DEDUP_REMOVED lines=8> */
[----:B------:R-:W-:Y:S02]  /*79740*/  FMUL R19, R235, UR8 ;  /* 0x00000008eb137c20 */ /* 0x000fe40008400000 */
[----:B------:R-:W4:Y:S03]  /*79750*/  LDL.LU R235, [R1+0xc7c] ;  /* 0x000c7c0001eb7983 */ /* 0x000f260000300800 */
[----:B------:R-:W-:-:S05]  /*79760*/  F2FP.SATFINITE.E4M3.F32.PACK_AB_MERGE_C R19, RZ, R19, RZ ;  /* 0x00000013ff13723e */ /* 0x000fca00048070ff */
[----:B------:R2:W-:Y:S01]  /*79770*/  @!P4 STG.E.U8 desc[UR26][R22.64+0xe9], R19 ;  /* 0x0000e9131600c986 */ /* 0x0005e2000c10111a */
[----:B------:R-:W-:-:S04]  /*79780*/  LOP3.LUT R18, R18, 0xf7ffffff, RZ, 0xc0, !PT ;  /* 0xf7ffffff12127812 */ /* 0x000fc800078ec0ff */
[----:B------:R-:W-:Y:S02]  /*79790*/  @P2 LOP3.LUT R18, R18, 0x8000000, RZ, 0xfc, !PT ;  /* 0x0800000012122812 */ /* 0x000fe400078efcff */
[----:B------:R-:W-:-:S13]  /*797a0*/  ISETP.LT.OR P2, PT, R27, 0x1e2, !P1 ;  /* 0x000001e21b00780c */ /* 0x000fda0004f41670 */
[----:B------:R-:W0:Y:S01]  /*797b0*/  @!P2 LDC.64 R20, c[0x0][0x5c0] ;  /* 0x00017000ff14ab82 */ /* 0x000e220000000a00 */
[----:B--2---:R-:W-:Y:S02]  /*797c0*/  FMUL R19, R234, UR8 ;  /* 0x00000008ea137c20 */ /* 0x004fe40008400000 */
[----:B------:R-:W2:Y:S01]  /*797d0*/  LDL.LU R234, [R1+0xc80] ;  /* 0x000c800001ea7983 */ /* 0x000ea20000300800 */
[----:B0-----:R-:W-:-:S04]  /*797e0*/  @!P2 IADD3 R150, P5, P6, R16, R20, R3 ;  /* 0x000000141096a210 */ /* 0x001fc80007ebe003 */
[----:B------:R-:W-:Y:S02]  /*797f0*/  @!P2 IADD3.X R151, R29, R21, R2, P5, P6 ;  /* 0x000000151d97a210 */ /* 0x000fe40002fec402 */
[----:B------:R-:W-:Y:S02]  /*79800*/  ISETP.LT.OR P6, PT, R27, 0x1e9, !P1 ;  /* 0x000001e91b00780c */ /* 0x000fe40004fc1670 */
[----:B------:R-:W-:-:S04]  /*79810*/  LOP3.LUT R18, R18, 0xfbffffff, RZ, 0xc0, !PT ;  /* 0xfbffffff12127812 */ /* 0x000fc800078ec0ff */
[----:B------:R-:W-:Y:S02]  /*79820*/  @P2 LOP3.LUT R18, R18, 0x4000000, RZ, 0xfc, !PT ;  /* 0x0400000012122812 */ /* 0x000fe400078efcff */
[----:B------:R-:W-:-:S05]  /*79830*/  LOP3.LUT P2, RZ, R17, 0x4000000, RZ, 0xc0, !PT ;  /* 0x0400000011ff7812 */ /* 0x000fca000784c0ff */
[----:B------:R-:W0:Y:S01]  /*79840*/  @!P6 LDC.64 R20, c[0x0][0x5c0] ;  /* 0x00017000ff14eb82 */ /* 0x000e220000000a00 */
[----:B------:R-:W-:-:S07]  /*79850*/  F2FP.SATFINITE.E4M3.F32.PACK_AB_MERGE_C R19, RZ, R19, RZ ;  /* 0x00000013ff13723e */ /* 0x000fce00048070ff */
[----:B------:R3:W-:Y:S01]  /*79860*/  @!P2 STG.E.U8 desc[UR26][R96.64+0xf0], R19 ;  /* 0x0000f0136000a986 */ /* 0x0007e2000c10111a */
[----:B------:R-:W-:Y:S02]  /*79870*/  ISETP.LT.OR P2, PT, R27, 0x1ea, !P1 ;  /* 0x000001ea1b00780c */ /* 0x000fe40004f41670 */
[----:B0-----:R-:W-:-:S04]  /*79880*/  @!P6 IADD3 R34, P4, P5, R16, R20, R3 ;  /* 0x000000141022e210 */ /* 0x001fc80007d9e003 */
[----:B------:R-:W-:-:S07]  /*79890*/  @!P6 IADD3.X R35, R29, R21, R2, P4, P5 ;  /* 0x000000151d23e210 */ /* 0x000fce00027ea402 */
[----:B------:R-:W0:Y:S01]  /*798a0*/  @!P2 LDC.64 R20, c[0x0][0x5c0] ;  /* 0x00017000ff14ab82 */ /* 0x000e220000000a00 */
[----:B------:R1:W-:Y:S01]  /*798b0*/  @!P6 STL.64 [R1+0x28], R34 ;  /* 0x000028220100e387 */ /* 0x0003e20000100a00 */
[----:B------:R-:W-:Y:S02]  /*798c0*/  LOP3.LUT P3, RZ, R9, 0x1, RZ, 0xc0, !PT ;  /* 0x0000000109ff7812 */ /* 0x000fe4000786c0ff */
[----:B0-----:R-:W-:-:S04]  /*798d0*/  @!P2 IADD3 R236, P4, P5, R16, R20, R3 ;  /* 0x0000001410eca210 */ /* 0x001fc80007d9e003 */
[----:B------:R-:W-:Y:S02]  /*798e0*/  @!P2 IADD3.X R237, R29, R21, R2, P4, P5 ;  /* 0x000000151deda210 */ /* 0x000fe400027ea402 */
[----:B------:R-:W-:-:S13]  /*798f0*/  ISETP.LT.OR P4, PT, R27, 0xf1, !P0 ;  /* 0x000000f11b00780c */ /* 0x000fda0004781670 */
[----:B------:R-:W0:Y:S01]  /*79900*/  @!P4 LDC.64 R22, c[0x0][0x5c0] ;  /* 0x00017000ff16cb82 */ /* 0x000e220000000a00 */
[----:B------:R-:W-:Y:S02]  /*79910*/  LOP3.LUT R15, R15, 0xfffffffe, RZ, 0xc0, !PT ;  /* 0xfffffffe0f0f7812 */ /* 0x000fe400078ec0ff */
[----:B------:R-:W-:Y:S02]  /*79920*/  LOP3.LUT R18, R18, 0x7fffffff, RZ, 0xc0, !PT ;  /* 0x7fffffff12127812 */ /* 0x000fe400078ec0ff */
[----:B------:R-:W-:Y:S02]  /*79930*/  @P6 LOP3.LUT R15, R15, 0x1, RZ, 0xfc, !PT ;  /* 0x000000010f0f6812 */ /* 0x000fe400078efcff */
[----:B------:R-:W-:Y:S02]  /*79940*/  @!P4 IADD3 R20, P5, P6, R3, R16, R5 ;  /* 0x000000100314c210 */ /* 0x000fe40007ebe005 */
[----:B------:R-:W-:Y:S01]  /*79950*/  @P2 LOP3.LUT R18, R18, 0x80000000, RZ, 0xfc, !PT ;  /* 0x8000000012122812 */ /* 0x000fe200078efcff */
[----:B---3--:R-:W-:-:S02]  /*79960*/  FMUL R19, R25, UR8 ;  /* 0x0000000819137c20 */ /* 0x008fc40008400000 */
[----:B------:R-:W3:Y:S03]  /*79970*/  LDL.LU R25, [R1+0xc84] ;  /* 0x000c840001197983 */ /* 0x000ee60000300800 */
[----:B------:R-:W-:-:S05]  /*79980*/  F2FP.SATFINITE.E4M3.F32.PACK_AB_MERGE_C R19, RZ, R19, RZ ;  /* 0x00000013ff13723e */ /* 0x000fca00048070ff */
[----:B------:R4:W-:Y:S01]  /*79990*/  @!P3 STG.E.U8 desc[UR26][R156.64+0xf1], R19 ;  /* 0x0000f1139c00b986 */ /* 0x0009e2000c10111a */
[----:B------:R-:W-:Y:S02]  /*799a0*/  ISETP.LT.OR P3, PT, R27, 0x1f1, !P1 ;  /* 0x000001f11b00780c */ /* 0x000fe40004f61670 */
[----:B0-----:R-:W-:-:S11]  /*799b0*/  @!P4 IADD3 R22, P2, R20, R22, RZ ;  /* 0x000000161416c210 */ /* 0x001fd60007f5e0ff */
[----:B------:R-:W1:Y:S01]  /*799c0*/  @!P3 LDC.64 R20, c[0x0][0x5c0] ;  /* 0x00017000ff14bb82 */ /* 0x000e620000000a00 */
[----:B------:R-:W-:Y:S02]  /*799d0*/  @!P4 IADD3.X R24, R2, R29, R4, P5, P6 ;  /* 0x0000001d0218c210 */ /* 0x000fe40002fec404 */
[----:B-1----:R-:W-:-:S04]  /*799e0*/  @!P3 IADD3 R34, P5, P6, R16, R20, R3 ;  /* 0x000000141022b210 */ /* 0x002fc80007ebe003 */
[----:B------:R-:W-:Y:S01]  /*799f0*/  @!P3 IADD3.X R35, R29, R21, R2, P5, P6 ;  /* 0x000000151d23b210 */ /* 0x000fe20002fec402 */
[----:B----4-:R-:W-:-:S04]  /*79a00*/  FMUL R19, R235, UR8 ;  /* 0x00000008eb137c20 */ /* 0x010fc80008400000 */
[----:B------:R-:W-:Y:S04]  /*79a10*/  @!P3 STL.64 [R1+0x80], R34 ;  /* 0x000080220100b387 */ /* 0x000fe80000100a00 */
[----:B------:R-:W4:Y:S01]  /*79a20*/  LDL.LU R235, [R1+0xc88] ;  /* 0x000c880001eb7983 */ /* 0x000f220000300800 */
[----:B------:R-:W-:Y:S01]  /*79a30*/  @!P4 IMAD.X R23, R24, 0x1, R23, P2 ;  /* 0x000000011817c824 */ /* 0x000fe200010e0617 */
        /* <DEDUP_REMOVED lines=8> */
[----:B--2---:R-:W-:Y:S02]  /*79ac0*/  FMUL R19, R234, UR8 ;  /* 0x00000008ea137c20 */ /* 0x004fe40008400000 */
[----:B------:R-:W2:Y:S01]  /*79ad0*/  LDL.LU R234, [R1+0xc8c] ;  /* 0x000c8c0001ea7983 */ /* 0x000ea20000300800 */
[----:B------:R-:W-:-:S13]  /*79ae0*/  ISETP.LT.OR P2, PT, R27, 0x1f2, !P1 ;  /* 0x000001f21b00780c */ /* 0x000fda0004f41670 */
[----:B------:R-:W0:Y:S01]  /*79af0*/  @!P2 LDC.64 R20, c[0x0][0x5c0] ;  /* 0x00017000ff14ab82 */ /* 0x000e220000000a00 */
[----:B------:R-:W-:Y:S02]  /*79b00*/  LOP3.LUT R15, R15, 0xfffffffd, RZ, 0xc0, !PT ;  /* 0xfffffffd0f0f7812 */ /* 0x000fe400078ec0ff */
[----:B------:R-:W-:Y:S02]  /*79b10*/  LOP3.LUT R18, R18, 0xdfffffff, RZ, 0xc0, !PT ;  /* 0xdfffffff12127812 */ /* 0x000fe400078ec0ff */
[----:B------:R-:W-:Y:S02]  /*79b20*/  @P3 LOP3.LUT R15, R15, 0x2, RZ, 0xfc, !PT ;  /* 0x000000020f0f3812 */ /* 0x000fe400078efcff */
[----:B------:R-:W-:Y:S02]  /*79b30*/  LOP3.LUT P3, RZ, R17, 0x2000000, RZ, 0xc0, !PT ;  /* 0x0200000011ff7812 */ /* 0x000fe4000786c0ff */
[----:B0-----:R-:W-:-:S04]  /*79b40*/  @!P2 IADD3 R156, P5, P6, R16, R20, R3 ;  /* 0x00000014109ca210 */ /* 0x001fc80007ebe003 */
[----:B------:R-:W-:Y:S02]  /*79b50*/  @!P2 IADD3.X R157, R29, R21, R2, P5, P6 ;  /* 0x000000151d9da210 */ /* 0x000fe40002fec402 */
[C---:B------:R-:W-:Y:S02]  /*79b60*/  ISETP.LT.OR P6, PT, R27.reuse, 0x1f9, !P1 ;  /* 0x000001f91b00780c */ /* 0x040fe40004fc1670 */
[----:B------:R-:W-:Y:S02]  /*79b70*/  F2FP.SATFINITE.E4M3.F32.PACK_AB_MERGE_C R19, RZ, R19, RZ ;  /* 0x00000013ff13723e */ /* 0x000fe400048070ff */
[----:B------:R-:W-:Y:S02]  /*79b80*/  @P2 LOP3.LUT R18, R18, 0x20000000, RZ, 0xfc, !PT ;  /* 0x2000000012122812 */ /* 0x000fe400078efcff */
[----:B------:R-:W-:Y:S01]  /*79b90*/  ISETP.LT.OR P2, PT, R27, 0xf9, !P3 ;  /* 0x000000f91b00780c */ /* 0x000fe20005f41670 */
[----:B------:R3:W-:Y:S06]  /*79ba0*/  @!P4 STG.E.U8 desc[UR26][R22.64+0xf1], R19 ;  /* 0x0000f1131600c986 */ /* 0x0007ec000c10111a */
[----:B------:R-:W0:Y:S02]  /*79bb0*/  @!P6 LDC.64 R20, c[0x0][0x5c0] ;  /* 0x00017000ff14eb82 */ /* 0x000e240000000a00 */
[----:B0-----:R-:W-:-:S04]  /*79bc0*/  @!P6 IADD3 R34, P4, P5, R16, R20, R3 ;  /* 0x000000141022e210 */ /* 0x001fc80007d9e003 */
[----:B------:R-:W-:Y:S01]  /*79bd0*/  @!P6 IADD3.X R35, R29, R21, R2, P4, P5 ;  /* 0x000000151d23e210 */ /* 0x000fe200027ea402 */
[----:B---3--:R-:W-:-:S05]  /*79be0*/  FMUL R19, R25, UR8 ;  /* 0x0000000819137c20 */ /* 0x008fca0008400000 */
[----:B------:R-:W-:-:S05]  /*79bf0*/  F2FP.SATFINITE.E4M3.F32.PACK_AB_MERGE_C R19, RZ, R19, RZ ;  /* 0x00000013ff13723e */ /* 0x000fca00048070ff */
[----:B------:R4:W-:Y:S01]  /*79c00*/  @!P2 STG.E.U8 desc[UR26][R158.64+0xf8], R19 ;  /* 0x0000f8139e00a986 */ /* 0x0009e2000c10111a */
[----:B------:R-:W-:-:S13]  /*79c10*/  ISETP.LT.OR P2, PT, R27, 0x1fa, !P1 ;  /* 0x000001fa1b00780c */ /* 0x000fda0004f41670 */
[----:B------:R-:W0:Y:S01]  /*79c20*/  @!P2 LDC.64 R20, c[0x0][0x5c0] ;  /* 0x00017000ff14ab82 */ /* 0x000e220000000a00 */
[----:B------:R-:W-:Y:S01]  /*79c30*/  @!P6 STL.64 [R1+0x58], R34 ;  /* 0x000058220100e387 */ /* 0x000fe20000100a00 */
[----:B0-----:R-:W-:-:S04]  /*79c40*/  @!P2 IADD3 R22, P1, P4, R16, R20, R3 ;  /* 0x000000141016a210 */ /* 0x001fc80007c3e003 */
[----:B------:R-:W-:-:S05]  /*79c50*/  @!P2 IADD3.X R23, R29, R21, R2, P1, P4 ;  /* 0x000000151d17a210 */ /* 0x000fca0000fe8402 */
[----:B------:R-:W-:Y:S04]  /*79c60*/  @!P2 STL.64 [R1+0x20], R22 ;  /* 0x000020160100a387 */ /* 0x000fe80000100a00 */
[----:B------:R-:W3:Y:S01]  /*79c70*/  LDL.LU R25, [R1+0xc90] ;  /* 0x000c900001197983 */ /* 0x000ee20000300800 */
[----:B----4-:R-:W-:-:S03]  /*79c80*/  FMUL R19, R235, UR8 ;  /* 0x00000008eb137c20 */ /* 0x010fc60008400000 */
[----:B------:R-:W4:Y:S01]  /*79c90*/  LDL.LU R235, [R1+0xc94] ;  /* 0x000c940001eb7983 */ /* 0x000f220000300800 */
[----:B------:R-:W-:-:S04]  /*79ca0*/  LOP3.LUT R18, R18, 0xbfffffff, RZ, 0xc0, !PT ;  /* 0xbfffffff12127812 */ /* 0x000fc800078ec0ff */
[----:B------:R-:W-:-:S04]  /*79cb0*/  @P6 LOP3.LUT R18, R18, 0x40000000, RZ, 0xfc, !PT ;  /* 0x4000000012126812 */ /* 0x000fc800078efcff */
[----:B------:R-:W-:-:S04]  /*79cc0*/  LOP3.LUT R18, R18, 0xefffffff, RZ, 0xc0, !PT ;  /* 0xefffffff12127812 */ /* 0x000fc800078ec0ff */
[----:B------:R-:W-:Y:S02]  /*79cd0*/  @P2 LOP3.LUT R18, R18, 0x10000000, RZ, 0xfc, !PT ;  /* 0x1000000012122812 */ /* 0x000fe400078efcff */
[----:B------:R-:W-:Y:S02]  /*79ce0*/  ISETP.LT.OR P2, PT, R27, 0xfa, !P3 ;  /* 0x000000fa1b00780c */ /* 0x000fe40005f41670 */
[----:B------:R-:W-:-:S11]  /*79cf0*/  F2FP.SATFINITE.E4M3.F32.PACK_AB_MERGE_C R19, RZ, R19, RZ ;  /* 0x00000013ff13723e */ /* 0x000fd600048070ff */
[----:B------:R2:W-:Y:S02]  /*79d00*/  @!P2 STG.E.U8 desc[UR26][R104.64+0xf9], R19 ;  /* 0x0000f9136800a986 */ /* 0x0005e4000c10111a */
[----:B--2---:R-:W-:Y:S02]  /*79d10*/  FMUL R19, R234, UR8 ;  /* 0x00000008ea137c20 */ /* 0x004fe40008400000 */
[----:B------:R-:W2:Y:S01]  /*79d20*/  LDL.LU R234, [R1+0xc98] ;  /* 0x000c980001ea7983 */ /* 0x000ea20000300800 */
[----:B------:R-:W-:-:S13]  /*79d30*/  ISETP.LT.OR P1, PT, R27, 0xf9, !P0 ;  /* 0x000000f91b00780c */ /* 0x000fda0004721670 */
[----:B------:R-:W0:Y:S01]  /*79d40*/  @!P1 LDC.64 R22, c[0x0][0x5c0] ;  /* 0x00017000ff169b82 */ /* 0x000e220000000a00 */
        /* <DEDUP_REMOVED lines=21> */
[----:B------:R-:W-:-:S04]  /*79ea0*/  @P2 LOP3.LUT R18, R18, 0x2000000, RZ, 0xfc, !PT ;  /* 0x0200000012122812 */ /* 0x000fc800078efcff */
[----:B------:R-:W-:-:S04]  /*79eb0*/  LOP3.LUT R18, R18, 0xff7fffff, RZ, 0xc0, !PT ;  /* 0xff7fffff12127812 */ /* 0x000fc800078ec0ff */
[----:B------:R-:W-:Y:S02]  /*79ec0*/  @P0 LOP3.LUT R18, R18, 0x800000, RZ, 0xfc, !PT ;  /* 0x0080000012120812 */ /* 0x000fe400078efcff */
[----:B0-----:R-:W-:-:S04]  /*79ed0*/  @!P0 IADD3 R130, P4, P5, R16, R20, R5 ;  /* 0x0000001410828210 */ /* 0x001fc80007d9e005 */
[----:B------:R-:W-:Y:S02]  /*79ee0*/  @!P0 IADD3.X R131, R29, R21, R4, P4, P5 ;  /* 0x000000151d838210 */ /* 0x000fe400027ea404 */
[----:B------:R-:W-:-:S13]  /*79ef0*/  ISETP.LT.OR P0, PT, R27, 0x109, !P3 ;  /* 0x000001091b00780c */ /* 0x000fda0005f01670 */
[----:B------:R-:W0:Y:S01]  /*79f00*/  @!P0 LDC.64 R20, c[0x0][0x5c0] ;  /* 0x00017000ff148b82 */ /* 0x000e220000000a00 */
[----:B------:R-:W-:-:S04]  /*79f10*/  LOP3.LUT R18, R18, 0xffbfffff, RZ, 0xc0, !PT ;  /* 0xffbfffff12127812 */ /* 0x000fc800078ec0ff */
[----:B------:R-:W-:Y:S01]  /*79f20*/  @P0 LOP3.LUT R18, R18, 0x400000, RZ, 0xfc, !PT ;  /* 0x0040000012120812 */ /* 0x000fe200078efcff */
[----:B---3--:R-:W-:-:S05]  /*79f30*/  FMUL R19, R25, UR8 ;  /* 0x0000000819137c20 */ /* 0x008fca0008400000 */
[----:B------:R-:W-:-:S05]  /*79f40*/  F2FP.SATFINITE.E4M3.F32.PACK_AB_MERGE_C R19, RZ, R19, RZ ;  /* 0x00000013ff13723e */ /* 0x000fca00048070ff */
[----:B------:R4:W-:Y:S02]  /*79f50*/  @!P1 STG.E.U8 desc[UR26][R22.64+0xf9], R19 ;  /* 0x0000f91316009986 */ /* 0x0009e4000c10111a */
[----:B----4-:R-:W-:Y:S02]  /*79f60*/  FMUL R19, R235, UR8 ;  /* 0x00000008eb137c20 */ /* 0x010fe40008400000 */
[----:B------:R-:W3:Y:S01]  /*79f70*/  LDL.LU R235, [R1+0xc9c] ;  /* 0x000c9c0001eb7983 */ /* 0x000ee20000300800 */
[----:B0-----:R-:W-:-:S04]  /*79f80*/  @!P0 IADD3 R154, P1, P4, R16, R20, R5 ;  /* 0x00000014109a8210 */ /* 0x001fc80007c3e005 */
[----:B------:R-:W-:Y:S02]  /*79f90*/  @!P0 IADD3.X R155, R29, R21, R4, P1, P4 ;  /* 0x000000151d9b8210 */ /* 0x000fe40000fe8404 */
[----:B------:R-:W-:Y:S02]  /*79fa0*/  ISETP.LT.OR P0, PT, R27, 0x10a, !P3 ;  /* 0x0000010a1b00780c */ /* 0x000fe40005f01670 */
[----:B------:R-:W-:-:S11]  /*79fb0*/  LOP3.LUT P6, RZ, R9, 0x8, RZ, 0xc0, !PT ;  /* 0x0000000809ff7812 */ /* 0x000fd600078cc0ff */
[----:B------:R-:W0:Y:S01]  /*79fc0*/  @!P0 LDC.64 R20, c[0x0][0x5c0] ;  /* 0x00017000ff148b82 */ /* 0x000e220000000a00 */
[----:B------:R-:W-:Y:S02]  /*79fd0*/  F2FP.SATFINITE.E4M3.F32.PACK_AB_MERGE_C R19, RZ, R19, RZ ;  /* 0x00000013ff13723e */ /* 0x000fe400048070ff */
[----:B------:R-:W-:-:S03]  /*79fe0*/  LOP3.LUT R18, R18, 0xffefffff, RZ, 0xc0, !PT ;  /* 0xffefffff12127812 */ /* 0x000fc600078ec0ff */
[----:B------:R2:W-:Y:S01]  /*79ff0*/  @!P6 STG.E.U8 desc[UR26][R102.64], R19 ;  /* 0x000000136600e986 */ /* 0x0005e2000c10111a */
[----:B------:R-:W-:Y:S02]  /*7a000*/  @P0 LOP3.LUT R18, R18, 0x100000, RZ, 0xfc, !PT ;  /* 0x0010000012120812 */ /* 0x000fe400078efcff */
[----:B0-----:R-:W-:-:S04]  /*7a010*/  @!P0 IADD3 R148, P1, P4, R16, R20, R5 ;  /* 0x0000001410948210 */ /* 0x001fc80007c3e005 */
[----:B------:R-:W-:Y:S02]  /*7a020*/  @!P0 IADD3.X R149, R29, R21, R4, P1, P4 ;  /* 0x000000151d958210 */ /* 0x000fe40000fe8404 */
[----:B------:R-:W-:-:S13]  /*7a030*/  ISETP.LT.OR P0, PT, R27, 0x111, !P3 ;  /* 0x000001111b00780c */ /* 0x000fda0005f01670 */
[----:B------:R-:W0:Y:S01]  /*7a040*/  @!P0 LDC.64 R20, c[0x0][0x5c0] ;  /* 0x00017000ff148b82 */ /* 0x000e220000000a00 */
[----:B--2---:R-:W-:Y:S02]  /*7a050*/  FMUL R19, R234, UR8 ;  /* 0x00000008ea137c20 */ /* 0x004fe40008400000 */
[----:B------:R-:W2:Y:S01]  /*7a060*/  LDL.LU R234, [R1+0xca0] ;  /* 0x000ca00001ea7983 */ /* 0x000ea20000300800 */
[----:B0-----:R-:W-:-:S04]  /*7a070*/  @!P0 IADD3 R22, P1, P4, R16, R20, R5 ;  /* 0x0000001410168210 */ /* 0x001fc80007c3e005 */
[----:B------:R-:W-:-:S05]  /*7a080*/  @!P0 IADD3.X R23, R29, R21, R4, P1, P4 ;  /* 0x000000151d178210 */ /* 0x000fca0000fe8404 */
[----:B------:R-:W-:Y:S04]  /*7a090*/  @!P0 STL.64 [R1+0x78], R22 ;  /* 0x0000781601008387 */ /* 0x000fe80000100a00 */
[----:B------:R-:W4:Y:S04]  /*7a0a0*/  LDL.LU R114, [R1+0xca4] ;  /* 0x000ca40001727983 */ /* 0x000f280000300800 */
[----:B------:R-:W4:Y:S01]  /*7a0b0*/  LDL.LU R28, [R1+0xca8] ;  /* 0x000ca800011c7983 */ /* 0x000f220000300800 */
[----:B------:R-:W-:Y:S02]  /*7a0c0*/  ISETP.GE.AND P1, PT, R26, 0x109, PT ;  /* 0x000001091a00780c */ /* 0x000fe40003f26270 */
[----:B------:R-:W-:Y:S01]  /*7a0d0*/  LOP3.LUT R18, R18, 0xfff7ffff, RZ, 0xc0, !PT ;  /* 0xfff7ffff12127812 */ /* 0x000fe200078ec0ff */
[----:B------:R-:W4:Y:S01]  /*7a0e0*/  LDL.LU R115, [R1+0xcac] ;  /* 0x000cac0001737983 */ /* 0x000f220000300800 */
[----:B------:R-:W-:-:S02]  /*7a0f0*/  ISETP.LT.OR P5, PT, R27, 0x1, !P1 ;  /* 0x000000011b00780c */ /* 0x000fc40004fa1670 */
[----:B------:R-:W-:Y:S02]  /*7a100*/  LOP3.LUT P2, RZ, R9, 0x4, RZ, 0xc0, !PT ;  /* 0x0000000409ff7812 */ /* 0x000fe4000784c0ff */
[----:B------:R-:W-:-:S09]  /*7a110*/  @P0 LOP3.LUT R18, R18, 0x80000, RZ, 0xfc, !PT ;  /* 0x0008000012120812 */ /* 0x000fd200078efcff */
[----:B------:R-:W0:Y:S01]  /*7a120*/  @!P5 LDC.64 R20, c[0x0][0x5c0] ;  /* 0x00017000ff14db82 */ /* 0x000e220000000a00 */
[----:B------:R-:W-:Y:S02]  /*7a130*/  LOP3.LUT P0, RZ, R9, 0x10, RZ, 0xc0, !PT ;  /* 0x0000001009ff7812 */ /* 0x000fe4000780c0ff */
[----:B------:R-:W-:Y:S02]  /*7a140*/  F2FP.SATFINITE.E4M3.F32.PACK_AB_MERGE_C R19, RZ, R19, RZ ;  /* 0x00000013ff13723e */ /* 0x000fe400048070ff */
[----:B------:R-:W-:-:S03]  /*7a150*/  LOP3.LUT R17, R17, 0xff7fffff, RZ, 0xc0, !PT ;  /* 0xff7fffff11117812 */ /* 0x000fc600078ec0ff */
[----:B------:R1:W-:Y:S06]  /*7a160*/  @!P2 STG.E.U8 desc[UR26][R160.64+0x1], R19 ;  /* 0x00000113a000a986 */ /* 0x0003ec000c10111a */
[----:B------:R-:W-:Y:S02]  /*7a170*/  @P0 LOP3.LUT R17, R17, 0x800000, RZ, 0xfc, !PT ;  /* 0x0080000011110812 */ /* 0x000fe400078efcff */
[----:B-1----:R-:W-:-:S04]  /*7a180*/  @!P5 IADD3 R19, P4, P6, R3, R16, R7 ;  /* 0x000000100313d210 */ /* 0x002fc80007e9e007 */
[----:B------:R-:W-:Y:S02]  /*7a190*/  @!P5 IADD3.X R22, R2, R29, R6, P4, P6 ;  /* 0x0000001d0216d210 */ /* 0x000fe400027ec406 */
[----:B0-----:R-:W-:Y:S02]  /*7a1a0*/  @!P5 IADD3 R20, P4, R19, R20, RZ ;  /* 0x000000141314d210 */ /* 0x001fe40007f9e0ff */
[----:B------:R-:W-:-:S03]  /*7a1b0*/  LOP3.LUT R17, R17, 0xfeffffff, RZ, 0xc0, !PT ;  /* 0xfeffffff11117812 */ /* 0x000fc600078ec0ff */
[----:B------:R-:W-:Y:S01]  /*7a1c0*/  @!P5 IMAD.X R21, R22, 0x1, R21, P4 ;  /* 0x000000011615d824 */ /* 0x000fe200020e0615 */
[----:B------:R-:W-:Y:S02]  /*7a1d0*/  ISETP.LT.OR P4, PT, R27, 0x2, !P1 ;  /* 0x000000021b00780c */ /* 0x000fe40004f81670 */
[----:B------:R-:W-:Y:S02]  /*7a1e0*/  @P1 LOP3.LUT R17, R17, 0x1000000, RZ, 0xfc, !PT ;  /* 0x0100000011111812 */ /* 0x000fe400078efcff */
[----:B------:R-:W-:-:S09]  /*7a1f0*/  ISETP.LT.OR P1, PT, R27, 0x112, !P3 ;  /* 0x000001121b00780c */ /* 0x000fd20005f21670 */
[----:B------:R-:W-:Y:S01]  /*7a200*/  @!P4 IADD3 R24, P2, P6, R3, R16, R7 ;  /* 0x000000100318c210 */ /* 0x000fe20007e5e007 */
[----:B------:R-:W0:Y:S03]  /*7a210*/  @!P4 LDC.64 R22, c[0x0][0x5c0] ;  /* 0x00017000ff16cb82 */ /* 0x000e260000000a00 */
[----:B------:R-:W-:Y:S02]  /*7a220*/  @!P4 IADD3.X R25, R2, R29, R6, P2, P6 ;  /* 0x0000001d0219c210 */ /* 0x000fe400017ec406 */
[----:B------:R-:W-:-:S04]  /*7a230*/  LOP3.LUT R18, R18, 0xffff7fff, RZ, 0xc0, !PT ;  /* 0xffff7fff12127812 */ /* 0x000fc800078ec0ff */
[----:B------:R-:W-:-:S04]  /*7a240*/  @P1 LOP3.LUT R18, R18, 0x8000, RZ, 0xfc, !PT ;  /* 0x0000800012121812 */ /* 0x000fc800078efcff */
[----:B------:R-:W-:Y:S02]  /*7a250*/  LOP3.LUT R18, R18, 0xffffbfff, RZ, 0xc0, !PT ;  /* 0xffffbfff12127812 */ /* 0x000fe400078ec0ff */
[----:B0-----:R-:W-:-:S05]  /*7a260*/  @!P4 IADD3 R22, P0, R24, R22, RZ ;  /* 0x000000161816c210 */ /* 0x001fca0007f1e0ff */
[----:B------:R-:W-:Y:S02]  /*7a270*/  @!P4 IMAD.X R23, R25, 0x1, R23, P0 ;  /* 0x000000011917c824 */ /* 0x000fe400000e0617 */
[----:B---3--:R-:W-:-:S05]  /*7a280*/  FMUL R19, R235, UR8 ;  /* 0x00000008eb137c20 */ /* 0x008fca0008400000 */
[----:B------:R-:W-:-:S05]  /*7a290*/  F2FP.SATFINITE.E4M3.F32.PACK_AB_MERGE_C R19, RZ, R19, RZ ;  /* 0x00000013ff13723e */ /* 0x000fca00048070ff */
[----:B------:R0:W-:Y:S02]  /*7a2a0*/  @!P5 STG.E.U8 desc[UR26][R20.64], R19 ;  /* 0x000000131400d986 */ /* 0x0001e4000c10111a */
[----:B0-----:R-:W0:Y:S02]  /*7a2b0*/  @!P1 LDC.64 R20, c[0x0][0x5c0] ;  /* 0x00017000ff149b82 */ /* 0x001e240000000a00 */
[----:B0-----:R-:W-:-:S04]  /*7a2c0*/  @!P1 IADD3 R146, P5, P6, R16, R20, R5 ;  /* 0x0000001410929210 */ /* 0x001fc80007ebe005 */
[----:B------:R-:W-:Y:S02]  /*7a2d0*/  @!P1 IADD3.X R147, R29, R21, R4, P5, P6 ;  /* 0x000000151d939210 */ /* 0x000fe40002fec404 */
[----:B------:R-:W-:-:S13]  /*7a2e0*/  ISETP.LT.OR P6, PT, R27, 0x119, !P3 ;  /* 0x000001191b00780c */ /* 0x000fda0005fc1670 */
[----:B------:R-:W0:Y:S01]  /*7a2f0*/  @!P6 LDC.64 R20, c[0x0][0x5c0] ;  /* 0x00017000ff14eb82 */ /* 0x000e220000000a00 */
[----:B------:R-:W-:Y:S01]  /*7a300*/  @P6 LOP3.LUT R18, R18, 0x4000, RZ, 0xfc, !PT ;  /* 0x0000400012126812 */ /* 0x000fe200078efcff */
[----:B--2---:R-:W-:-:S05]  /*7a310*/  FMUL R19, R234, UR8 ;  /* 0x00000008ea137c20 */ /* 0x004fca0008400000 */
[----:B------:R-:W-:-:S05]  /*7a320*/  F2FP.SATFINITE.E4M3.F32.PACK_AB_MERGE_C R19, RZ, R19, RZ ;  /* 0x00000013ff13723e */ /* 0x000fca00048070ff */
[----:B------:R4:W-:Y:S01]  /*7a330*/  @!P4 STG.E.U8 desc[UR26][R22.64+0x1], R19 ;  /* 0x000001131600c986 */ /* 0x0009e2000c10111a */
[----:B0-----:R-:W-:-:S04]  /*7a340*/  @!P6 IADD3 R234, P4, P5, R16, R20, R5 ;  /* 0x0000001410eae210 */ /* 0x001fc80007d9e005 */
[----:B------:R-:W-:Y:S02]  /*7a350*/  @!P6 IADD3.X R235, R29, R21, R4, P4, P5 ;  /* 0x000000151debe210 */ /* 0x000fe400027ea404 */
[----:B------:R-:W-:-:S13]  /*7a360*/  ISETP.LT.OR P6, PT, R27, 0x11a, !P3 ;  /* 0x0000011a1b00780c */ /* 0x000fda0005fc1670 */
[----:B------:R-:W0:Y:S01]  /*7a370*/  @!P6 LDC.64 R20, c[0x0][0x5c0] ;  /* 0x00017000ff14eb82 */ /* 0x000e220000000a00 */
[----:B------:R-:W-:Y:S01]  /*7a380*/  LOP3.LUT P0, RZ, R17, 0x800000, RZ, 0xc0, !PT ;  /* 0x0080000011ff7812 */ /* 0x000fe2000780c0ff */
[----:B----4-:R-:W-:-:S05]  /*7a390*/  FMUL R19, R114, UR8 ;  /* 0x0000000872137c20 */ /* 0x010fca0008400000 */
[----:B------:R-:W-:-:S07]  /*7a3a0*/  F2FP.SATFINITE.E4M3.F32.PACK_AB_MERGE_C R19, RZ, R19, RZ ;  /* 0x00000013ff13723e */ /* 0x000fce00048070ff */
[----:B------:R1:W-:Y:S01]  /*7a3b0*/  @!P0 STG.E.U8 desc[UR26][R90.64+0x8], R19 ;  /* 0x000008135a008986 */ /* 0x0003e2000c10111a */
[----:B0-----:R-:W-:-:S04]  /*7a3c0*/  @!P6 IADD3 R24, P4, P5, R16, R20, R5 ;  /* 0x000000141018e210 */ /* 0x001fc80007d9e005 */
[----:B------:R-:W-:Y:S01]  /*7a3d0*/  @!P6 IADD3.X R25, R29, R21, R4, P4, P5 ;  /* 0x000000151d19e210 */ /* 0x000fe200027ea404 */
[----:B-1----:R-:W-:-:S04]  /*7a3e0*/  FMUL R19, R28, UR8 ;  /* 0x000000081c137c20 */ /* 0x002fc80008400000 */
[----:B------:R-:W-:Y:S04]  /*7a3f0*/  @!P6 STL.64 [R1+0x8], R24 ;  /* 0x000008180100e387 */ /* 0x000fe80000100a00 */
[----:B------:R-:W2:Y:S01]  /*7a400*/  LDL.LU R28, [R1+0xcb0] ;  /* 0x000cb000011c7983 */ /* 0x000ea20000300800 */
[----:B------:R-:W-:-:S13]  /*7a410*/  ISETP.LT.OR P0, PT, R27, 0x121, !P3 ;  /* 0x000001211b00780c */ /* 0x000fda0005f01670 */
[----:B------:R-:W0:Y:S01]  /*7a420*/  @!P0 LDC.64 R20, c[0x0][0x5c0] ;  /* 0x00017000ff148b82 */ /* 0x000e220000000a00 */
[----:B------:R-:W-:Y:S02]  /*7a430*/  LOP3.LUT P1, RZ, R17, 0x1000000, RZ, 0xc0, !PT ;  /* 0x0100000011ff7812 */ /* 0x000fe4000782c0ff */
[----:B0-----:R-:W-:-:S04]  /*7a440*/  @!P0 IADD3 R22, P4, P5, R16, R20, R5 ;  /* 0x0000001410168210 */ /* 0x001fc80007d9e005 */
[----:B------:R-:W-:Y:S02]  /*7a450*/  @!P0 IADD3.X R23, R29, R21, R4, P4, P5 ;  /* 0x000000151d178210 */ /* 0x000fe400027ea404 */
[----:B------:R-:W-:Y:S02]  /*7a460*/  ISETP.LT.OR P5, PT, R27, 0x9, !P1 ;  /* 0x000000091b00780c */ /* 0x000fe40004fa1670 */
[----:B------:R-:W-:-:S11]  /*7a470*/  LOP3.LUT P2, RZ, R0, 0x80000000, RZ, 0xc0, !PT ;  /* 0x8000000000ff7812 */ /* 0x000fd6000784c0ff */
[----:B------:R-:W0:Y:S01]  /*7a480*/  @!P5 LDC.64 R20, c[0x0][0x5c0] ;  /* 0x00017000ff14db82 */ /* 0x000e220000000a00 */
[----:B------:R-:W-:Y:S01]  /*7a490*/  F2FP.SATFINITE.E4M3.F32.PACK_AB_MERGE_C R19, RZ, R19, RZ ;  /* 0x00000013ff13723e */ /* 0x000fe200048070ff */
[----:B------:R-:W-:Y:S01]  /*7a4a0*/  @!P0 STL.64 [R1+0xa0], R22 ;  /* 0x0000a01601008387 */ /* 0x000fe20000100a00 */
[----:B------:R-:W-:-:S03]  /*7a4b0*/  LOP3.LUT R18, R18, 0xffffefff, RZ, 0xc0, !PT ;  /* 0xffffefff12127812 */ /* 0x000fc600078ec0ff */
[----:B------:R-:W3:Y:S01]  /*7a4c0*/  LDL.LU R114, [R1+0xcb4] ;  /* 0x000cb40001727983 */ /* 0x000ee20000300800 */
[----:B------:R-:W-:-:S03]  /*7a4d0*/  @P6 LOP3.LUT R18, R18, 0x1000, RZ, 0xfc, !PT ;  /* 0x0000100012126812 */ /* 0x000fc600078efcff */
[----:B------:R1:W-:Y:S02]  /*7a4e0*/  @!P2 STG.E.U8 desc[UR26][R54.64+0x9], R19 ;  /* 0x000009133600a986 */ /* 0x0003e4000c10111a */
[----:B-1----:R-:W-:-:S04]  /*7a4f0*/  @!P5 IADD3 R19, P4, P6, R3, R16, R7 ;  /* 0x000000100313d210 */ /* 0x002fc80007e9e007 */
[----:B------:R-:W-:Y:S02]  /*7a500*/  @!P5 IADD3.X R22, R2, R29, R6, P4, P6 ;  /* 0x0000001d0216d210 */ /* 0x000fe400027ec406 */
[----:B0-----:R-:W-:Y:S01]  /*7a510*/  @!P5 IADD3 R20, P4, R19, R20, RZ ;  /* 0x000000141314d210 */ /* 0x001fe20007f9e0ff */
[----:B------:R-:W-:Y:S02]  /*7a520*/  FMUL R19, R115, UR8 ;  /* 0x0000000873137c20 */ /* 0x000fe40008400000 */
[----:B------:R-:W4:Y:S02]  /*7a530*/  LDL.LU R115, [R1+0xcb8] ;  /* 0x000cb80001737983 */ /* 0x000f240000300800 */
[----:B------:R-:W-:Y:S01]  /*7a540*/  @!P5 IMAD.X R21, R22, 0x1, R21, P4 ;  /* 0x000000011615d824 */ /* 0x000fe200020e0615 */
[----:B------:R-:W-:-:S05]  /*7a550*/  F2FP.SATFINITE.E4M3.F32.PACK_AB_MERGE_C R19, RZ, R19, RZ ;  /* 0x00000013ff13723e */ /* 0x000fca00048070ff */
[----:B------:R0:W-:Y:S01]  /*7a560*/  @!P5 STG.E.U8 desc[UR26][R20.64+0x8], R19 ;  /* 0x000008131400d986 */ /* 0x0001e2000c10111a */
[----:B------:R-:W-:-:S04]  /*7a570*/  LOP3.LUT R18, R18, 0xfffff7ff, RZ, 0xc0, !PT ;  /* 0xfffff7ff12127812 */ /* 0x000fc800078ec0ff */
[----:B------:R-:W-:Y:S02]  /*7a580*/  @P0 LOP3.LUT R18, R18, 0x800, RZ, 0xfc, !PT ;  /* 0x0000080012120812 */ /* 0x000fe400078efcff */
[----:B------:R-:W-:Y:S02]  /*7a590*/  LOP3.LUT P0, RZ, R9, 0x20, RZ, 0xc0, !PT ;  /* 0x0000002009ff7812 */ /* 0x000fe4000780c0ff */
[----:B------:R-:W-:Y:S02]  /*7a5a0*/  LOP3.LUT R17, R17, 0xffdfffff, RZ, 0xc0, !PT ;  /* 0xffdfffff11117812 */ /* 0x000fe400078ec0ff */
[----:B------:R-:W-:-:S09]  /*7a5b0*/  ISETP.LT.OR P4, PT, R27, 0xa, !P1 ;  /* 0x0000000a1b00780c */ /* 0x000fd20004f81670 */
[----:B------:R-:W-:-:S04]  /*7a5c0*/  @P0 LOP3.LUT R17, R17, 0x200000, RZ, 0xfc, !PT ;  /* 0x0020000011110812 */ /* 0x000fc800078efcff */
[----:B------:R-:W-:Y:S01]  /*7a5d0*/  LOP3.LUT R17, R17, 0xffbfffff, RZ, 0xc0, !PT ;  /* 0xffbfffff11117812 */ /* 0x000fe200078ec0ff */
[----:B------:R-:W1:Y:S03]  /*7a5e0*/  @!P4 LDC.64 R22, c[0x0][0x5c0] ;  /* 0x00017000ff16cb82 */ /* 0x000e660000000a00 */
[----:B------:R-:W-:Y:S02]  /*7a5f0*/  @P1 LOP3.LUT R17, R17, 0x400000, RZ, 0xfc, !PT ;  /* 0x0040000011111812 */ /* 0x000fe400078efcff */
[----:B------:R-:W-:-:S13]  /*7a600*/  ISETP.LT.OR P1, PT, R27, 0x122, !P3 ;  /* 0x000001221b00780c */ /* 0x000fda0005f21670 */
[----:B0-----:R-:W0:Y:S01]  /*7a610*/  @!P1 LDC.64 R20, c[0x0][0x5c0] ;  /* 0x00017000ff149b82 */ /* 0x001e220000000a00 */
[----:B------:R-:W-:-:S04]  /*7a620*/  @!P4 IADD3 R24, P2, P6, R3, R16, R7 ;  /* 0x000000100318c210 */ /* 0x000fc80007e5e007 */
[----:B------:R-:W-:Y:S02]  /*7a630*/  @!P4 IADD3.X R25, R2, R29, R6, P2, P6 ;  /* 0x0000001d0219c210 */ /* 0x000fe400017ec406 */
[----:B0-----:R-:W-:-:S04]  /*7a640*/  @!P1 IADD3 R152, P5, P6, R16, R20, R5 ;  /* 0x0000001410989210 */ /* 0x001fc80007ebe005 */
[----:B------:R-:W-:Y:S02]  /*7a650*/  @!P1 IADD3.X R153, R29, R21, R4, P5, P6 ;  /* 0x000000151d999210 */ /* 0x000fe40002fec404 */
[----:B------:R-:W-:-:S13]  /*7a660*/  ISETP.LT.OR P6, PT, R27, 0x129, !P3 ;  /* 0x000001291b00780c */ /* 0x000fda0005fc1670 */
[----:B------:R-:W0:Y:S01]  /*7a670*/  @!P6 LDC.64 R20, c[0x0][0x5c0] ;  /* 0x00017000ff14eb82 */ /* 0x000e220000000a00 */
[----:B--2---:R-:W-:Y:S02]  /*7a680*/  FMUL R19, R28, UR8 ;  /* 0x000000081c137c20 */ /* 0x004fe40008400000 */
[----:B------:R-:W2:Y:S01]  /*7a690*/  LDL.LU R28, [R1+0xcbc] ;  /* 0x000cbc00011c7983 */ /* 0x000ea20000300800 */
[----:B-1----:R-:W-:Y:S02]  /*7a6a0*/  @!P4 IADD3 R22, P0, R24, R22, RZ ;  /* 0x000000161816c210 */ /* 0x002fe40007f1e0ff */
[----:B------:R-:W-:-:S03]  /*7a6b0*/  F2FP.SATFINITE.E4M3.F32.PACK_AB_MERGE_C R19, RZ, R19, RZ ;  /* 0x00000013ff13723e */ /* 0x000fc600048070ff */
[----:B------:R-:W-:Y:S01]  /*7a6c0*/  @!P4 IMAD.X R23, R25, 0x1, R23, P0 ;  /* 0x000000011917c824 */ /* 0x000fe200000e0617 */
[----:B------:R-:W-:-:S04]  /*7a6d0*/  LOP3.LUT R18, R18, 0xffffff7f, RZ, 0xc0, !PT ;  /* 0xffffff7f12127812 */ /* 0x000fc800078ec0ff */
[----:B------:R3:W-:Y:S01]  /*7a6e0*/  @!P4 STG.E.U8 desc[UR26][R22.64+0x9], R19 ;  /* 0x000009131600c986 */ /* 0x0007e2000c10111a */
[----:B0-----:R-:W-:Y:S02]  /*7a6f0*/  @!P6 IADD3 R24, P4, P5, R16, R20, R5 ;  /* 0x000000141018e210 */ /* 0x001fe40007d9e005 */
[----:B------:R-:W-:Y:S02]  /*7a700*/  @P1 LOP3.LUT R18, R18, 0x80, RZ, 0xfc, !PT ;  /* 0x0000008012121812 */ /* 0x000fe400078efcff */
[----:B------:R-:W-:Y:S02]  /*7a710*/  @!P6 IADD3.X R25, R29, R21, R4, P4, P5 ;  /* 0x000000151d19e210 */ /* 0x000fe400027ea404 */
[----:B------:R-:W-:-:S03]  /*7a720*/  LOP3.LUT R18, R18, 0xffffffbf, RZ, 0xc0, !PT ;  /* 0xffffffbf12127812 */ /* 0x000fc600078ec0ff */
[----:B------:R-:W-:Y:S01]  /*7a730*/  @!P6 STL.64 [R1+0x18], R24 ;  /* 0x000018180100e387 */ /* 0x000fe20000100a00 */
[----:B------:R-:W-:Y:S02]  /*7a740*/  @P6 LOP3.LUT R18, R18, 0x40, RZ, 0xfc, !PT ;  /* 0x0000004012126812 */ /* 0x000fe400078efcff */
[----:B------:R-:W-:-:S13]  /*7a750*/  ISETP.LT.OR P6, PT, R27, 0x12a, !P3 ;  /* 0x0000012a1b00780c */ /* 0x000fda0005fc1670 */
[----:B------:R-:W0:Y:S01]  /*7a760*/  @!P6 LDC.64 R20, c[0x0][0x5c0] ;  /* 0x00017000ff14eb82 */ /* 0x000e220000000a00 */
[----:B------:R-:W-:Y:S01]  /*7a770*/  LOP3.LUT P0, RZ, R17, 0x200000, RZ, 0xc0, !PT ;  /* 0x0020000011ff7812 */ /* 0x000fe2000780c0ff */
[----:B---3--:R-:W-:Y:S01]  /*7a780*/  FMUL R19, R114, UR8 ;  /* 0x0000000872137c20 */ /* 0x008fe20008400000 */
[----:B0-----:R-:W-:-:S04]  /*7a790*/  @!P6 IADD3 R22, P4, P5, R16, R20, R5 ;  /* 0x000000141016e210 */ /* 0x001fc80007d9e005 */
[----:B------:R-:W-:Y:S02]  /*7a7a0*/  F2FP.SATFINITE.E4M3.F32.PACK_AB_MERGE_C R19, RZ, R19, RZ ;  /* 0x00000013ff13723e */ /* 0x000fe400048070ff */
[----:B------:R-:W-:-:S05]  /*7a7b0*/  @!P6 IADD3.X R23, R29, R21, R4, P4, P5 ;  /* 0x000000151d17e210 */ /* 0x000fca00027ea404 */
[----:B------:R4:W-:Y:S04]  /*7a7c0*/  @!P0 STG.E.U8 desc[UR26][R162.64+0x10], R19 ;  /* 0x00001013a2008986 */ /* 0x0009e8000c10111a */
[----:B------:R0:W-:Y:S01]  /*7a7d0*/  @!P6 STL.64 [R1+0x40], R22 ;  /* 0x000040160100e387 */ /* 0x0001e20000100a00 */
[----:B----4-:R-:W-:-:S03]  /*7a7e0*/  FMUL R19, R115, UR8 ;  /* 0x0000000873137c20 */ /* 0x010fc60008400000 */
[----:B------:R-:W3:Y:S01]  /*7a7f0*/  LDL.LU R115, [R1+0xcc0] ;  /* 0x000cc00001737983 */ /* 0x000ee20000300800 */
        /* <DEDUP_REMOVED lines=11> */
[----:B------:R-:W4:Y:S01]  /*7a8b0*/  LDL.LU R114, [R1+0xcc4] ;  /* 0x000cc40001727983 */ /* 0x000f220000300800 */
[----:B------:R-:W-:-:S03]  /*7a8c0*/  @P6 LOP3.LUT R18, R18, 0x10, RZ, 0xfc, !PT ;  /* 0x0000001012126812 */ /* 0x000fc600078efcff */
[----:B------:R1:W-:Y:S02]  /*7a8d0*/  @!P2 STG.E.U8 desc[UR26][R44.64+0x11], R19 ;  /* 0x000011132c00a986 */ /* 0x0003e4000c10111a */
[----:B-1----:R-:W-:-:S04]  /*7a8e0*/  @!P5 IADD3 R19, P4, P6, R3, R16, R7 ;  /* 0x000000100313d210 */ /* 0x002fc80007e9e007 */
[----:B------:R-:W-:Y:S02]  /*7a8f0*/  @!P5 IADD3.X R22, R2, R29, R6, P4, P6 ;  /* 0x0000001d0216d210 */ /* 0x000fe400027ec406 */
[----:B0-----:R-:W-:Y:S02]  /*7a900*/  @!P5 IADD3 R20, P4, R19, R20, RZ ;  /* 0x000000141314d210 */ /* 0x001fe40007f9e0ff */
[----:B------:R-:W-:-:S04]  /*7a910*/  LOP3.LUT R18, R18, 0xfffffff7, RZ, 0xc0, !PT ;  /* 0xfffffff712127812 */ /* 0x000fc800078ec0ff */
[----:B------:R-:W-:Y:S02]  /*7a920*/  @P0 LOP3.LUT R18, R18, 0x8, RZ, 0xfc, !PT ;  /* 0x0000000812120812 */ /* 0x000fe400078efcff */
[----:B------:R-:W-:Y:S01]  /*7a930*/  LOP3.LUT P0, RZ, R9, 0x40, RZ, 0xc0, !PT ;  /* 0x0000004009ff7812 */ /* 0x000fe2000780c0ff */
[----:B--2---:R-:W-:Y:S02]  /*7a940*/  FMUL R19, R28, UR8 ;  /* 0x000000081c137c20 */ /* 0x004fe40008400000 */
[----:B------:R-:W2:Y:S01]  /*7a950*/  LDL.LU R28, [R1+0xcc8] ;  /* 0x000cc800011c7983 */ /* 0x000ea20000300800 */
[----:B------:R-:W-:-:S09]  /*7a960*/  LOP3.LUT R17, R17, 0xfff7ffff, RZ, 0xc0, !PT ;  /* 0xfff7ffff11117812 */ /* 0x000fd200078ec0ff */
[----:B------:R-:W-:Y:S01]  /*7a970*/  @P0 LOP3.LUT R17, R17, 0x80000, RZ, 0xfc, !PT ;  /* 0x0008000011110812 */ /* 0x000fe200078efcff */
[----:B------:R-:W-:-:S03]  /*7a980*/  @!P5 IMAD.X R21, R22, 0x1, R21, P4 ;  /* 0x000000011615d824 */ /* 0x000fc600020e0615 */
[----:B------:R-:W-:Y:S02]  /*7a990*/  LOP3.LUT R17, R17, 0xffefffff, RZ, 0xc0, !PT ;  /* 0xffefffff11117812 */ /* 0x000fe400078ec0ff */
[----:B------:R-:W-:Y:S02]  /*7a9a0*/  ISETP.LT.OR P4, PT, R27, 0x12, !P1 ;  /* 0x000000121b00780c */ /* 0x000fe40004f81670 */
[----:B------:R-:W-:Y:S02]  /*7a9b0*/  @P1 LOP3.LUT R17, R17, 0x100000, RZ, 0xfc, !PT ;  /* 0x0010000011111812 */ /* 0x000fe400078efcff */
[----:B------:R-:W-:Y:S02]  /*7a9c0*/  ISETP.LT.OR P1, PT, R27, 0x132, !P3 ;  /* 0x000001321b00780c */ /* 0x000fe40005f21670 */
[----:B------:R-:W-:-:S05]  /*7a9d0*/  F2FP.SATFINITE.E4M3.F32.PACK_AB_MERGE_C R19, RZ, R19, RZ ;  /* 0x00000013ff13723e */ /* 0x000fca00048070ff */
[----:B------:R0:W-:Y:S02]  /*7a9e0*/  @!P5 STG.E.U8 desc[UR26][R20.64+0x10], R19 ;  /* 0x000010131400d986 */ /* 0x0001e4000c10111a */
[----:B------:R-:W1:Y:S08]  /*7a9f0*/  @!P4 LDC.64 R22, c[0x0][0x5c0] ;  /* 0x00017000ff16cb82 */ /* 0x000e700000000a00 */
[----:B0-----:R-:W0:Y:S01]  /*7aa00*/  @!P1 LDC.64 R20, c[0x0][0x5c0] ;  /* 0x00017000ff149b82 */ /* 0x001e220000000a00 */
[----:B------:R-:W-:-:S04]  /*7aa10*/  @!P4 IADD3 R24, P2, P6, R3, R16, R7 ;  /* 0x000000100318c210 */ /* 0x000fc80007e5e007 */
[----:B------:R-:W-:Y:S02]  /*7aa20*/  @!P4 IADD3.X R25, R2, R29, R6, P2, P6 ;  /* 0x0000001d0219c210 */ /* 0x000fe400017ec406 */
[----:B0-----:R-:W-:-:S04]  /*7aa30*/  @!P1 IADD3 R160, P5, P6, R16, R20, R5 ;  /* 0x0000001410a09210 */ /* 0x001fc80007ebe005 */
[----:B------:R-:W-:Y:S01]  /*7aa40*/  @!P1 IADD3.X R161, R29, R21, R4, P5, P6 ;  /* 0x000000151da19210 */ /* 0x000fe20002fec404 */
[----:B------:R-:W-:Y:S04]  /*7aa50*/  STL [R1+0x16c4], R160 ;  /* 0x0016c4a001007387 */ /* 0x000fe80000100800 */
[----:B------:R-:W-:Y:S01]  /*7aa60*/  STL [R1+0x16c0], R161 ;  /* 0x0016c0a101007387 */ /* 0x000fe20000100800 */
[----:B---3--:R-:W-:-:S03]  /*7aa70*/  FMUL R19, R115, UR8 ;  /* 0x0000000873137c20 */ /* 0x008fc60008400000 */
[----:B------:R-:W3:Y:S01]  /*7aa80*/  LDL.LU R115, [R1+0xccc] ;  /* 0x000ccc0001737983 */ /* 0x000ee20000300800 */
[----:B------:R-:W-:-:S13]  /*7aa90*/  ISETP.LT.OR P6, PT, R27, 0x139, !P3 ;  /* 0x000001391b00780c */ /* 0x000fda0005fc1670 */
[----:B------:R-:W0:Y:S01]  /*7aaa0*/  @!P6 LDC.64 R20, c[0x0][0x5c0] ;  /* 0x00017000ff14eb82 */ /* 0x000e220000000a00 */
[----:B-1----:R-:W-:Y:S02]  /*7aab0*/  @!P4 IADD3 R22, P0, R24, R22, RZ ;  /* 0x000000161816c210 */ /* 0x002fe40007f1e0ff */
[----:B------:R-:W-:-:S03]  /*7aac0*/  F2FP.SATFINITE.E4M3.F32.PACK_AB_MERGE_C R19, RZ, R19, RZ ;  /* 0x00000013ff13723e */ /* 0x000fc600048070ff */
[----:B------:R-:W-:-:S05]  /*7aad0*/  @!P4 IMAD.X R23, R25, 0x1, R23, P0 ;  /* 0x000000011917c824 */ /* 0x000fca00000e0617 */
[----:B------:R4:W-:Y:S01]  /*7aae0*/  @!P4 STG.E.U8 desc[UR26][R22.64+0x11], R19 ;  /* 0x000011131600c986 */ /* 0x0009e2000c10111a */
[----:B------:R-:W-:Y:S02]  /*7aaf0*/  LOP3.LUT R14, R14, 0x7fffffff, RZ, 0xc0, !PT ;  /* 0x7fffffff0e0e7812 */ /* 0x000fe400078ec0ff */
[----:B0-----:R-:W-:-:S04]  /*7ab00*/  @!P6 IADD3 R24, P4, P5, R16, R20, R5 ;  /* 0x000000141018e210 */ /* 0x001fc80007d9e005 */
[----:B------:R-:W-:Y:S02]  /*7ab10*/  @!P6 IADD3.X R25, R29, R21, R4, P4, P5 ;  /* 0x000000151d19e210 */ /* 0x000fe400027ea404 */
[----:B------:R-:W-:-:S03]  /*7ab20*/  @P6 LOP3.LUT R14, R14, 0x80000000, RZ, 0xfc, !PT ;  /* 0x800000000e0e6812 */ /* 0x000fc600078efcff */
[----:B------:R-:W-:Y:S01]  /*7ab30*/  @!P6 STL.64 [R1+0x50], R24 ;  /* 0x000050180100e387 */ /* 0x000fe20000100a00 */
[----:B------:R-:W-:-:S13]  /*7ab40*/  ISETP.LT.OR P6, PT, R27, 0x13a, !P3 ;  /* 0x0000013a1b00780c */ /* 0x000fda0005fc1670 */
[----:B------:R-:W0:Y:S01]  /*7ab50*/  @!P6 LDC.64 R20, c[0x0][0x5c0] ;  /* 0x00017000ff14eb82 */ /* 0x000e220000000a00 */
[----:B------:R-:W-:Y:S01]  /*7ab60*/  LOP3.LUT P0, RZ, R17, 0x80000, RZ, 0xc0, !PT ;  /* 0x0008000011ff7812 */ /* 0x000fe2000780c0ff */
[----:B----4-:R-:W-:-:S05]  /*7ab70*/  FMUL R19, R114, UR8 ;  /* 0x0000000872137c20 */ /* 0x010fca0008400000 */
[----:B------:R-:W-:-:S07]  /*7ab80*/  F2FP.SATFINITE.E4M3.F32.PACK_AB_MERGE_C R19, RZ, R19, RZ ;  /* 0x00000013ff13723e */ /* 0x000fce00048070ff */
[----:B------:R2:W-:Y:S01]  /*7ab90*/  @!P0 STG.E.U8 desc[UR26][R166.64+0x18], R19 ;  /* 0x00001813a6008986 */ /* 0x0005e2000c10111a */
[----:B0-----:R-:W-:-:S04]  /*7aba0*/  @!P6 IADD3 R22, P4, P5, R16, R20, R5 ;  /* 0x000000141016e210 */ /* 0x001fc80007d9e005 */
[----:B------:R-:W-:-:S05]  /*7abb0*/  @!P6 IADD3.X R23, R29, R21, R4, P4, P5 ;  /* 0x000000151d17e210 */ /* 0x000fca00027ea404 */
[----:B------:R0:W-:Y:S01]  /*7abc0*/  @!P6 STL.64 [R1+0x70], R22 ;  /* 0x000070160100e387 */ /* 0x0001e20000100a00 */
[----:B------:R-:W-:-:S13]  /*7abd0*/  ISETP.LT.OR P0, PT, R27, 0x141, !P3 ;  /* 0x000001411b00780c */ /* 0x000fda0005f01670 */
[----:B------:R-:W0:Y:S01]  /*7abe0*/  @!P0 LDC.64 R20, c[0x0][0x5c0] ;  /* 0x00017000ff148b82 */ /* 0x000e220000000a00 */
[----:B--2---:R-:W-:Y:S02]  /*7abf0*/  FMUL R19, R28, UR8 ;  /* 0x000000081c137c20 */ /* 0x004fe40008400000 */
[----:B------:R-:W2:Y:S01]  /*7ac00*/  LDL.LU R28, [R1+0xcd0] ;  /* 0x000cd000011c7983 */ /* 0x000ea20000300800 */
[----:B------:R-:W-:Y:S02]  /*7ac10*/  LOP3.LUT R18, R18, 0xfffffffe, RZ, 0xc0, !PT ;  /* 0xfffffffe12127812 */ /* 0x000fe400078ec0ff */
[----:B0-----:R-:W-:Y:S02]  /*7ac20*/  @!P0 IADD3 R22, P4, P5, R16, R20, R5 ;  /* 0x0000001410168210 */ /* 0x001fe40007d9e005 */
[----:B------:R-:W-:Y:S02]  /*7ac30*/  @P1 LOP3.LUT R18, R18, 0x1, RZ, 0xfc, !PT ;  /* 0x0000000112121812 */ /* 0x000fe400078efcff */
[----:B------:R-:W-:-:S02]  /*7ac40*/  LOP3.LUT P1, RZ, R17, 0x100000, RZ, 0xc0, !PT ;  /* 0x0010000011ff7812 */ /* 0x000fc4000782c0ff */
        /* <DEDUP_REMOVED lines=12> */
[----:B0-----:R-:W-:Y:S01]  /*7ad10*/  @!P5 IADD3 R20, P4, R19, R20, RZ ;  /* 0x000000141314d210 */ /* 0x001fe20007f9e0ff */
[----:B---3--:R-:W-:Y:S02]  /*7ad20*/  FMUL R19, R115, UR8 ;  /* 0x0000000873137c20 */ /* 0x008fe40008400000 */
[----:B------:R-:W3:Y:S01]  /*7ad30*/  LDL.LU R115, [R1+0xcd8] ;  /* 0x000cd80001737983 */ /* 0x000ee20000300800 */
[----:B------:R-:W-:-:S04]  /*7ad40*/  LOP3.LUT R14, R14, 0xefffffff, RZ, 0xc0, !PT ;  /* 0xefffffff0e0e7812 */ /* 0x000fc800078ec0ff */
[----:B------:R-:W-:Y:S02]  /*7ad50*/  @P0 LOP3.LUT R14, R14, 0x10000000, RZ, 0xfc, !PT ;  /* 0x100000000e0e0812 */ /* 0x000fe400078efcff */
[----:B------:R-:W-:Y:S02]  /*7ad60*/  LOP3.LUT P0, RZ, R9, 0x80, RZ, 0xc0, !PT ;  /* 0x0000008009ff7812 */ /* 0x000fe4000780c0ff */
[----:B------:R-:W-:Y:S01]  /*7ad70*/  LOP3.LUT R17, R17, 0xfffdffff, RZ, 0xc0, !PT ;  /* 0xfffdffff11117812 */ /* 0x000fe200078ec0ff */
[----:B------:R-:W-:Y:S01]  /*7ad80*/  @!P5 IMAD.X R21, R22, 0x1, R21, P4 ;  /* 0x000000011615d824 */ /* 0x000fe200020e0615 */
[----:B------:R-:W-:-:S09]  /*7ad90*/  ISETP.LT.OR P4, PT, R27, 0x1a, !P1 ;  /* 0x0000001a1b00780c */ /* 0x000fd20004f81670 */
[----:B------:R-:W-:-:S04]  /*7ada0*/  @P0 LOP3.LUT R17, R17, 0x20000, RZ, 0xfc, !PT ;  /* 0x0002000011110812 */ /* 0x000fc800078efcff */
[----:B------:R-:W-:Y:S01]  /*7adb0*/  LOP3.LUT R17, R17, 0xfffbffff, RZ, 0xc0, !PT ;  /* 0xfffbffff11117812 */ /* 0x000fe200078ec0ff */
[----:B------:R-:W0:Y:S03]  /*7adc0*/  @!P4 LDC.64 R22, c[0x0][0x5c0] ;  /* 0x00017000ff16cb82 */ /* 0x000e260000000a00 */
[----:B------:R-:W-:Y:S02]  /*7add0*/  @P1 LOP3.LUT R17, R17, 0x40000, RZ, 0xfc, !PT ;  /* 0x0004000011111812 */ /* 0x000fe400078efcff */
[----:B------:R-:W-:Y:S02]  /*7ade0*/  ISETP.LT.OR P1, PT, R27, 0x142, !P3 ;  /* 0x000001421b00780c */ /* 0x000fe40005f21670 */
[----:B------:R-:W-:-:S05]  /*7adf0*/  F2FP.SATFINITE.E4M3.F32.PACK_AB_MERGE_C R19, RZ, R19, RZ ;  /* 0x00000013ff13723e */ /* 0x000fca00048070ff */
[----:B------:R1:W-:Y:S06]  /*7ae00*/  @!P5 STG.E.U8 desc[UR26][R20.64+0x18], R19 ;  /* 0x000018131400d986 */ /* 0x0003ec000c10111a */
[----:B-1----:R-:W1:Y:S01]  /*7ae10*/  @!P1 LDC.64 R20, c[0x0][0x5c0] ;  /* 0x00017000ff149b82 */ /* 0x002e620000000a00 */
[----:B------:R-:W-:-:S04]  /*7ae20*/  @!P4 IADD3 R24, P2, P6, R3, R16, R7 ;  /* 0x000000100318c210 */ /* 0x000fc80007e5e007 */
[----:B------:R-:W-:Y:S02]  /*7ae30*/  @!P4 IADD3.X R25, R2, R29, R6, P2, P6 ;  /* 0x0000001d0219c210 */ /* 0x000fe400017ec406 */
[----:B-1----:R-:W-:-:S04]  /*7ae40*/  @!P1 IADD3 R162, P5, P6, R16, R20, R5 ;  /* 0x0000001410a29210 */ /* 0x002fc80007ebe005 */
[----:B------:R-:W-:Y:S01]  /*7ae50*/  @!P1 IADD3.X R163, R29, R21, R4, P5, P6 ;  /* 0x000000151da39210 */ /* 0x000fe20002fec404 */
[----:B------:R-:W-:Y:S04]  /*7ae60*/  STL [R1+0x16bc], R162 ;  /* 0x0016bca201007387 */ /* 0x000fe80000100800 */
[----:B------:R-:W-:Y:S01]  /*7ae70*/  STL [R1+0x16b8], R163 ;  /* 0x0016b8a301007387 */ /* 0x000fe20000100800 */
[----:B------:R-:W-:-:S13]  /*7ae80*/  ISETP.LT.OR P6, PT, R27, 0x149, !P3 ;  /* 0x000001491b00780c */ /* 0x000fda0005fc1670 */
[----:B------:R-:W1:Y:S01]  /*7ae90*/  @!P6 LDC.64 R20, c[0x0][0x5c0] ;  /* 0x00017000ff14eb82 */ /* 0x000e620000000a00 */
[----:B--2---:R-:W-:Y:S02]  /*7aea0*/  FMUL R19, R28, UR8 ;  /* 0x000000081c137c20 */ /* 0x004fe40008400000 */
[----:B------:R-:W2:Y:S01]  /*7aeb0*/  LDL.LU R28, [R1+0xcdc] ;  /* 0x000cdc00011c7983 */ /* 0x000ea20000300800 */
[----:B0-----:R-:W-:Y:S02]  /*7aec0*/  @!P4 IADD3 R22, P0, R24, R22, RZ ;  /* 0x000000161816c210 */ /* 0x001fe40007f1e0ff */
[----:B------:R-:W-:-:S03]  /*7aed0*/  F2FP.SATFINITE.E4M3.F32.PACK_AB_MERGE_C R19, RZ, R19, RZ ;  /* 0x00000013ff13723e */ /* 0x000fc600048070ff */
[----:B------:R-:W-:Y:S01]  /*7aee0*/  @!P4 IMAD.X R23, R25, 0x1, R23, P0 ;  /* 0x000000011917c824 */ /* 0x000fe200000e0617 */
[----:B------:R-:W-:-:S04]  /*7aef0*/  LOP3.LUT R14, R14, 0xfdffffff, RZ, 0xc0, !PT ;  /* 0xfdffffff0e0e7812 */ /* 0x000fc800078ec0ff */
[----:B------:R4:W-:Y:S01]  /*7af00*/  @!P4 STG.E.U8 desc[UR26][R22.64+0x19], R19 ;  /* 0x000019131600c986 */ /* 0x0009e2000c10111a */
[----:B-1----:R-:W-:Y:S02]  /*7af10*/  @!P6 IADD3 R24, P4, P5, R16, R20, R5 ;  /* 0x000000141018e210 */ /* 0x002fe40007d9e005 */
        /* <DEDUP_REMOVED lines=14> */
[----:B---3--:R-:W-:-:S03]  /*7b000*/  FMUL R19, R115, UR8 ;  /* 0x0000000873137c20 */ /* 0x008fc60008400000 */
        /* <DEDUP_REMOVED lines=46> */
[----:B------:R-:W-:Y:S01]  /*7b2f0*/  @!P4 IMAD.X R23, R25, 0x1, R23, P0 ;  /* 0x000000011917c824 */ /* 0x000fe200000e0617 */
[----:B------:R-:W-:-:S04]  /*7b300*/  LOP3.LUT R14, R14, 0xfffbffff, RZ, 0xc0, !PT ;  /* 0xfffbffff0e0e7812 */ /* 0x000fc800078ec0ff */
[----:B------:R4:W-:Y:S01]  /*7b310*/  @!P4 STG.E.U8 desc[UR26][R22.64+0x21], R19 ;  /* 0x000021131600c986 */ /* 0x0009e2000c10111a */
[----:B------:R-:W-:-:S04]  /*7b320*/  @P1 LOP3.LUT R14, R14, 0x40000, RZ, 0xfc, !PT ;  /* 0x000400000e0e1812 */ /* 0x000fc800078efcff */
        /* <DEDUP_REMOVED lines=18> */
[----:B0-----:R-:W-:Y:S02]  /*7b450*/  @!P0 IADD3 R22, P4, P5, R16, R20, R5 ;  /* 0x0000001410168210 */ /* 0x001fe40007d9e005 */
[----:B------:R-:W-:Y:S02]  /*7b460*/  LOP3.LUT P1, RZ, R17, 0x10000, RZ, 0xc0, !PT ;  /* 0x0001000011ff7812 */ /* 0x000fe4000782c0ff */
[----:B------:R-:W-:Y:S02]  /*7b470*/  @!P0 IADD3.X R23, R29, R21, R4, P4, P5 ;  /* 0x000000151d178210 */ /* 0x000fe400027ea404 */
[----:B------:R-:W-:-:S02]  /*7b480*/  ISETP.LT.OR P5, PT, R27, 0x29, !P1 ;  /* 0x000000291b00780c */ /* 0x000fc40004fa1670 */
        /* <DEDUP_REMOVED lines=466> */
[----:B--2---:R-:W-:Y:S02]  /*7d1b0*/  FMUL R19, R28, UR8 ;  /* 0x000000081c137c20 */ /* 0x004fe40008400000 */
[----:B------:R-:W2:Y:S01]  /*7d1c0*/  LDL.LU R28, [R1+0xd68] ;  /* 0x000d6800011c7983 */ /* 0x000ea20000300800 */
[----:B------:R-:W-:Y:S01]  /*7d1d0*/  LOP3.LUT R17, R17, 0xfffffffe, RZ, 0xc0, !PT ;  /* 0xfffffffe11117812 */ /* 0x000fe200078ec0ff */
[----:B------:R-:W-:Y:S01]  /*7d1e0*/  @!P5 IMAD.X R21, R22, 0x1, R21, P4 ;  /* 0x000000011615d824 */ /* 0x000fe200020e0615 */
[----:B------:R-:W-:Y:S02]  /*7d1f0*/  ISETP.LT.OR P4, PT, R27, 0x62, !P1 ;  /* 0x000000621b00780c */ /* 0x000fe40004f81670 */
[----:B------:R-:W-:-:S02]  /*7d200*/  @P1 LOP3.LUT R17, R17, 0x1, RZ, 0xfc, !PT ;  /* 0x0000000111111812 */ /* 0x000fc400078efcff */
[----:B------:R-:W-:Y:S02]  /*7d210*/  ISETP.LT.OR P1, PT, R27, 0x1d2, !P3 ;  /* 0x000001d21b00780c */ /* 0x000fe40005f21670 */
[----:B------:R-:W-:-:S05]  /*7d220*/  F2FP.SATFINITE.E4M3.F32.PACK_AB_MERGE_C R19, RZ, R19, RZ ;  /* 0x00000013ff13723e */ /* 0x000fca00048070ff */
[----:B------:R0:W-:Y:S01]  /*7d230*/  @!P5 STG.E.U8 desc[UR26][R20.64+0x60], R19 ;  /* 0x000060131400d986 */ /* 0x0001e2000c10111a */
[----:B------:R-:W-:Y:S01]  /*7d240*/  LOP3.LUT R11, R11, 0xffffffdf, RZ, 0xc0, !PT ;  /* 0xffffffdf0b0b7812 */ /* 0x000fe200078ec0ff */
[----:B------:R-:W1:Y:S08]  /*7d250*/  @!P4 LDC.64 R22, c[0x0][0x5c0] ;  /* 0x00017000ff16cb82 */ /* 0x000e700000000a00 */
[----:B0-----:R-:W0:Y:S01]  /*7d260*/  @!P1 LDC.64 R20, c[0x0][0x5c0] ;  /* 0x00017000ff149b82 */ /* 0x001e220000000a00 */
[----:B------:R-:W-:-:S02]  /*7d270*/  @!P4 IADD3 R24, P2, P6, R3, R16, R7 ;  /* 0x000000100318c210 */ /* 0x000fc40007e5e007 */
[----:B------:R-:W-:Y:S02]  /*7d280*/  @P0 LOP3.LUT R11, R11, 0x20, RZ, 0xfc, !PT ;  /* 0x000000200b0b0812 */ /* 0x000fe400078efcff */
[----:B------:R-:W-:Y:S02]  /*7d290*/  @!P4 IADD3.X R25, R2, R29, R6, P2, P6 ;  /* 0x0000001d0219c210 */ /* 0x000fe400017ec406 */
[----:B------:R-:W-:-:S04]  /*7d2a0*/  LOP3.LUT R11, R11, 0xffffffef, RZ, 0xc0, !PT ;  /* 0xffffffef0b0b7812 */ /* 0x000fc800078ec0ff */
[----:B------:R-:W-:Y:S02]  /*7d2b0*/  @P1 LOP3.LUT R11, R11, 0x10, RZ, 0xfc, !PT ;  /* 0x000000100b0b1812 */ /* 0x000fe400078efcff */
[----:B0-----:R-:W-:-:S04]  /*7d2c0*/  @!P1 IADD3 R184, P5, P6, R16, R20, R5 ;  /* 0x0000001410b89210 */ /* 0x001fc80007ebe005 */
[----:B------:R-:W-:Y:S01]  /*7d2d0*/  @!P1 IADD3.X R185, R29, R21, R4, P5, P6 ;  /* 0x000000151db99210 */ /* 0x000fe20002fec404 */
[----:B------:R-:W-:Y:S01]  /*7d2e0*/  STL [R1+0x1660], R184 ;  /* 0x001660b801007387 */ /* 0x000fe20000100800 */
[----:B------:R-:W-:-:S03]  /*7d2f0*/  LOP3.LUT P1, RZ, R17, 0x1, RZ, 0xc0, !PT ;  /* 0x0000000111ff7812 */ /* 0x000fc6000782c0ff */
[----:B------:R-:W-:Y:S01]  /*7d300*/  STL [R1+0x165c], R185 ;  /* 0x00165cb901007387 */ /* 0x000fe20000100800 */
[----:B------:R-:W-:Y:S02]  /*7d310*/  ISETP.LT.OR P6, PT, R27, 0x1d9, !P3 ;  /* 0x000001d91b00780c */ /* 0x000fe40005fc1670 */
[----:B------:R-:W-:Y:S02]  /*7d320*/  LOP3.LUT P0, RZ, R9, 0x10000, RZ, 0xc0, !PT ;  /* 0x0001000009ff7812 */ /* 0x000fe4000780c0ff */
[----:B------:R-:W-:-:S09]  /*7d330*/  LOP3.LUT R15, R15, 0x7fffffff, RZ, 0xc0, !PT ;  /* 0x7fffffff0f0f7812 */ /* 0x000fd200078ec0ff */
[----:B------:R-:W0:Y:S01]  /*7d340*/  @!P6 LDC.64 R20, c[0x0][0x5c0] ;  /* 0x00017000ff14eb82 */ /* 0x000e220000000a00 */
[----:B---3--:R-:W-:Y:S02]  /*7d350*/  FMUL R17, R115, UR8 ;  /* 0x0000000873117c20 */ /* 0x008fe40008400000 */
[----:B------:R-:W3:Y:S01]  /*7d360*/  LDL.LU R115, [R1+0xd6c] ;  /* 0x000d6c0001737983 */ /* 0x000ee20000300800 */
[----:B------:R-:W-:Y:S02]  /*7d370*/  @P0 LOP3.LUT R15, R15, 0x80000000, RZ, 0xfc, !PT ;  /* 0x800000000f0f0812 */ /* 0x000fe400078efcff */
[----:B-1----:R-:W-:Y:S02]  /*7d380*/  @!P4 IADD3 R22, P0, R24, R22, RZ ;  /* 0x000000161816c210 */ /* 0x002fe40007f1e0ff */
[----:B------:R-:W-:-:S03]  /*7d390*/  F2FP.SATFINITE.E4M3.F32.PACK_AB_MERGE_C R17, RZ, R17, RZ ;  /* 0x00000011ff11723e */ /* 0x000fc600048070ff */
[----:B------:R-:W-:-:S05]  /*7d3a0*/  @!P4 IMAD.X R23, R25, 0x1, R23, P0 ;  /* 0x000000011917c824 */ /* 0x000fca00000e0617 */
[----:B------:R4:W-:Y:S01]  /*7d3b0*/  @!P4 STG.E.U8 desc[UR26][R22.64+0x61], R17 ;  /* 0x000061111600c986 */ /* 0x0009e2000c10111a */
[----:B0-----:R-:W-:Y:S02]  /*7d3c0*/  @!P6 IADD3 R24, P4, P5, R16, R20, R5 ;  /* 0x000000141018e210 */ /* 0x001fe40007d9e005 */
[----:B------:R-:W-:Y:S02]  /*7d3d0*/  LOP3.LUT R11, R11, 0xfffffff7, RZ, 0xc0, !PT ;  /* 0xfffffff70b0b7812 */ /* 0x000fe400078ec0ff */
[----:B------:R-:W-:Y:S02]  /*7d3e0*/  @!P6 IADD3.X R25, R29, R21, R4, P4, P5 ;  /* 0x000000151d19e210 */ /* 0x000fe400027ea404 */
[----:B------:R-:W-:-:S03]  /*7d3f0*/  @P6 LOP3.LUT R11, R11, 0x8, RZ, 0xfc, !PT ;  /* 0x000000080b0b6812 */ /* 0x000fc600078efcff */
[----:B------:R-:W-:Y:S01]  /*7d400*/  @!P6 STL.64 [R1+0x1d8], R24 ;  /* 0x0001d8180100e387 */ /* 0x000fe20000100a00 */
[----:B------:R-:W-:-:S13]  /*7d410*/  ISETP.LT.OR P6, PT, R27, 0x1da, !P3 ;  /* 0x000001da1b00780c */ /* 0x000fda0005fc1670 */
[----:B------:R-:W0:Y:S01]  /*7d420*/  @!P6 LDC.64 R20, c[0x0][0x5c0] ;  /* 0x00017000ff14eb82 */ /* 0x000e220000000a00 */
[----:B------:R-:W-:Y:S01]  /*7d430*/  LOP3.LUT P0, RZ, R15, 0x80000000, RZ, 0xc0, !PT ;  /* 0x800000000fff7812 */ /* 0x000fe2000780c0ff */
[----:B----4-:R-:W-:Y:S01]  /*7d440*/  FMUL R17, R114, UR8 ;  /* 0x0000000872117c20 */ /* 0x010fe20008400000 */
[----:B0-----:R-:W-:-:S04]  /*7d450*/  @!P6 IADD3 R22, P4, P5, R16, R20, R5 ;  /* 0x000000141016e210 */ /* 0x001fc80007d9e005 */
[----:B------:R-:W-:Y:S02]  /*7d460*/  F2FP.SATFINITE.E4M3.F32.PACK_AB_MERGE_C R17, RZ, R17, RZ ;  /* 0x00000011ff11723e */ /* 0x000fe400048070ff */
[----:B------:R-:W-:-:S05]  /*7d470*/  @!P6 IADD3.X R23, R29, R21, R4, P4, P5 ;  /* 0x000000151d17e210 */ /* 0x000fca00027ea404 */
[----:B------:R2:W-:Y:S04]  /*7d480*/  @!P0 STG.E.U8 desc[UR26][R186.64+0x68], R17 ;  /* 0x00006811ba008986 */ /* 0x0005e8000c10111a */
[----:B------:R0:W-:Y:S01]  /*7d490*/  @!P6 STL.64 [R1+0x1f8], R22 ;  /* 0x0001f8160100e387 */ /* 0x0001e20000100a00 */
[----:B------:R-:W-:-:S13]  /*7d4a0*/  ISETP.LT.OR P0, PT, R27, 0x1e1, !P3 ;  /* 0x000001e11b00780c */ /* 0x000fda0005f01670 */
[----:B------:R-:W0:Y:S01]  /*7d4b0*/  @!P0 LDC.64 R20, c[0x0][0x5c0] ;  /* 0x00017000ff148b82 */ /* 0x000e220000000a00 */
[----:B--2---:R-:W-:Y:S02]  /*7d4c0*/  FMUL R17, R28, UR8 ;  /* 0x000000081c117c20 */ /* 0x004fe40008400000 */
[----:B------:R-:W2:Y:S01]  /*7d4d0*/  LDL.LU R28, [R1+0xd70] ;  /* 0x000d7000011c7983 */ /* 0x000ea20000300800 */
        /* <DEDUP_REMOVED lines=8> */
[----:B------:R-:W-:-:S03]  /*7d560*/  @P6 LOP3.LUT R11, R11, 0x4, RZ, 0xfc, !PT ;  /* 0x000000040b0b6812 */ /* 0x000fc600078efcff */
[----:B------:R4:W-:Y:S01]  /*7d570*/  @!P0 STL.64 [R1+0x278], R22 ;  /* 0x0002781601008387 */ /* 0x0009e20000100a00 */
[----:B-1----:R-:W-:-:S04]  /*7d580*/  @!P5 IADD3 R17, P4, P6, R3, R16, R7 ;  /* 0x000000100311d210 */ /* 0x002fc80007e9e007 */
[----:B------:R-:W-:Y:S02]  /*7d590*/  @!P5 IADD3.X R19, R2, R29, R6, P4, P6 ;  /* 0x0000001d0213d210 */ /* 0x000fe400027ec406 */
[----:B0-----:R-:W-:Y:S01]  /*7d5a0*/  @!P5 IADD3 R20, P4, R17, R20, RZ ;  /* 0x000000141114d210 */ /* 0x001fe20007f9e0ff */
[----:B---3--:R-:W-:Y:S02]  /*7d5b0*/  FMUL R17, R115, UR8 ;  /* 0x0000000873117c20 */ /* 0x008fe40008400000 */
[----:B------:R-:W3:Y:S01]  /*7d5c0*/  LDL.LU R115, [R1+0xd74] ;  /* 0x000d740001737983 */ /* 0x000ee20000300800 */
[----:B------:R-:W-:Y:S02]  /*7d5d0*/  LOP3.LUT R11, R11, 0xfffffffd, RZ, 0xc0, !PT ;  /* 0xfffffffd0b0b7812 */ /* 0x000fe400078ec0ff */
[----:B------:R-:W-:Y:S01]  /*7d5e0*/  LOP3.LUT R15, R15, 0xdfffffff, RZ, 0xc0, !PT ;  /* 0xdfffffff0f0f7812 */ /* 0x000fe200078ec0ff */
[----:B------:R-:W-:Y:S01]  /*7d5f0*/  @!P5 IMAD.X R21, R19, 0x1, R21, P4 ;  /* 0x000000011315d824 */ /* 0x000fe200020e0615 */
[----:B------:R-:W-:Y:S01]  /*7d600*/  @P0 LOP3.LUT R11, R11, 0x2, RZ, 0xfc, !PT ;  /* 0x000000020b0b0812 */ /* 0x000fe200078efcff */
[----:B------:R-:W3:Y:S01]  /*7d610*/  LDL.LU R114, [R1+0xd78] ;  /* 0x000d780001727983 */ /* 0x000ee20000300800 */
[----:B------:R-:W-:-:S02]  /*7d620*/  LOP3.LUT P0, RZ, R9, 0x20000, RZ, 0xc0, !PT ;  /* 0x0002000009ff7812 */ /* 0x000fc4000780c0ff */
[----:B------:R-:W-:-:S11]  /*7d630*/  ISETP.LT.OR P4, PT, R27, 0x6a, !P1 ;  /* 0x0000006a1b00780c */ /* 0x000fd60004f81670 */
[----:B------:R-:W-:Y:S02]  /*7d640*/  @P0 LOP3.LUT R15, R15, 0x20000000, RZ, 0xfc, !PT ;  /* 0x200000000f0f0812 */ /* 0x000fe400078efcff */
[----:B------:R-:W-:Y:S01]  /*7d650*/  F2FP.SATFINITE.E4M3.F32.PACK_AB_MERGE_C R17, RZ, R17, RZ ;  /* 0x00000011ff11723e */ /* 0x000fe200048070ff */
[----:B----4-:R-:W0:Y:S01]  /*7d660*/  @!P4 LDC.64 R22, c[0x0][0x5c0] ;  /* 0x00017000ff16cb82 */ /* 0x010e220000000a00 */
[----:B------:R-:W-:-:S04]  /*7d670*/  LOP3.LUT R15, R15, 0xbfffffff, RZ, 0xc0, !PT ;  /* 0xbfffffff0f0f7812 */ /* 0x000fc800078ec0ff */
[----:B------:R-:W-:Y:S02]  /*7d680*/  @P1 LOP3.LUT R15, R15, 0x40000000, RZ, 0xfc, !PT ;  /* 0x400000000f0f1812 */ /* 0x000fe400078efcff */
[----:B------:R-:W-:Y:S01]  /*7d690*/  ISETP.LT.OR P1, PT, R27, 0x1e2, !P3 ;  /* 0x000001e21b00780c */ /* 0x000fe20005f21670 */
[----:B------:R1:W-:-:S12]  /*7d6a0*/  @!P5 STG.E.U8 desc[UR26][R20.64+0x68], R17 ;  /* 0x000068111400d986 */ /* 0x0003d8000c10111a */
        /* <DEDUP_REMOVED lines=13> */
[----:B------:R-:W-:-:S05]  /*7d780*/  @!P4 IMAD.X R23, R24, 0x1, R23, P0 ;  /* 0x000000011817c824 */ /* 0x000fca00000e0617 */
[----:B------:R3:W-:Y:S01]  /*7d790*/  @!P4 STG.E.U8 desc[UR26][R22.64+0x69], R17 ;  /* 0x000069111600c986 */ /* 0x0007e2000c10111a */
[----:B-1----:R-:W-:Y:S02]  /*7d7a0*/  @!P6 IADD3 R24, P4, P5, R16, R20, R5 ;  /* 0x000000141018e210 */ /* 0x002fe40007d9e005 */
[----:B------:R-:W-:Y:S02]  /*7d7b0*/  LOP3.LUT R13, R13, 0x7fffffff, RZ, 0xc0, !PT ;  /* 0x7fffffff0d0d7812 */ /* 0x000fe400078ec0ff */
[----:B------:R-:W-:Y:S02]  /*7d7c0*/  @!P6 IADD3.X R25, R29, R21, R4, P4, P5 ;  /* 0x000000151d19e210 */ /* 0x000fe400027ea404 */
[----:B------:R-:W-:-:S03]  /*7d7d0*/  @P6 LOP3.LUT R13, R13, 0x80000000, RZ, 0xfc, !PT ;  /* 0x800000000d0d6812 */ /* 0x000fc600078efcff */
[----:B------:R-:W-:Y:S01]  /*7d7e0*/  @!P6 STL.64 [R1+0x208], R24 ;  /* 0x000208180100e387 */ /* 0x000fe20000100a00 */
[----:B------:R-:W-:Y:S02]  /*7d7f0*/  ISETP.LT.OR P6, PT, R27, 0x1ea, !P3 ;  /* 0x000001ea1b00780c */ /* 0x000fe40005fc1670 */
[----:B------:R-:W-:-:S11]  /*7d800*/  LOP3.LUT P0, RZ, R15, 0x20000000, RZ, 0xc0, !PT ;  /* 0x200000000fff7812 */ /* 0x000fd6000780c0ff */
[----:B------:R-:W0:Y:S01]  /*7d810*/  @!P6 LDC.64 R20, c[0x0][0x5c0] ;  /* 0x00017000ff14eb82 */ /* 0x000e220000000a00 */
[----:B---3--:R-:W-:Y:S02]  /*7d820*/  FMUL R17, R115, UR8 ;  /* 0x0000000873117c20 */ /* 0x008fe40008400000 */
[----:B------:R-:W3:Y:S03]  /*7d830*/  LDL.LU R115, [R1+0xd80] ;  /* 0x000d800001737983 */ /* 0x000ee60000300800 */
[----:B------:R-:W-:-:S05]  /*7d840*/  F2FP.SATFINITE.E4M3.F32.PACK_AB_MERGE_C R17, RZ, R17, RZ ;  /* 0x00000011ff11723e */ /* 0x000fca00048070ff */
[----:B------:R1:W-:Y:S01]  /*7d850*/  @!P0 STG.E.U8 desc[UR26][R188.64+0x70], R17 ;  /* 0x00007011bc008986 */ /* 0x0003e2000c10111a */
[----:B------:R-:W-:Y:S02]  /*7d860*/  ISETP.LT.OR P0, PT, R27, 0x1f1, !P3 ;  /* 0x000001f11b00780c */ /* 0x000fe40005f01670 */
[----:B0-----:R-:W-:-:S04]  /*7d870*/  @!P6 IADD3 R22, P4, P5, R16, R20, R5 ;  /* 0x000000141016e210 */ /* 0x001fc80007d9e005 */
[----:B------:R-:W-:-:S07]  /*7d880*/  @!P6 IADD3.X R23, R29, R21, R4, P4, P5 ;  /* 0x000000151d17e210 */ /* 0x000fce00027ea404 */
[----:B------:R-:W0:Y:S01]  /*7d890*/  @!P0 LDC.64 R20, c[0x0][0x5c0] ;  /* 0x00017000ff148b82 */ /* 0x000e220000000a00 */
[----:B------:R0:W-:Y:S01]  /*7d8a0*/  @!P6 STL.64 [R1+0x218], R22 ;  /* 0x000218160100e387 */ /* 0x0001e20000100a00 */
[----:B-1----:R-:W-:Y:S01]  /*7d8b0*/  FMUL R17, R114, UR8 ;  /* 0x0000000872117c20 */ /* 0x002fe20008400000 */
[----:B------:R-:W-:-:S04]  /*7d8c0*/  LOP3.LUT R11, R11, 0xfffffffe, RZ, 0xc0, !PT ;  /* 0xfffffffe0b0b7812 */ /* 0x000fc800078ec0ff */
[----:B------:R-:W-:Y:S02]  /*7d8d0*/  @P1 LOP3.LUT R11, R11, 0x1, RZ, 0xfc, !PT ;  /* 0x000000010b0b1812 */ /* 0x000fe400078efcff */
[----:B0-----:R-:W-:-:S04]  /*7d8e0*/  @!P0 IADD3 R22, P4, P5, R16, R20, R5 ;  /* 0x0000001410168210 */ /* 0x001fc80007d9e005 */
[----:B------:R-:W-:-:S05]  /*7d8f0*/  @!P0 IADD3.X R23, R29, R21, R4, P4, P5 ;  /* 0x000000151d178210 */ /* 0x000fca00027ea404 */
[----:B------:R-:W-:Y:S04]  /*7d900*/  @!P0 STL.64 [R1+0x290], R22 ;  /* 0x0002901601008387 */ /* 0x000fe80000100a00 */
[----:B------:R-:W4:Y:S01]  /*7d910*/  LDL.LU R114, [R1+0xd84] ;  /* 0x000d840001727983 */ /* 0x000f220000300800 */
[----:B------:R-:W-:-:S04]  /*7d920*/  LOP3.LUT P1, RZ, R15, 0x40000000, RZ, 0xc0, !PT ;  /* 0x400000000fff7812 */ /* 0x000fc8000782c0ff */
[----:B------:R-:W-:Y:S02]  /*7d930*/  ISETP.LT.OR P5, PT, R27, 0x71, !P1 ;  /* 0x000000711b00780c */ /* 0x000fe40004fa1670 */
[----:B------:R-:W-:-:S11]  /*7d940*/  LOP3.LUT P2, RZ, R8, 0x100, RZ, 0xc0, !PT ;  /* 0x0000010008ff7812 */ /* 0x000fd6000784c0ff */
[----:B------:R-:W0:Y:S01]  /*7d950*/  @!P5 LDC.64 R20, c[0x0][0x5c0] ;  /* 0x00017000ff14db82 */ /* 0x000e220000000a00 */
[----:B------:R-:W-:Y:S02]  /*7d960*/  F2FP.SATFINITE.E4M3.F32.PACK_AB_MERGE_C R17, RZ, R17, RZ ;  /* 0x00000011ff11723e */ /* 0x000fe400048070ff */
[----:B------:R-:W-:-:S03]  /*7d970*/  LOP3.LUT R13, R13, 0xbfffffff, RZ, 0xc0, !PT ;  /* 0xbfffffff0d0d7812 */ /* 0x000fc600078ec0ff */
[----:B------:R1:W-:Y:S01]  /*7d980*/  @!P2 STG.E.U8 desc[UR26][R66.64+0x71], R17 ;  /* 0x000071114200a986 */ /* 0x0003e2000c10111a */
[----:B------:R-:W-:Y:S02]  /*7d990*/  @P6 LOP3.LUT R13, R13, 0x40000000, RZ, 0xfc, !PT ;  /* 0x400000000d0d6812 */ /* 0x000fe400078efcff */
[----:B-1----:R-:W-:-:S04]  /*7d9a0*/  @!P5 IADD3 R17, P4, P6, R3, R16, R7 ;  /* 0x000000100311d210 */ /* 0x002fc80007e9e007 */
[----:B------:R-:W-:Y:S02]  /*7d9b0*/  @!P5 IADD3.X R19, R2, R29, R6, P4, P6 ;  /* 0x0000001d0213d210 */ /* 0x000fe400027ec406 */
[----:B0-----:R-:W-:Y:S01]  /*7d9c0*/  @!P5 IADD3 R20, P4, R17, R20, RZ ;  /* 0x000000141114d210 */ /* 0x001fe20007f9e0ff */
[----:B--2---:R-:W-:Y:S02]  /*7d9d0*/  FMUL R17, R28, UR8 ;  /* 0x000000081c117c20 */ /* 0x004fe40008400000 */
[----:B------:R-:W2:Y:S01]  /*7d9e0*/  LDL.LU R28, [R1+0xd88] ;  /* 0x000d8800011c7983 */ /* 0x000ea20000300800 */
[----:B------:R-:W-:Y:S01]  /*7d9f0*/  ISETP.LT.OR P2, PT, R27, 0x1f2, !P3 ;  /* 0x000001f21b00780c */ /* 0x000fe20005f41670 */
[----:B------:R-:W-:Y:S01]  /*7da00*/  @!P5 IMAD.X R21, R19, 0x1, R21, P4 ;  /* 0x000000011315d824 */ /* 0x000fe200020e0615 */
[----:B------:R-:W-:-:S05]  /*7da10*/  F2FP.SATFINITE.E4M3.F32.PACK_AB_MERGE_C R17, RZ, R17, RZ ;  /* 0x00000011ff11723e */ /* 0x000fca00048070ff */
[----:B------:R0:W-:Y:S01]  /*7da20*/  @!P5 STG.E.U8 desc[UR26][R20.64+0x70], R17 ;  /* 0x000070111400d986 */ /* 0x0001e2000c10111a */
[----:B------:R-:W-:-:S05]  /*7da30*/  ISETP.LT.OR P4, PT, R27, 0x72, !P1 ;  /* 0x000000721b00780c */ /* 0x000fca0004f81670 */
[----:B0-----:R-:W0:Y:S01]  /*7da40*/  @!P2 LDC.64 R20, c[0x0][0x5c0] ;  /* 0x00017000ff14ab82 */ /* 0x001e220000000a00 */
[----:B------:R-:W-:-:S04]  /*7da50*/  LOP3.LUT R13, R13, 0xdfffffff, RZ, 0xc0, !PT ;  /* 0xdfffffff0d0d7812 */ /* 0x000fc800078ec0ff */
[----:B------:R-:W-:-:S03]  /*7da60*/  @P0 LOP3.LUT R13, R13, 0x20000000, RZ, 0xfc, !PT ;  /* 0x200000000d0d0812 */ /* 0x000fc600078efcff */
[----:B------:R-:W-:Y:S01]  /*7da70*/  @!P4 IADD3 R19, P0, P6, R3, R16, R7 ;  /* 0x000000100313c210 */ /* 0x000fe20007e1e007 */
[----:B------:R-:W1:Y:S03]  /*7da80*/  @!P4 LDC.64 R22, c[0x0][0x5c0] ;  /* 0x00017000ff16cb82 */ /* 0x000e660000000a00 */
[----:B------:R-:W-:Y:S02]  /*7da90*/  @!P4 IADD3.X R24, R2, R29, R6, P0, P6 ;  /* 0x0000001d0218c210 */ /* 0x000fe400007ec406 */
[----:B0-----:R-:W-:-:S04]  /*7daa0*/  @!P2 IADD3 R30, P5, P6, R16, R20, R5 ;  /* 0x00000014101ea210 */ /* 0x001fc80007ebe005 */
[----:B------:R-:W-:-:S05]  /*7dab0*/  @!P2 IADD3.X R31, R29, R21, R4, P5, P6 ;  /* 0x000000151d1fa210 */ /* 0x000fca0002fec404 */
[----:B------:R-:W-:Y:S01]  /*7dac0*/  @!P2 STL.64 [R1+0x1d0], R30 ;  /* 0x0001d01e0100a387 */ /* 0x000fe20000100a00 */
[----:B-1----:R-:W-:-:S05]  /*7dad0*/  @!P4 IADD3 R22, P0, R19, R22, RZ ;  /* 0x000000161316c210 */ /* 0x002fca0007f1e0ff */
[----:B------:R-:W-:Y:S01]  /*7dae0*/  @!P4 IMAD.X R23, R24, 0x1, R23, P0 ;  /* 0x000000011817c824 */ /* 0x000fe200000e0617 */
[----:B------:R-:W-:Y:S01]  /*7daf0*/  ISETP.LT.OR P0, PT, R27, 0x1f9, !P3 ;  /* 0x000001f91b00780c */ /* 0x000fe20005f01670 */
[----:B---3--:R-:W-:-:S12]  /*7db00*/  FMUL R17, R115, UR8 ;  /* 0x0000000873117c20 */ /* 0x008fd80008400000 */
[----:B------:R-:W0:Y:S01]  /*7db10*/  @!P0 LDC.64 R20, c[0x0][0x5c0] ;  /* 0x00017000ff148b82 */ /* 0x000e220000000a00 */
[----:B------:R-:W3:Y:S01]  /*7db20*/  LDL.LU R115, [R1+0xd8c] ;  /* 0x000d8c0001737983 */ /* 0x000ee20000300800 */
[----:B------:R-:W-:-:S04]  /*7db30*/  LOP3.LUT R13, R13, 0xefffffff, RZ, 0xc0, !PT ;  /* 0xefffffff0d0d7812 */ /* 0x000fc800078ec0ff */
[----:B------:R-:W-:Y:S02]  /*7db40*/  @P2 LOP3.LUT R13, R13, 0x10000000, RZ, 0xfc, !PT ;  /* 0x100000000d0d2812 */ /* 0x000fe400078efcff */
[----:B------:R-:W-:Y:S02]  /*7db50*/  ISETP.LT.OR P6, PT, R27, 0x1fa, !P3 ;  /* 0x000001fa1b00780c */ /* 0x000fe40005fc1670 */
[----:B------:R-:W-:Y:S02]  /*7db60*/  LOP3.LUT R13, R13, 0xf7ffffff, RZ, 0xc0, !PT ;  /* 0xf7ffffff0d0d7812 */ /* 0x000fe400078ec0ff */
[----:B------:R-:W-:Y:S02]  /*7db70*/  F2FP.SATFINITE.E4M3.F32.PACK_AB_MERGE_C R17, RZ, R17, RZ ;  /* 0x00000011ff11723e */ /* 0x000fe400048070ff */
[----:B------:R-:W-:-:S03]  /*7db80*/  @P0 LOP3.LUT R13, R13, 0x8000000, RZ, 0xfc, !PT ;  /* 0x080000000d0d0812 */ /* 0x000fc600078efcff */
[----:B------:R4:W-:Y:S01]  /*7db90*/  @!P4 STG.E.U8 desc[UR26][R22.64+0x71], R17 ;  /* 0x000071111600c986 */ /* 0x0009e2000c10111a */
[----:B------:R-:W-:Y:S02]  /*7dba0*/  LOP3.LUT R13, R13, 0xfbffffff, RZ, 0xc0, !PT ;  /* 0xfbffffff0d0d7812 */ /* 0x000fe400078ec0ff */
[----:B0-----:R-:W-:Y:S02]  /*7dbb0*/  @!P0 IADD3 R24, P4, P5, R16, R20, R5 ;  /* 0x0000001410188210 */ /* 0x001fe40007d9e005 */
[----:B------:R-:W-:Y:S02]  /*7dbc0*/  @P6 LOP3.LUT R13, R13, 0x4000000, RZ, 0xfc, !PT ;  /* 0x040000000d0d6812 */ /* 0x000fe400078efcff */
[----:B------:R-:W-:Y:S02]  /*7dbd0*/  @!P0 IADD3.X R25, R29, R21, R4, P4, P5 ;  /* 0x000000151d198210 */ /* 0x000fe400027ea404 */
[----:B------:R-:W0:Y:S03]  /*7dbe0*/  @!P6 LDC.64 R20, c[0x0][0x5c0] ;  /* 0x00017000ff14eb82 */ /* 0x000e260000000a00 */
[----:B------:R-:W-:Y:S04]  /*7dbf0*/  @!P0 STL.64 [R1+0x230], R24 ;  /* 0x0002301801008387 */ /* 0x000fe80000100a00 */
[----:B------:R-:W-:Y:S01]  /*7dc00*/  STL [R1+0x164c], R13 ;  /* 0x00164c0d01007387 */ /* 0x000fe20000100800 */
[----:B----4-:R-:W-:-:S03]  /*7dc10*/  FMUL R17, R114, UR8 ;  /* 0x0000000872117c20 */ /* 0x010fc60008400000 */
[----:B------:R-:W4:Y:S01]  /*7dc20*/  LDL.LU R114, [R1+0xd90] ;  /* 0x000d900001727983 */ /* 0x000f220000300800 */
[----:B------:R-:W-:-:S04]  /*7dc30*/  LOP3.LUT P2, RZ, R15, 0x10000000, RZ, 0xc0, !PT ;  /* 0x100000000fff7812 */ /* 0x000fc8000784c0ff */
[----:B------:R-:W-:Y:S02]  /*7dc40*/  ISETP.LT.OR P0, PT, R27, 0x79, !P2 ;  /* 0x000000791b00780c */ /* 0x000fe40005701670 */
[----:B0-----:R-:W-:Y:S02]  /*7dc50*/  @!P6 IADD3 R22, P3, P4, R16, R20, R5 ;  /* 0x000000141016e210 */ /* 0x001fe40007c7e005 */
[----:B------:R-:W-:Y:S02]  /*7dc60*/  F2FP.SATFINITE.E4M3.F32.PACK_AB_MERGE_C R17, RZ, R17, RZ ;  /* 0x00000011ff11723e */ /* 0x000fe400048070ff */
[----:B------:R-:W-:-:S05]  /*7dc70*/  @!P6 IADD3.X R23, R29, R21, R4, P3, P4 ;  /* 0x000000151d17e210 */ /* 0x000fca0001fe8404 */
[----:B------:R-:W-:Y:S04]  /*7dc80*/  @!P6 STL.64 [R1+0x240], R22 ;  /* 0x000240160100e387 */ /* 0x000fe80000100a00 */
[----:B------:R2:W-:Y:S01]  /*7dc90*/  @!P0 STG.E.U8 desc[UR26][R190.64+0x78], R17 ;  /* 0x00007811be008986 */ /* 0x0005e2000c10111a */
[----:B------:R-:W-:-:S13]  /*7dca0*/  ISETP.LT.OR P5, PT, R27, 0x101, !P2 ;  /* 0x000001011b00780c */ /* 0x000fda00057a1670 */
[----:B------:R-:W0:Y:S01]  /*7dcb0*/  @!P5 LDC.64 R20, c[0x0][0x5c0] ;  /* 0x00017000ff14db82 */ /* 0x000e220000000a00 */
[----:B--2---:R-:W-:Y:S02]  /*7dcc0*/  FMUL R17, R28, UR8 ;  /* 0x000000081c117c20 */ /* 0x004fe40008400000 */
[----:B------:R-:W2:Y:S01]  /*7dcd0*/  LDL.LU R28, [R1+0xd94] ;  /* 0x000d9400011c7983 */ /* 0x000ea20000300800 */
[----:B0-----:R-:W-:-:S04]  /*7dce0*/  @!P5 IADD3 R12, P3, P4, R16, R20, R7 ;  /* 0x00000014100cd210 */ /* 0x001fc80007c7e007 */
[----:B------:R-:W-:Y:S02]  /*7dcf0*/  @!P5 IADD3.X R13, R29, R21, R6, P3, P4 ;  /* 0x000000151d0dd210 */ /* 0x000fe40001fe8406 */
[C---:B------:R-:W-:Y:S02]  /*7dd00*/  ISETP.LT.OR P4, PT, R27.reuse, 0x79, !P1 ;  /* 0x000000791b00780c */ /* 0x040fe40004f81670 */
[----:B------:R-:W-:-:S11]  /*7dd10*/  ISETP.LT.OR P0, PT, R27, 0x7a, !P2 ;  /* 0x0000007a1b00780c */ /* 0x000fd60005701670 */
[----:B------:R-:W0:Y:S01]  /*7dd20*/  @!P4 LDC.64 R20, c[0x0][0x5c0] ;  /* 0x00017000ff14cb82 */ /* 0x000e220000000a00 */
[----:B------:R-:W-:Y:S01]  /*7dd30*/  F2FP.SATFINITE.E4M3.F32.PACK_AB_MERGE_C R17, RZ, R17, RZ ;  /* 0x00000011ff11723e */ /* 0x000fe200048070ff */
[----:B------:R-:W-:Y:S04]  /*7dd40*/  @!P5 STL.64 [R1+0x2a8], R12 ;  /* 0x0002a80c0100d387 */ /* 0x000fe80000100a00 */
[----:B------:R1:W-:Y:S02]  /*7dd50*/  @!P0 STG.E.U8 desc[UR26][R68.64+0x79], R17 ;  /* 0x0000791144008986 */ /* 0x0003e4000c10111a */
[----:B-1----:R-:W-:-:S04]  /*7dd60*/  @!P4 IADD3 R17, P3, P5, R3, R16, R7 ;  /* 0x000000100311c210 */ /* 0x002fc80007d7e007 */
[----:B------:R-:W-:Y:S02]  /*7dd70*/  @!P4 IADD3.X R19, R2, R29, R6, P3, P5 ;  /* 0x0000001d0213c210 */ /* 0x000fe40001fea406 */
[----:B0-----:R-:W-:Y:S02]  /*7dd80*/  @!P4 IADD3 R20, P3, R17, R20, RZ ;  /* 0x000000141114c210 */ /* 0x001fe40007f7e0ff */
[----:B------:R-:W-:-:S03]  /*7dd90*/  ISETP.LT.OR P0, PT, R27, 0x102, !P2 ;  /* 0x000001021b00780c */ /* 0x000fc60005701670 */
[----:B------:R-:W-:Y:S02]  /*7dda0*/  @!P4 IMAD.X R21, R19, 0x1, R21, P3 ;  /* 0x000000011315c824 */ /* 0x000fe400018e0615 */
[----:B---3--:R-:W-:Y:S02]  /*7ddb0*/  FMUL R17, R115, UR8 ;  /* 0x0000000873117c20 */ /* 0x008fe40008400000 */
[----:B------:R-:W3:Y:S03]  /*7ddc0*/  LDL.LU R115, [R1+0xd98] ;  /* 0x000d980001737983 */ /* 0x000ee60000300800 */
[----:B------:R-:W-:-:S05]  /*7ddd0*/  F2FP.SATFINITE.E4M3.F32.PACK_AB_MERGE_C R17, RZ, R17, RZ ;  /* 0x00000011ff11723e */ /* 0x000fca00048070ff */
[----:B------:R0:W-:Y:S01]  /*7dde0*/  @!P4 STG.E.U8 desc[UR26][R20.64+0x78], R17 ;  /* 0x000078111400c986 */ /* 0x0001e2000c10111a */
[----:B------:R-:W-:Y:S01]  /*7ddf0*/  ISETP.LT.OR P3, PT, R27, 0x7a, !P1 ;  /* 0x0000007a1b00780c */ /* 0x000fe20004f61670 */
[----:B0-----:R-:W0:-:S12]  /*7de00*/  @!P0 LDC.64 R20, c[0x0][0x5c0] ;  /* 0x00017000ff148b82 */ /* 0x001e180000000a00 */
[----:B------:R-:W-:-:S04]  /*7de10*/  @!P3 IADD3 R19, P5, P6, R3, R16, R7 ;  /* 0x000000100313b210 */ /* 0x000fc80007ebe007 */
[----:B------:R-:W-:Y:S01]  /*7de20*/  @!P3 IADD3.X R24, R2, R29, R6, P5, P6 ;  /* 0x0000001d0218b210 */ /* 0x000fe20002fec406 */
[----:B------:R-:W1:Y:S01]  /*7de30*/  @!P3 LDC.64 R22, c[0x0][0x5c0] ;  /* 0x00017000ff16bb82 */ /* 0x000e620000000a00 */
[----:B0-----:R-:W-:-:S04]  /*7de40*/  @!P0 IADD3 R12, P5, P6, R16, R20, R7 ;  /* 0x00000014100c8210 */ /* 0x001fc80007ebe007 */
[----:B------:R-:W-:Y:S01]  /*7de50*/  @!P0 IADD3.X R13, R29, R21, R6, P5, P6 ;  /* 0x000000151d0d8210 */ /* 0x000fe20002fec406 */
[----:B----4-:R-:W-:Y:S02]  /*7de60*/  FMUL R17, R114, UR8 ;  /* 0x0000000872117c20 */ /* 0x010fe40008400000 */
[----:B------:R-:W4:Y:S04]  /*7de70*/  LDL.LU R114, [R1+0xd9c] ;  /* 0x000d9c0001727983 */ /* 0x000f280000300800 */
[----:B------:R0:W-:Y:S01]  /*7de80*/  @!P0 STL.64 [R1+0x200], R12 ;  /* 0x0002000c01008387 */ /* 0x0001e20000100a00 */
[----:B------:R-:W-:-:S13]  /*7de90*/  ISETP.LT.OR P0, PT, R27, 0x109, !P2 ;  /* 0x000001091b00780c */ /* 0x000fda0005701670 */
[----:B------:R-:W0:Y:S01]  /*7dea0*/  @!P0 LDC.64 R20, c[0x0][0x5c0] ;  /* 0x00017000ff148b82 */ /* 0x000e220000000a00 */
[----:B-1----:R-:W-:Y:S02]  /*7deb0*/  @!P3 IADD3 R22, P4, R19, R22, RZ ;  /* 0x000000161316b210 */ /* 0x002fe40007f9e0ff */
[----:B------:R-:W-:-:S03]  /*7dec0*/  F2FP.SATFINITE.E4M3.F32.PACK_AB_MERGE_C R17, RZ, R17, RZ ;  /* 0x00000011ff11723e */ /* 0x000fc600048070ff */
[----:B------:R-:W-:-:S05]  /*7ded0*/  @!P3 IMAD.X R23, R24, 0x1, R23, P4 ;  /* 0x000000011817b824 */ /* 0x000fca00020e0617 */
[----:B------:R2:W-:Y:S01]  /*7dee0*/  @!P3 STG.E.U8 desc[UR26][R22.64+0x79], R17 ;  /* 0x000079111600b986 */ /* 0x0005e2000c10111a */
[----:B0-----:R-:W-:-:S04]  /*7def0*/  @!P0 IADD3 R12, P3, P4, R16, R20, R7 ;  /* 0x00000014100c8210 */ /* 0x001fc80007c7e007 */
[----:B------:R-:W-:-:S05]  /*7df00*/  @!P0 IADD3.X R13, R29, R21, R6, P3, P4 ;  /* 0x000000151d0d8210 */ /* 0x000fca0001fe8406 */
[----:B------:R0:W-:Y:S01]  /*7df10*/  @!P0 STL.64 [R1+0x258], R12 ;  /* 0x0002580c01008387 */ /* 0x0001e20000100a00 */
[----:B--2---:R-:W-:-:S03]  /*7df20*/  FMUL R17, R28, UR8 ;  /* 0x000000081c117c20 */ /* 0x004fc60008400000 */
[----:B------:R-:W2:Y:S01]  /*7df30*/  LDL.LU R28, [R1+0xda0] ;  /* 0x000da000011c7983 */ /* 0x000ea20000300800 */
[----:B------:R-:W-:-:S13]  /*7df40*/  ISETP.LT.OR P5, PT, R27, 0x10a, !P2 ;  /* 0x0000010a1b00780c */ /* 0x000fda00057a1670 */
[----:B------:R-:W0:Y:S01]  /*7df50*/  @!P5 LDC.64 R20, c[0x0][0x5c0] ;  /* 0x00017000ff14db82 */ /* 0x000e220000000a00 */
[----:B------:R-:W-:Y:S02]  /*7df60*/  ISETP.LT.OR P0, PT, R27, 0x81, !P2 ;  /* 0x000000811b00780c */ /* 0x000fe40005701670 */
[----:B------:R-:W-:Y:S02]  /*7df70*/  F2FP.SATFINITE.E4M3.F32.PACK_AB_MERGE_C R17, RZ, R17, RZ ;  /* 0x00000011ff11723e */ /* 0x000fe400048070ff */
[----:B0-----:R-:W-:-:S04]  /*7df80*/  @!P5 IADD3 R12, P3, P4, R16, R20, R7 ;  /* 0x00000014100cd210 */ /* 0x001fc80007c7e007 */
[----:B------:R-:W-:-:S05]  /*7df90*/  @!P5 IADD3.X R13, R29, R21, R6, P3, P4 ;  /* 0x000000151d0dd210 */ /* 0x000fca0001fe8406 */
[----:B------:R-:W-:Y:S01]  /*7dfa0*/  @!P5 STL.64 [R1+0x270], R12 ;  /* 0x0002700c0100d387 */ /* 0x000fe20000100a00 */
[----:B------:R-:W-:-:S03]  /*7dfb0*/  ISETP.LT.OR P5, PT, R27, 0x111, !P2 ;  /* 0x000001111b00780c */ /* 0x000fc600057a1670 */
[----:B------:R3:W-:Y:S10]  /*7dfc0*/  @!P0 STG.E.U8 desc[UR26][R192.64+0x80], R17 ;  /* 0x00008011c0008986 */ /* 0x0007f4000c10111a */
[----:B------:R-:W0:Y:S01]  /*7dfd0*/  @!P5 LDC.64 R20, c[0x0][0x5c0] ;  /* 0x00017000ff14db82 */ /* 0x000e220000000a00 */
[----:B---3--:R-:W-:-:S02]  /*7dfe0*/  FMUL R17, R115, UR8 ;  /* 0x0000000873117c20 */ /* 0x008fc40008400000 */
[----:B------:R-:W3:Y:S01]  /*7dff0*/  LDL.LU R115, [R1+0xda4] ;  /* 0x000da40001737983 */ /* 0x000ee20000300800 */
[----:B0-----:R-:W-:-:S04]  /*7e000*/  @!P5 IADD3 R12, P3, P4, R16, R20, R7 ;  /* 0x00000014100cd210 */ /* 0x001fc80007c7e007 */
[----:B------:R-:W-:Y:S02]  /*7e010*/  @!P5 IADD3.X R13, R29, R21, R6, P3, P4 ;  /* 0x000000151d0dd210 */ /* 0x000fe40001fe8406 */
[C---:B------:R-:W-:Y:S02]  /*7e020*/  ISETP.LT.OR P4, PT, R27.reuse, 0x81, !P1 ;  /* 0x000000811b00780c */ /* 0x040fe40004f81670 */
[----:B------:R-:W-:-:S11]  /*7e030*/  ISETP.LT.OR P0, PT, R27, 0x82, !P2 ;  /* 0x000000821b00780c */ /* 0x000fd60005701670 */
[----:B------:R-:W0:Y:S01]  /*7e040*/  @!P4 LDC.64 R20, c[0x0][0x5c0] ;  /* 0x00017000ff14cb82 */ /* 0x000e220000000a00 */
[----:B------:R-:W-:Y:S01]  /*7e050*/  F2FP.SATFINITE.E4M3.F32.PACK_AB_MERGE_C R17, RZ, R17, RZ ;  /* 0x00000011ff11723e */ /* 0x000fe200048070ff */
[----:B------:R-:W-:Y:S04]  /*7e060*/  @!P5 STL.64 [R1+0x2d0], R12 ;  /* 0x0002d00c0100d387 */ /* 0x000fe80000100a00 */
[----:B------:R1:W-:Y:S01]  /*7e070*/  @!P0 STG.E.U8 desc[UR26][R62.64+0x81], R17 ;  /* 0x000081113e008986 */ /* 0x0003e2000c10111a */
[----:B------:R-:W-:Y:S02]  /*7e080*/  ISETP.LT.OR P0, PT, R27, 0x112, !P2 ;  /* 0x000001121b00780c */ /* 0x000fe40005701670 */
[----:B-1----:R-:W-:-:S04]  /*7e090*/  @!P4 IADD3 R17, P3, P5, R3, R16, R7 ;  /* 0x000000100311c210 */ /* 0x002fc80007d7e007 */
[----:B------:R-:W-:Y:S02]  /*7e0a0*/  @!P4 IADD3.X R19, R2, R29, R6, P3, P5 ;  /* 0x0000001d0213c210 */ /* 0x000fe40001fea406 */
[----:B0-----:R-:W-:Y:S01]  /*7e0b0*/  @!P4 IADD3 R20, P3, R17, R20, RZ ;  /* 0x000000141114c210 */ /* 0x001fe20007f7e0ff */
[----:B----4-:R-:W-:Y:S02]  /*7e0c0*/  FMUL R17, R114, UR8 ;  /* 0x0000000872117c20 */ /* 0x010fe40008400000 */
[----:B------:R-:W4:Y:S02]  /*7e0d0*/  LDL.LU R114, [R1+0xda8] ;  /* 0x000da80001727983 */ /* 0x000f240000300800 */
[----:B------:R-:W-:Y:S01]  /*7e0e0*/  @!P4 IMAD.X R21, R19, 0x1, R21, P3 ;  /* 0x000000011315c824 */ /* 0x000fe200018e0615 */
        /* <DEDUP_REMOVED lines=9> */
[----:B------:R-:W-:Y:S04]  /*7e180*/  STL [R1+0x15e0], R192 ;  /* 0x0015e0c001007387 */ /* 0x000fe80000100800 */
[----:B------:R-:W-:Y:S01]  /*7e190*/  STL [R1+0x15dc], R193 ;  /* 0x0015dcc101007387 */ /* 0x000fe20000100800 */
[----:B--2---:R-:W-:-:S03]  /*7e1a0*/  FMUL R17, R28, UR8 ;  /* 0x000000081c117c20 */ /* 0x004fc60008400000 */
[----:B------:R-:W2:Y:S01]  /*7e1b0*/  LDL.LU R28, [R1+0xdac] ;  /* 0x000dac00011c7983 */ /* 0x000ea20000300800 */
[----:B------:R-:W-:-:S13]  /*7e1c0*/  ISETP.LT.OR P0, PT, R27, 0x119, !P2 ;  /* 0x000001191b00780c */ /* 0x000fda0005701670 */
[----:B------:R-:W0:Y:S01]  /*7e1d0*/  @!P0 LDC.64 R20, c[0x0][0x5c0] ;  /* 0x00017000ff148b82 */ /* 0x000e220000000a00 */
[----:B-1----:R-:W-:Y:S02]  /*7e1e0*/  @!P3 IADD3 R22, P4, R19, R22, RZ ;  /* 0x000000161316b210 */ /* 0x002fe40007f9e0ff */
[----:B------:R-:W-:Y:S02]  /*7e1f0*/  ISETP.LT.OR P5, PT, R27, 0x11a, !P2 ;  /* 0x0000011a1b00780c */ /* 0x000fe400057a1670 */
[----:B------:R-:W-:Y:S01]  /*7e200*/  F2FP.SATFINITE.E4M3.F32.PACK_AB_MERGE_C R17, RZ, R17, RZ ;  /* 0x00000011ff11723e */ /* 0x000fe200048070ff */
[----:B------:R-:W-:-:S05]  /*7e210*/  @!P3 IMAD.X R23, R24, 0x1, R23, P4 ;  /* 0x000000011817b824 */ /* 0x000fca00020e0617 */
[----:B------:R-:W-:Y:S01]  /*7e220*/  @!P3 STG.E.U8 desc[UR26][R22.64+0x81], R17 ;  /* 0x000081111600b986 */ /* 0x000fe2000c10111a */
[----:B0-----:R-:W-:-:S04]  /*7e230*/  @!P0 IADD3 R12, P3, P4, R16, R20, R7 ;  /* 0x00000014100c8210 */ /* 0x001fc80007c7e007 */
[----:B------:R-:W-:Y:S02]  /*7e240*/  @!P0 IADD3.X R13, R29, R21, R6, P3, P4 ;  /* 0x000000151d0d8210 */ /* 0x000fe40001fe8406 */
[----:B------:R-:W0:Y:S03]  /*7e250*/  @!P5 LDC.64 R20, c[0x0][0x5c0] ;  /* 0x00017000ff14db82 */ /* 0x000e260000000a00 */
[----:B------:R0:W-:Y:S02]  /*7e260*/  @!P0 STL.64 [R1+0x280], R12 ;  /* 0x0002800c01008387 */ /* 0x0001e40000100a00 */
[----:B0-----:R-:W-:-:S04]  /*7e270*/  @!P5 IADD3 R12, P3, P4, R16, R20, R7 ;  /* 0x00000014100cd210 */ /* 0x001fc80007c7e007 */
[----:B------:R-:W-:Y:S01]  /*7e280*/  @!P5 IADD3.X R13, R29, R21, R6, P3, P4 ;  /* 0x000000151d0dd210 */ /* 0x000fe20001fe8406 */
[----:B---3--:R-:W-:Y:S02]  /*7e290*/  FMUL R17, R115, UR8 ;  /* 0x0000000873117c20 */ /* 0x008fe40008400000 */
[----:B------:R-:W3:Y:S04]  /*7e2a0*/  LDL.LU R115, [R1+0xdb0] ;  /* 0x000db00001737983 */ /* 0x000ee80000300800 */
[----:B------:R-:W-:Y:S01]  /*7e2b0*/  @!P5 STL.64 [R1+0x288], R12 ;  /* 0x0002880c0100d387 */ /* 0x000fe20000100a00 */
[C---:B------:R-:W-:Y:S02]  /*7e2c0*/  ISETP.LT.OR P5, PT, R27.reuse, 0x121, !P2 ;  /* 0x000001211b00780c */ /* 0x040fe400057a1670 */
[----:B------:R-:W-:-:S11]  /*7e2d0*/  ISETP.LT.OR P0, PT, R27, 0x89, !P2 ;  /* 0x000000891b00780c */ /* 0x000fd60005701670 */
[----:B------:R-:W0:Y:S01]  /*7e2e0*/  @!P5 LDC.64 R20, c[0x0][0x5c0] ;  /* 0x00017000ff14db82 */ /* 0x000e220000000a00 */
[----:B------:R-:W-:-:S05]  /*7e2f0*/  F2FP.SATFINITE.E4M3.F32.PACK_AB_MERGE_C R17, RZ, R17, RZ ;  /* 0x00000011ff11723e */ /* 0x000fca00048070ff */
[----:B------:R0:W-:Y:S02]  /*7e300*/  @!P0 STG.E.U8 desc[UR26][R194.64+0x88], R17 ;  /* 0x00008811c2008986 */ /* 0x0001e4000c10111a */
[----:B0-----:R-:W-:-:S04]  /*7e310*/  @!P5 IADD3 R194, P3, P4, R16, R20, R7 ;  /* 0x0000001410c2d210 */ /* 0x001fc80007c7e007 */
[----:B------:R-:W-:Y:S01]  /*7e320*/  @!P5 IADD3.X R195, R29, R21, R6, P3, P4 ;  /* 0x000000151dc3d210 */ /* 0x000fe20001fe8406 */
[----:B------:R-:W-:Y:S04]  /*7e330*/  STL [R1+0x15c4], R194 ;  /* 0x0015c4c201007387 */ /* 0x000fe80000100800 */
[----:B------:R-:W-:Y:S01]  /*7e340*/  STL [R1+0x15c0], R195 ;  /* 0x0015c0c301007387 */ /* 0x000fe20000100800 */
[----:B----4-:R-:W-:-:S03]  /*7e350*/  FMUL R17, R114, UR8 ;  /* 0x0000000872117c20 */ /* 0x010fc60008400000 */
[----:B------:R-:W4:Y:S01]  /*7e360*/  LDL.LU R114, [R1+0xdb4] ;  /* 0x000db40001727983 */ /* 0x000f220000300800 */
[C---:B------:R-:W-:Y:S02]  /*7e370*/  ISETP.LT.OR P4, PT, R27.reuse, 0x89, !P1 ;  /* 0x000000891b00780c */ /* 0x040fe40004f81670 */
[----:B------:R-:W-:-:S11]  /*7e380*/  ISETP.LT.OR P0, PT, R27, 0x8a, !P2 ;  /* 0x0000008a1b00780c */ /* 0x000fd60005701670 */
[----:B------:R-:W0:Y:S01]  /*7e390*/  @!P4 LDC.64 R20, c[0x0][0x5c0] ;  /* 0x00017000ff14cb82 */ /* 0x000e220000000a00 */
[----:B------:R-:W-:-:S05]  /*7e3a0*/  F2FP.SATFINITE.E4M3.F32.PACK_AB_MERGE_C R17, RZ, R17, RZ ;  /* 0x00000011ff11723e */ /* 0x000fca00048070ff */
[----:B------:R1:W-:Y:S02]  /*7e3b0*/  @!P0 STG.E.U8 desc[UR26][R110.64+0x89], R17 ;  /* 0x000089116e008986 */ /* 0x0003e4000c10111a */
        /* <DEDUP_REMOVED lines=10> */
[----:B0-----:R-:W0:Y:S08]  /*7e460*/  @!P0 LDC.64 R20, c[0x0][0x5c0] ;  /* 0x00017000ff148b82 */ /* 0x001e300000000a00 */
[----:B------:R-:W-:-:S04]  /*7e470*/  @!P3 IADD3 R19, P5, P6, R3, R16, R7 ;  /* 0x000000100313b210 */ /* 0x000fc80007ebe007 */
[----:B------:R-:W-:Y:S01]  /*7e480*/  @!P3 IADD3.X R24, R2, R29, R6, P5, P6 ;  /* 0x0000001d0218b210 */ /* 0x000fe20002fec406 */
[----:B------:R-:W1:Y:S01]  /*7e490*/  @!P3 LDC.64 R22, c[0x0][0x5c0] ;  /* 0x00017000ff16bb82 */ /* 0x000e620000000a00 */
[----:B0-----:R-:W-:-:S04]  /*7e4a0*/  @!P0 IADD3 R190, P5, P6, R16, R20, R7 ;  /* 0x0000001410be8210 */ /* 0x001fc80007ebe007 */
[----:B------:R-:W-:Y:S02]  /*7e4b0*/  @!P0 IADD3.X R191, R29, R21, R6, P5, P6 ;  /* 0x000000151dbf8210 */ /* 0x000fe40002fec406 */
[----:B------:R-:W-:Y:S01]  /*7e4c0*/  ISETP.LT.OR P0, PT, R27, 0x129, !P2 ;  /* 0x000001291b00780c */ /* 0x000fe20005701670 */
[----:B------:R-:W-:Y:S04]  /*7e4d0*/  STL [R1+0x15c8], R190 ;  /* 0x0015c8be01007387 */ /* 0x000fe80000100800 */
[----:B------:R-:W-:Y:S08]  /*7e4e0*/  STL [R1+0x15bc], R191 ;  /* 0x0015bcbf01007387 */ /* 0x000ff00000100800 */
[----:B------:R-:W0:Y:S01]  /*7e4f0*/  @!P0 LDC.64 R20, c[0x0][0x5c0] ;  /* 0x00017000ff148b82 */ /* 0x000e220000000a00 */
[----:B-1----:R-:W-:-:S02]  /*7e500*/  @!P3 IADD3 R22, P4, R19, R22, RZ ;  /* 0x000000161316b210 */ /* 0x002fc40007f9e0ff */
[----:B------:R-:W-:Y:S01]  /*7e510*/  ISETP.LT.OR P5, PT, R27, 0x12a, !P2 ;  /* 0x0000012a1b00780c */ /* 0x000fe200057a1670 */
[----:B---3--:R-:W-:Y:S02]  /*7e520*/  FMUL R17, R115, UR8 ;  /* 0x0000000873117c20 */ /* 0x008fe40008400000 */
[----:B------:R-:W3:Y:S01]  /*7e530*/  LDL.LU R115, [R1+0xdbc] ;  /* 0x000dbc0001737983 */ /* 0x000ee20000300800 */
[----:B------:R-:W-:Y:S02]  /*7e540*/  @!P3 IMAD.X R23, R24, 0x1, R23, P4 ;  /* 0x000000011817b824 */ /* 0x000fe400020e0617 */
[----:B------:R-:W-:-:S05]  /*7e550*/  F2FP.SATFINITE.E4M3.F32.PACK_AB_MERGE_C R17, RZ, R17, RZ ;  /* 0x00000011ff11723e */ /* 0x000fca00048070ff */
[----:B------:R4:W-:Y:S01]  /*7e560*/  @!P3 STG.E.U8 desc[UR26][R22.64+0x89], R17 ;  /* 0x000089111600b986 */ /* 0x0009e2000c10111a */
[----:B0-----:R-:W-:-:S04]  /*7e570*/  @!P0 IADD3 R188, P3, P4, R16, R20, R7 ;  /* 0x0000001410bc8210 */ /* 0x001fc80007c7e007 */
[----:B------:R-:W-:Y:S02]  /*7e580*/  @!P0 IADD3.X R189, R29, R21, R6, P3, P4 ;  /* 0x000000151dbd8210 */ /* 0x000fe40001fe8406 */
[----:B------:R-:W0:Y:S01]  /*7e590*/  @!P5 LDC.64 R20, c[0x0][0x5c0] ;  /* 0x00017000ff14db82 */ /* 0x000e220000000a00 */
[----:B------:R-:W-:Y:S04]  /*7e5a0*/  STL [R1+0x15b4], R188 ;  /* 0x0015b4bc01007387 */ /* 0x000fe80000100800 */
[----:B------:R-:W-:Y:S01]  /*7e5b0*/  STL [R1+0x15b0], R189 ;  /* 0x0015b0bd01007387 */ /* 0x000fe20000100800 */
[----:B0-----:R-:W-:-:S04]  /*7e5c0*/  @!P5 IADD3 R176, P3, P4, R16, R20, R7 ;  /* 0x0000001410b0d210 */ /* 0x001fc80007c7e007 */
[----:B------:R-:W-:Y:S01]  /*7e5d0*/  @!P5 IADD3.X R177, R29, R21, R6, P3, P4 ;  /* 0x000000151db1d210 */ /* 0x000fe20001fe8406 */
[----:B------:R-:W-:Y:S01]  /*7e5e0*/  STL [R1+0x15b8], R176 ;  /* 0x0015b8b001007387 */ /* 0x000fe20000100800 */
[----:B------:R-:W-:-:S03]  /*7e5f0*/  ISETP.LT.OR P5, PT, R27, 0x131, !P2 ;  /* 0x000001311b00780c */ /* 0x000fc600057a1670 */
[----:B------:R-:W-:Y:S01]  /*7e600*/  STL [R1+0x15ac], R177 ;  /* 0x0015acb101007387 */ /* 0x000fe20000100800 */
[----:B----4-:R-:W-:-:S09]  /*7e610*/  FMUL R17, R114, UR8 ;  /* 0x0000000872117c20 */ /* 0x010fd20008400000 */
[----:B------:R-:W0:Y:S01]  /*7e620*/  @!P5 LDC.64 R20, c[0x0][0x5c0] ;  /* 0x00017000ff14db82 */ /* 0x000e220000000a00 */
[----:B------:R-:W4:Y:S01]  /*7e630*/  LDL.LU R114, [R1+0xdc0] ;  /* 0x000dc00001727983 */ /* 0x000f220000300800 */
[----:B------:R-:W-:Y:S02]  /*7e640*/  ISETP.LT.OR P0, PT, R27, 0x91, !P2 ;  /* 0x000000911b00780c */ /* 0x000fe40005701670 */
[----:B------:R-:W-:-:S11]  /*7e650*/  F2FP.SATFINITE.E4M3.F32.PACK_AB_MERGE_C R17, RZ, R17, RZ ;  /* 0x00000011ff11723e */ /* 0x000fd600048070ff */
[----:B------:R2:W-:Y:S01]  /*7e660*/  @!P0 STG.E.U8 desc[UR26][R196.64+0x90], R17 ;  /* 0x00009011c4008986 */ /* 0x0005e2000c10111a */
[----:B0-----:R-:W-:-:S04]  /*7e670*/  @!P5 IADD3 R174, P3, P4, R16, R20, R7 ;  /* 0x0000001410aed210 */ /* 0x001fc80007c7e007 */
[----:B------:R-:W-:Y:S01]  /*7e680*/  @!P5 IADD3.X R175, R29, R21, R6, P3, P4 ;  /* 0x000000151dafd210 */ /* 0x000fe20001fe8406 */
[----:B------:R-:W-:Y:S04]  /*7e690*/  STL [R1+0x15a4], R174 ;  /* 0x0015a4ae01007387 */ /* 0x000fe80000100800 */
[----:B------:R-:W-:Y:S01]  /*7e6a0*/  STL [R1+0x15a0], R175 ;  /* 0x0015a0af01007387 */ /* 0x000fe20000100800 */
[----:B--2---:R-:W-:-:S03]  /*7e6b0*/  FMUL R17, R28, UR8 ;  /* 0x000000081c117c20 */ /* 0x004fc60008400000 */
[----:B------:R-:W2:Y:S01]  /*7e6c0*/  LDL.LU R28, [R1+0xdc4] ;  /* 0x000dc400011c7983 */ /* 0x000ea20000300800 */
[C---:B------:R-:W-:Y:S02]  /*7e6d0*/  ISETP.LT.OR P4, PT, R27.reuse, 0x91, !P1 ;  /* 0x000000911b00780c */ /* 0x040fe40004f81670 */
[----:B------:R-:W-:-:S11]  /*7e6e0*/  ISETP.LT.OR P0, PT, R27, 0x92, !P2 ;  /* 0x000000921b00780c */ /* 0x000fd60005701670 */
[----:B------:R-:W0:Y:S01]  /*7e6f0*/  @!P4 LDC.64 R20, c[0x0][0x5c0] ;  /* 0x00017000ff14cb82 */ /* 0x000e220000000a00 */
[----:B------:R-:W-:-:S05]  /*7e700*/  F2FP.SATFINITE.E4M3.F32.PACK_AB_MERGE_C R17, RZ, R17, RZ ;  /* 0x00000011ff11723e */ /* 0x000fca00048070ff */
[----:B------:R1:W-:Y:S01]  /*7e710*/  @!P0 STG.E.U8 desc[UR26][R48.64+0x91], R17 ;  /* 0x0000911130008986 */ /* 0x0003e2000c10111a */
[----:B------:R-:W-:Y:S02]  /*7e720*/  ISETP.LT.OR P0, PT, R27, 0x132, !P2 ;  /* 0x000001321b00780c */ /* 0x000fe40005701670 */
[----:B-1----:R-:W-:-:S04]  /*7e730*/  @!P4 IADD3 R17, P3, P5, R3, R16, R7 ;  /* 0x000000100311c210 */ /* 0x002fc80007d7e007 */
[----:B------:R-:W-:Y:S02]  /*7e740*/  @!P4 IADD3.X R19, R2, R29, R6, P3, P5 ;  /* 0x0000001d0213c210 */ /* 0x000fe40001fea406 */
[----:B0-----:R-:W-:-:S05]  /*7e750*/  @!P4 IADD3 R20, P3, R17, R20, RZ ;  /* 0x000000141114c210 */ /* 0x001fca0007f7e0ff */
[----:B------:R-:W-:Y:S01]  /*7e760*/  @!P4 IMAD.X R21, R19, 0x1, R21, P3 ;  /* 0x000000011315c824 */ /* 0x000fe200018e0615 */
[----:B------:R-:W-:Y:S01]  /*7e770*/  ISETP.LT.OR P3, PT, R27, 0x92, !P1 ;  /* 0x000000921b00780c */ /* 0x000fe20004f61670 */
[----:B---3--:R-:W-:-:S12]  /*7e780*/  FMUL R17, R115, UR8 ;  /* 0x0000000873117c20 */ /* 0x008fd80008400000 */
[----:B------:R-:W-:Y:S01]  /*7e790*/  @!P3 IADD3 R19, P5, P6, R3, R16, R7 ;  /* 0x000000100313b210 */ /* 0x000fe20007ebe007 */
[----:B------:R-:W0:Y:S01]  /*7e7a0*/  @!P3 LDC.64 R22, c[0x0][0x5c0] ;  /* 0x00017000ff16bb82 */ /* 0x000e220000000a00 */
[----:B------:R-:W3:Y:S01]  /*7e7b0*/  LDL.LU R115, [R1+0xdc8] ;  /* 0x000dc80001737983 */ /* 0x000ee20000300800 */
[----:B------:R-:W-:-:S05]  /*7e7c0*/  F2FP.SATFINITE.E4M3.F32.PACK_AB_MERGE_C R17, RZ, R17, RZ ;  /* 0x00000011ff11723e */ /* 0x000fca00048070ff */
[----:B------:R1:W-:Y:S02]  /*7e7d0*/  @!P4 STG.E.U8 desc[UR26][R20.64+0x90], R17 ;  /* 0x000090111400c986 */ /* 0x0003e4000c10111a */
[----:B-1----:R-:W1:Y:S01]  /*7e7e0*/  @!P0 LDC.64 R20, c[0x0][0x5c0] ;  /* 0x00017000ff148b82 */ /* 0x002e620000000a00 */
[----:B------:R-:W-:Y:S02]  /*7e7f0*/  @!P3 IADD3.X R24, R2, R29, R6, P5, P6 ;  /* 0x0000001d0218b210 */ /* 0x000fe40002fec406 */
[----:B-1----:R-:W-:-:S04]  /*7e800*/  @!P0 IADD3 R144, P5, P6, R16, R20, R7 ;  /* 0x0000001410908210 */ /* 0x002fc80007ebe007 */
[----:B------:R-:W-:Y:S02]  /*7e810*/  @!P0 IADD3.X R145, R29, R21, R6, P5, P6 ;  /* 0x000000151d918210 */ /* 0x000fe40002fec406 */
[----:B------:R-:W-:-:S13]  /*7e820*/  ISETP.LT.OR P0, PT, R27, 0x139, !P2 ;  /* 0x000001391b00780c */ /* 0x000fda0005701670 */
[----:B------:R-:W1:Y:S01]  /*7e830*/  @!P0 LDC.64 R20, c[0x0][0x5c0] ;  /* 0x00017000ff148b82 */ /* 0x000e620000000a00 */
[----:B0-----:R-:W-:Y:S01]  /*7e840*/  @!P3 IADD3 R22, P4, R19, R22, RZ ;  /* 0x000000161316b210 */ /* 0x001fe20007f9e0ff */
[----:B----4-:R-:W-:Y:S01]  /*7e850*/  FMUL R17, R114, UR8 ;  /* 0x0000000872117c20 */ /* 0x010fe20008400000 */
[----:B------:R-:W-:Y:S01]  /*7e860*/  ISETP.LT.OR P5, PT, R27, 0x13a, !P2 ;  /* 0x0000013a1b00780c */ /* 0x000fe200057a1670 */
[----:B------:R-:W-:Y:S02]  /*7e870*/  STL [R1+0x15a8], R144 ;  /* 0x0015a89001007387 */ /* 0x000fe40000100800 */
[----:B------:R-:W-:Y:S01]  /*7e880*/  @!P3 IMAD.X R23, R24, 0x1, R23, P4 ;  /* 0x000000011817b824 */ /* 0x000fe200020e0617 */
[----:B------:R-:W-:Y:S01]  /*7e890*/  F2FP.SATFINITE.E4M3.F32.PACK_AB_MERGE_C R17, RZ, R17, RZ ;  /* 0x00000011ff11723e */ /* 0x000fe200048070ff */
[----:B------:R-:W-:Y:S04]  /*7e8a0*/  STL [R1+0x159c], R145 ;  /* 0x00159c9101007387 */ /* 0x000fe80000100800 */
[----:B------:R-:W4:Y:S04]  /*7e8b0*/  LDL.LU R114, [R1+0xdcc] ;  /* 0x000dcc0001727983 */ /* 0x000f280000300800 */
[----:B------:R2:W-:Y:S01]  /*7e8c0*/  @!P3 STG.E.U8 desc[UR26][R22.64+0x91], R17 ;  /* 0x000091111600b986 */ /* 0x0005e2000c10111a */
[----:B-1----:R-:W-:-:S04]  /*7e8d0*/  @!P0 IADD3 R136, P3, P4, R16, R20, R7 ;  /* 0x0000001410888210 */ /* 0x002fc80007c7e007 */
[----:B------:R-:W-:Y:S02]  /*7e8e0*/  @!P0 IADD3.X R137, R29, R21, R6, P3, P4 ;  /* 0x000000151d898210 */ /* 0x000fe40001fe8406 */
[----:B------:R-:W0:Y:S01]  /*7e8f0*/  @!P5 LDC.64 R20, c[0x0][0x5c0] ;  /* 0x00017000ff14db82 */ /* 0x000e220000000a00 */
[----:B------:R-:W-:Y:S04]  /*7e900*/  STL [R1+0x1594], R136 ;  /* 0x0015948801007387 */ /* 0x000fe80000100800 */
[----:B------:R-:W-:Y:S01]  /*7e910*/  STL [R1+0x1590], R137 ;  /* 0x0015908901007387 */ /* 0x000fe20000100800 */
        /* <DEDUP_REMOVED lines=8> */
[----:B------:R-:W-:Y:S02]  /*7e9a0*/  ISETP.LT.OR P0, PT, R27, 0x99, !P2 ;  /* 0x000000991b00780c */ /* 0x000fe40005701670 */
[----:B------:R-:W-:Y:S02]  /*7e9b0*/  F2FP.SATFINITE.E4M3.F32.PACK_AB_MERGE_C R17, RZ, R17, RZ ;  /* 0x00000011ff11723e */ /* 0x000fe400048070ff */
[----:B0-----:R-:W-:-:S04]  /*7e9c0*/  @!P5 IADD3 R122, P3, P4, R16, R20, R7 ;  /* 0x00000014107ad210 */ /* 0x001fc80007c7e007 */
[----:B------:R-:W-:Y:S02]  /*7e9d0*/  @!P5 IADD3.X R123, R29, R21, R6, P3, P4 ;  /* 0x000000151d7bd210 */ /* 0x000fe40001fe8406 */
[----:B------:R-:W-:-:S03]  /*7e9e0*/  ISETP.LT.OR P4, PT, R27, 0x99, !P1 ;  /* 0x000000991b00780c */ /* 0x000fc60004f81670 */
[----:B------:R3:W-:Y:S01]  /*7e9f0*/  @!P0 STG.E.U8 desc[UR26][R198.64+0x98], R17 ;  /* 0x00009811c6008986 */ /* 0x0007e2000c10111a */
[----:B------:R-:W-:-:S03]  /*7ea00*/  ISETP.LT.OR P0, PT, R27, 0x9a, !P2 ;  /* 0x0000009a1b00780c */ /* 0x000fc60005701670 */
[----:B------:R-:W-:Y:S06]  /*7ea10*/  STL [R1+0x1584], R122 ;  /* 0x0015847a01007387 */ /* 0x000fec0000100800 */
[----:B------:R-:W0:Y:S01]  /*7ea20*/  @!P4 LDC.64 R20, c[0x0][0x5c0] ;  /* 0x00017000ff14cb82 */ /* 0x000e220000000a00 */
[----:B------:R-:W-:Y:S01]  /*7ea30*/  STL [R1+0x1580], R123 ;  /* 0x0015807b01007387 */ /* 0x000fe20000100800 */
[----:B---3--:R-:W-:-:S03]  /*7ea40*/  FMUL R17, R115, UR8 ;  /* 0x0000000873117c20 */ /* 0x008fc60008400000 */
[----:B------:R-:W3:Y:S02]  /*7ea50*/  LDL.LU R115, [R1+0xdd4] ;  /* 0x000dd40001737983 */ /* 0x000ee40000300800 */
[----:B------:R-:W-:Y:S02]  /*7ea60*/  F2FP.SATFINITE.E4M3.F32.PACK_AB_MERGE_C R17, RZ, R17, RZ ;  /* 0x00000011ff11723e */ /* 0x000fe400048070ff */
[----:B------:R-:W3:Y:S04]  /*7ea70*/  LDL.LU R75, [R1+0xdd8] ;  /* 0x000dd800014b7983 */ /* 0x000ee80000300800 */
[----:B------:R1:W-:Y:S01]  /*7ea80*/  @!P0 STG.E.U8 desc[UR26][R112.64+0x99], R17 ;  /* 0x0000991170008986 */ /* 0x0003e2000c10111a */
[----:B------:R-:W-:Y:S02]  /*7ea90*/  ISETP.LT.OR P0, PT, R27, 0x142, !P2 ;  /* 0x000001421b00780c */ /* 0x000fe40005701670 */
[----:B-1----:R-:W-:-:S04]  /*7eaa0*/  @!P4 IADD3 R17, P3, P5, R3, R16, R7 ;  /* 0x000000100311c210 */ /* 0x002fc80007d7e007 */
[----:B------:R-:W-:Y:S02]  /*7eab0*/  @!P4 IADD3.X R19, R2, R29, R6, P3, P5 ;  /* 0x0000001d0213c210 */ /* 0x000fe40001fea406 */
[----:B0-----:R-:W-:-:S05]  /*7eac0*/  @!P4 IADD3 R20, P3, R17, R20, RZ ;  /* 0x000000141114c210 */ /* 0x001fca0007f7e0ff */
[----:B------:R-:W-:Y:S01]  /*7ead0*/  @!P4 IMAD.X R21, R19, 0x1, R21, P3 ;  /* 0x000000011315c824 */ /* 0x000fe200018e0615 */
[----:B------:R-:W-:Y:S01]  /*7eae0*/  ISETP.LT.OR P3, PT, R27, 0x9a, !P1 ;  /* 0x0000009a1b00780c */ /* 0x000fe20004f61670 */
[----:B----4-:R-:W-:-:S12]  /*7eaf0*/  FMUL R17, R114, UR8 ;  /* 0x0000000872117c20 */ /* 0x010fd80008400000 */
[----:B------:R-:W0:Y:S01]  /*7eb00*/  @!P3 LDC.64 R22, c[0x0][0x5c0] ;  /* 0x00017000ff16bb82 */ /* 0x000e220000000a00 */
[----:B------:R-:W-:-:S05]  /*7eb10*/  F2FP.SATFINITE.E4M3.F32.PACK_AB_MERGE_C R17, RZ, R17, RZ ;  /* 0x00000011ff11723e */ /* 0x000fca00048070ff */
[----:B------:R1:W-:Y:S02]  /*7eb20*/  @!P4 STG.E.U8 desc[UR26][R20.64+0x98], R17 ;  /* 0x000098111400c986 */ /* 0x0003e4000c10111a */
[----:B-1----:R-:W1:Y:S01]  /*7eb30*/  @!P0 LDC.64 R20, c[0x0][0x5c0] ;  /* 0x00017000ff148b82 */ /* 0x002e620000000a00 */
[----:B------:R-:W-:-:S04]  /*7eb40*/  @!P3 IADD3 R19, P5, P6, R3, R16, R7 ;  /* 0x000000100313b210 */ /* 0x000fc80007ebe007 */
[----:B------:R-:W-:Y:S02]  /*7eb50*/  @!P3 IADD3.X R24, R2, R29, R6, P5, P6 ;  /* 0x0000001d0218b210 */ /* 0x000fe40002fec406 */
[----:B-1----:R-:W-:-:S04]  /*7eb60*/  @!P0 IADD3 R120, P5, P6, R16, R20, R7 ;  /* 0x0000001410788210 */ /* 0x002fc80007ebe007 */
[----:B------:R-:W-:Y:S01]  /*7eb70*/  @!P0 IADD3.X R121, R29, R21, R6, P5, P6 ;  /* 0x000000151d798210 */ /* 0x000fe20002fec406 */
[----:B------:R-:W-:Y:S04]  /*7eb80*/  STL [R1+0x1588], R120 ;  /* 0x0015887801007387 */ /* 0x000fe80000100800 */
[----:B------:R-:W-:Y:S01]  /*7eb90*/  STL [R1+0x157c], R121 ;  /* 0x00157c7901007387 */ /* 0x000fe20000100800 */
[----:B--2---:R-:W-:-:S03]  /*7eba0*/  FMUL R17, R28, UR8 ;  /* 0x000000081c117c20 */ /* 0x004fc60008400000 */
[----:B------:R-:W2:Y:S01]  /*7ebb0*/  LDL.LU R28, [R1+0xddc] ;  /* 0x000ddc00011c7983 */ /* 0x000ea20000300800 */
[----:B------:R-:W-:-:S13]  /*7ebc0*/  ISETP.LT.OR P0, PT, R27, 0x149, !P2 ;  /* 0x000001491b00780c */ /* 0x000fda0005701670 */
[----:B------:R-:W1:Y:S01]  /*7ebd0*/  @!P0 LDC.64 R20, c[0x0][0x5c0] ;  /* 0x00017000ff148b82 */ /* 0x000e620000000a00 */
[----:B0-----:R-:W-:Y:S02]  /*7ebe0*/  @!P3 IADD3 R22, P4, R19, R22, RZ ;  /* 0x000000161316b210 */ /* 0x001fe40007f9e0ff */
[----:B------:R-:W-:Y:S02]  /*7ebf0*/  ISETP.LT.OR P5, PT, R27, 0x14a, !P2 ;  /* 0x0000014a1b00780c */ /* 0x000fe400057a1670 */
[----:B------:R-:W-:Y:S01]  /*7ec00*/  F2FP.SATFINITE.E4M3.F32.PACK_AB_MERGE_C R17, RZ, R17, RZ ;  /* 0x00000011ff11723e */ /* 0x000fe200048070ff */
[----:B------:R-:W-:-:S05]  /*7ec10*/  @!P3 IMAD.X R23, R24, 0x1, R23, P4 ;  /* 0x000000011817b824 */ /* 0x000fca00020e0617 */
        /* <DEDUP_REMOVED lines=9> */
[----:B------:R-:W-:Y:S04]  /*7ecb0*/  STL [R1+0x156c], R113 ;  /* 0x00156c7101007387 */ /* 0x000fe80000100800 */
[----:B------:R-:W4:Y:S01]  /*7ecc0*/  LDL.LU R74, [R1+0xde0] ;  /* 0x000de000014a7983 */ /* 0x000f220000300800 */
[----:B------:R-:W-:-:S13]  /*7ecd0*/  ISETP.LT.OR P5, PT, R27, 0x151, !P2 ;  /* 0x000001511b00780c */ /* 0x000fda00057a1670 */
[----:B------:R-:W0:Y:S01]  /*7ece0*/  @!P5 LDC.64 R20, c[0x0][0x5c0] ;  /* 0x00017000ff14db82 */ /* 0x000e220000000a00 */
[----:B------:R-:W-:Y:S01]  /*7ecf0*/  ISETP.LT.OR P0, PT, R27, 0xa1, !P2 ;  /* 0x000000a11b00780c */ /* 0x000fe20005701670 */
[----:B---3--:R-:W-:-:S05]  /*7ed00*/  FMUL R17, R115, UR8 ;  /* 0x0000000873117c20 */ /* 0x008fca0008400000 */
[----:B------:R-:W-:-:S07]  /*7ed10*/  F2FP.SATFINITE.E4M3.F32.PACK_AB_MERGE_C R17, RZ, R17, RZ ;  /* 0x00000011ff11723e */ /* 0x000fce00048070ff */
[----:B------:R1:W-:Y:S01]  /*7ed20*/  @!P0 STG.E.U8 desc[UR26][R200.64+0xa0], R17 ;  /* 0x0000a011c8008986 */ /* 0x0003e2000c10111a */
[----:B0-----:R-:W-:-:S04]  /*7ed30*/  @!P5 IADD3 R114, P3, P4, R16, R20, R7 ;  /* 0x000000141072d210 */ /* 0x001fc80007c7e007 */
[----:B------:R-:W-:Y:S01]  /*7ed40*/  @!P5 IADD3.X R115, R29, R21, R6, P3, P4 ;  /* 0x000000151d73d210 */ /* 0x000fe20001fe8406 */
[----:B------:R-:W-:Y:S01]  /*7ed50*/  STL [R1+0x1564], R114 ;  /* 0x0015647201007387 */ /* 0x000fe20000100800 */
[----:B-1----:R-:W-:-:S03]  /*7ed60*/  FMUL R17, R75, UR8 ;  /* 0x000000084b117c20 */ /* 0x002fc60008400000 */
[----:B------:R-:W-:Y:S04]  /*7ed70*/  STL [R1+0x1560], R115 ;  /* 0x0015607301007387 */ /* 0x000fe80000100800 */
[----:B------:R-:W3:Y:S01]  /*7ed80*/  LDL.LU R75, [R1+0xde4] ;  /* 0x000de400014b7983 */ /* 0x000ee20000300800 */
        /* <DEDUP_REMOVED lines=25> */
[----:B----4-:R-:W-:-:S02]  /*7ef20*/  FMUL R17, R74, UR8 ;  /* 0x000000084a117c20 */ /* 0x010fc40008400000 */
[----:B------:R-:W4:Y:S01]  /*7ef30*/  LDL.LU R74, [R1+0xdec] ;  /* 0x000dec00014a7983 */ /* 0x000f220000300800 */
[----:B-1----:R-:W-:Y:S02]  /*7ef40*/  @!P3 IADD3 R22, P4, R19, R22, RZ ;  /* 0x000000161316b210 */ /* 0x002fe40007f9e0ff */
[----:B------:R-:W-:Y:S02]  /*7ef50*/  ISETP.LT.OR P5, PT, R27, 0x15a, !P2 ;  /* 0x0000015a1b00780c */ /* 0x000fe400057a1670 */
[----:B------:R-:W-:Y:S01]  /*7ef60*/  F2FP.SATFINITE.E4M3.F32.PACK_AB_MERGE_C R17, RZ, R17, RZ ;  /* 0x00000011ff11723e */ /* 0x000fe200048070ff */
[----:B------:R-:W-:-:S05]  /*7ef70*/  @!P3 IMAD.X R23, R24, 0x1, R23, P4 ;  /* 0x000000011817b824 */ /* 0x000fca00020e0617 */
        /* <DEDUP_REMOVED lines=9> */
[----:B---3--:R-:W-:-:S03]  /*7f010*/  FMUL R17, R75, UR8 ;  /* 0x000000084b117c20 */ /* 0x008fc60008400000 */
[----:B------:R-:W-:Y:S01]  /*7f020*/  STL [R1+0x154c], R105 ;  /* 0x00154c6901007387 */ /* 0x000fe20000100800 */
[----:B------:R-:W-:-:S03]  /*7f030*/  ISETP.LT.OR P5, PT, R27, 0x161, !P2 ;  /* 0x000001611b00780c */ /* 0x000fc600057a1670 */
[----:B------:R-:W3:Y:S10]  /*7f040*/  LDL.LU R75, [R1+0xdf0] ;  /* 0x000df000014b7983 */ /* 0x000ef40000300800 */
[----:B------:R-:W0:Y:S01]  /*7f050*/  @!P5 LDC.64 R20, c[0x0][0x5c0] ;  /* 0x00017000ff14db82 */ /* 0x000e220000000a00 */
[----:B------:R-:W-:-:S02]  /*7f060*/  ISETP.LT.OR P0, PT, R27, 0xa9, !P2 ;  /* 0x000000a91b00780c */ /* 0x000fc40005701670 */
        /* <DEDUP_REMOVED lines=21> */
[----:B------:R-:W4:Y:S01]  /*7f1c0*/  LDL.LU R74, [R1+0xdf8] ;  /* 0x000df800014a7983 */ /* 0x000f220000300800 */
[----:B------:R-:W-:-:S05]  /*7f1d0*/  F2FP.SATFINITE.E4M3.F32.PACK_AB_MERGE_C R17, RZ, R17, RZ ;  /* 0x00000011ff11723e */ /* 0x000fca00048070ff */
[----:B------:R1:W-:Y:S02]  /*7f1e0*/  @!P4 STG.E.U8 desc[UR26][R20.64+0xa8], R17 ;  /* 0x0000a8111400c986 */ /* 0x0003e4000c10111a */
[----:B-1----:R-:W1:Y:S01]  /*7f1f0*/  @!P0 LDC.64 R20, c[0x0][0x5c0] ;  /* 0x00017000ff148b82 */ /* 0x002e620000000a00 */
[----:B------:R-:W-:-:S04]  /*7f200*/  @!P3 IADD3 R19, P5, P6, R3, R16, R7 ;  /* 0x000000100313b210 */ /* 0x000fc80007ebe007 */
[----:B------:R-:W-:Y:S02]  /*7f210*/  @!P3 IADD3.X R24, R2, R29, R6, P5, P6 ;  /* 0x0000001d0218b210 */ /* 0x000fe40002fec406 */
[----:B-1----:R-:W-:-:S04]  /*7f220*/  @!P0 IADD3 R102, P5, P6, R16, R20, R7 ;  /* 0x0000001410668210 */ /* 0x002fc80007ebe007 */
[----:B------:R-:W-:Y:S02]  /*7f230*/  @!P0 IADD3.X R103, R29, R21, R6, P5, P6 ;  /* 0x000000151d678210 */ /* 0x000fe40002fec406 */
[----:B------:R-:W-:Y:S01]  /*7f240*/  ISETP.LT.OR P0, PT, R27, 0x169, !P2 ;  /* 0x000001691b00780c */ /* 0x000fe20005701670 */
[----:B------:R-:W-:-:S12]  /*7f250*/  STL [R1+0x1548], R102 ;  /* 0x0015486601007387 */ /* 0x000fd80000100800 */
[----:B------:R-:W1:Y:S01]  /*7f260*/  @!P0 LDC.64 R20, c[0x0][0x5c0] ;  /* 0x00017000ff148b82 */ /* 0x000e620000000a00 */
[----:B0-----:R-:W-:Y:S01]  /*7f270*/  @!P3 IADD3 R22, P4, R19, R22, RZ ;  /* 0x000000161316b210 */ /* 0x001fe20007f9e0ff */
[----:B------:R-:W-:Y:S01]  /*7f280*/  STL [R1+0x153c], R103 ;  /* 0x00153c6701007387 */ /* 0x000fe20000100800 */
[----:B---3--:R-:W-:Y:S01]  /*7f290*/  FMUL R17, R75, UR8 ;  /* 0x000000084b117c20 */ /* 0x008fe20008400000 */
[----:B------:R-:W-:Y:S02]  /*7f2a0*/  ISETP.LT.OR P5, PT, R27, 0x16a, !P2 ;  /* 0x0000016a1b00780c */ /* 0x000fe400057a1670 */
[----:B------:R-:W3:Y:S01]  /*7f2b0*/  LDL.LU R75, [R1+0xdfc] ;  /* 0x000dfc00014b7983 */ /* 0x000ee20000300800 */
[----:B------:R-:W-:Y:S01]  /*7f2c0*/  @!P3 IMAD.X R23, R24, 0x1, R23, P4 ;  /* 0x000000011817b824 */ /* 0x000fe200020e0617 */
[----:B------:R-:W-:-:S05]  /*7f2d0*/  F2FP.SATFINITE.E4M3.F32.PACK_AB_MERGE_C R17, RZ, R17, RZ ;  /* 0x00000011ff11723e */ /* 0x000fca00048070ff */
        /* <DEDUP_REMOVED lines=15> */
[----:B------:R-:W-:-:S11]  /*7f3d0*/  F2FP.SATFINITE.E4M3.F32.PACK_AB_MERGE_C R17, RZ, R17, RZ ;  /* 0x00000011ff11723e */ /* 0x000fd600048070ff */
[----:B------:R4:W-:Y:S01]  /*7f3e0*/  @!P0 STG.E.U8 desc[UR26][R206.64+0xb0], R17 ;  /* 0x0000b011ce008986 */ /* 0x0009e2000c10111a */
[----:B0-----:R-:W-:-:S04]  /*7f3f0*/  @!P5 IADD3 R98, P3, P4, R16, R20, R7 ;  /* 0x000000141062d210 */ /* 0x001fc80007c7e007 */
[----:B------:R-:W-:Y:S01]  /*7f400*/  @!P5 IADD3.X R99, R29, R21, R6, P3, P4 ;  /* 0x000000151d63d210 */ /* 0x000fe20001fe8406 */
[----:B------:R-:W-:Y:S04]  /*7f410*/  STL [R1+0x1524], R98 ;  /* 0x0015246201007387 */ /* 0x000fe80000100800 */
[----:B------:R-:W-:Y:S01]  /*7f420*/  STL [R1+0x1520], R99 ;  /* 0x0015206301007387 */ /* 0x000fe20000100800 */
[----:B------:R-:W-:Y:S01]  /*7f430*/  ISETP.LT.OR P4, PT, R27, 0xb1, !P1 ;  /* 0x000000b11b00780c */ /* 0x000fe20004f81670 */
[----:B----4-:R-:W-:-:S12]  /*7f440*/  FMUL R17, R74, UR8 ;  /* 0x000000084a117c20 */ /* 0x010fd80008400000 */
[----:B------:R-:W0:Y:S01]  /*7f450*/  @!P4 LDC.64 R20, c[0x0][0x5c0] ;  /* 0x00017000ff14cb82 */ /* 0x000e220000000a00 */
[----:B------:R-:W4:Y:S01]  /*7f460*/  LDL.LU R74, [R1+0xe04] ;  /* 0x000e0400014a7983 */ /* 0x000f220000300800 */
[----:B------:R-:W-:Y:S02]  /*7f470*/  ISETP.LT.OR P0, PT, R27, 0xb2, !P2 ;  /* 0x000000b21b00780c */ /* 0x000fe40005701670 */
[----:B------:R-:W-:-:S11]  /*7f480*/  F2FP.SATFINITE.E4M3.F32.PACK_AB_MERGE_C R17, RZ, R17, RZ ;  /* 0x00000011ff11723e */ /* 0x000fd600048070ff */
        /* <DEDUP_REMOVED lines=8> */
[----:B------:R-:W0:Y:S01]  /*7f510*/  @!P3 LDC.64 R22, c[0x0][0x5c0] ;  /* 0x00017000ff16bb82 */ /* 0x000e220000000a00 */
[----:B------:R-:W3:Y:S01]  /*7f520*/  LDL.LU R75, [R1+0xe08] ;  /* 0x000e0800014b7983 */ /* 0x000ee20000300800 */
        /* <DEDUP_REMOVED lines=27> */
[----:B----4-:R-:W-:-:S03]  /*7f6e0*/  FMUL R17, R74, UR8 ;  /* 0x000000084a117c20 */ /* 0x010fc60008400000 */
[----:B------:R-:W4:Y:S01]  /*7f6f0*/  LDL.LU R74, [R1+0xe10] ;  /* 0x000e1000014a7983 */ /* 0x000f220000300800 */
        /* <DEDUP_REMOVED lines=10> */
[----:B---3--:R-:W-:-:S12]  /*7f7a0*/  FMUL R17, R75, UR8 ;  /* 0x000000084b117c20 */ /* 0x008fd80008400000 */
[----:B------:R-:W0:Y:S01]  /*7f7b0*/  @!P4 LDC.64 R20, c[0x0][0x5c0] ;  /* 0x00017000ff14cb82 */ /* 0x000e220000000a00 */
[----:B------:R-:W3:Y:S01]  /*7f7c0*/  LDL.LU R75, [R1+0xe14] ;  /* 0x000e1400014b7983 */ /* 0x000ee20000300800 */
[----:B------:R-:W-:Y:S02]  /*7f7d0*/  ISETP.LT.OR P0, PT, R27, 0xba, !P2 ;  /* 0x000000ba1b00780c */ /* 0x000fe40005701670 */
[----:B------:R-:W-:-:S11]  /*7f7e0*/  F2FP.SATFINITE.E4M3.F32.PACK_AB_MERGE_C R17, RZ, R17, RZ ;  /* 0x00000011ff11723e */ /* 0x000fd600048070ff */
        /* <DEDUP_REMOVED lines=37> */
[----:B------:R-:W-:Y:S10]  /*7fa40*/  STL [R1+0x14ec], R83 ;  /* 0x0014ec5301007387 */ /* 0x000ff40000100800 */
[----:B------:R-:W0:Y:S01]  /*7fa50*/  @!P5 LDC.64 R20, c[0x0][0x5c0] ;  /* 0x00017000ff14db82 */ /* 0x000e220000000a00 */
[----:B---3--:R-:W-:-:S02]  /*7fa60*/  FMUL R17, R75, UR8 ;  /* 0x000000084b117c20 */ /* 0x008fc40008400000 */
[----:B------:R-:W3:Y:S01]  /*7fa70*/  LDL.LU R75, [R1+0xe20] ;  /* 0x000e2000014b7983 */ /* 0x000ee20000300800 */
[----:B------:R-:W-:Y:S02]  /*7fa80*/  ISETP.LT.OR P0, PT, R27, 0xc1, !P2 ;  /* 0x000000c11b00780c */ /* 0x000fe40005701670 */
[----:B------:R-:W-:Y:S02]  /*7fa90*/  F2FP.SATFINITE.E4M3.F32.PACK_AB_MERGE_C R17, RZ, R17, RZ ;  /* 0x00000011ff11723e */ /* 0x000fe400048070ff */
[----:B0-----:R-:W-:-:S04]  /*7faa0*/  @!P5 IADD3 R80, P3, P4, R16, R20, R7 ;  /* 0x000000141050d210 */ /* 0x001fc80007c7e007 */
[----:B------:R-:W-:-:S05]  /*7fab0*/  @!P5 IADD3.X R81, R29, R21, R6, P3, P4 ;  /* 0x000000151d51d210 */ /* 0x000fca0001fe8406 */
[----:B------:R2:W-:Y:S04]  /*7fac0*/  @!P0 STG.E.U8 desc[UR26][R210.64+0xc0], R17 ;  /* 0x0000c011d2008986 */ /* 0x0005e8000c10111a */
[----:B------:R-:W-:Y:S04]  /*7fad0*/  STL [R1+0x14e4], R80 ;  /* 0x0014e45001007387 */ /* 0x000fe80000100800 */
[----:B------:R-:W-:Y:S01]  /*7fae0*/  STL [R1+0x14e0], R81 ;  /* 0x0014e05101007387 */ /* 0x000fe20000100800 */
[----:B--2---:R-:W-:-:S03]  /*7faf0*/  FMUL R17, R28, UR8 ;  /* 0x000000081c117c20 */ /* 0x004fc60008400000 */
[----:B------:R-:W2:Y:S01]  /*7fb00*/  LDL.LU R28, [R1+0xe24] ;  /* 0x000e2400011c7983 */ /* 0x000ea20000300800 */
[C---:B------:R-:W-:Y:S02]  /*7fb10*/  ISETP.LT.OR P4, PT, R27.reuse, 0xc1, !P1 ;  /* 0x000000c11b00780c */ /* 0x040fe40004f81670 */
[----:B------:R-:W-:Y:S01]  /*7fb20*/  ISETP.LT.OR P0, PT, R27, 0xc2, !P2 ;  /* 0x000000c21b00780c */ /* 0x000fe20005701670 */
[----:B------:R-:W2:Y:S10]  /*7fb30*/  LDL.LU R52, [R1+0xe28] ;  /* 0x000e280001347983 */ /* 0x000eb40000300800 */
        /* <DEDUP_REMOVED lines=23> */
[----:B---3--:R-:W-:-:S03]  /*7fcb0*/  FMUL R17, R75, UR8 ;  /* 0x000000084b117c20 */ /* 0x008fc60008400000 */
[----:B------:R-:W3:Y:S01]  /*7fcc0*/  LDL.LU R53, [R1+0xe2c] ;  /* 0x000e2c0001357983 */ /* 0x000ee20000300800 */
[----:B------:R-:W-:Y:S01]  /*7fcd0*/  ISETP.LT.OR P5, PT, R27, 0x19a, !P2 ;  /* 0x0000019a1b00780c */ /* 0x000fe200057a1670 */
        /* <DEDUP_REMOVED lines=22> */
[----:B------:R-:W-:-:S09]  /*7fe40*/  ISETP.LT.OR P0, PT, R27, 0xca, !P2 ;  /* 0x000000ca1b00780c */ /* 0x000fd20005701670 */
[----:B------:R-:W1:Y:S01]  /*7fe50*/  @!P4 LDC.64 R20, c[0x0][0x5c0] ;  /* 0x00017000ff14cb82 */ /* 0x000e620000000a00 */
[----:B0-----:R-:W-:-:S05]  /*7fe60*/  FMUL R17, R52, UR8 ;  /* 0x0000000834117c20 */ /* 0x001fca0008400000 */
[----:B------:R-:W-:-:S05]  /*7fe70*/  F2FP.SATFINITE.E4M3.F32.PACK_AB_MERGE_C R17, RZ, R17, RZ ;  /* 0x00000011ff11723e */ /* 0x000fca00048070ff */
[----:B------:R0:W-:Y:S04]  /*7fe80*/  @!P0 STG.E.U8 desc[UR26][R70.64+0xc9], R17 ;  /* 0x0000c91146008986 */ /* 0x0001e8000c10111a */
[----:B------:R-:W-:Y:S01]  /*7fe90*/  STL [R1+0x14c4], R72 ;  /* 0x0014c44801007387 */ /* 0x000fe20000100800 */
[----:B0-----:R-:W-:-:S03]  /*7fea0*/  @!P4 IADD3 R17, P3, P5, R3, R16, R7 ;  /* 0x000000100311c210 */ /* 0x001fc60007d7e007 */
[----:B------:R-:W-:Y:S01]  /*7feb0*/  STL [R1+0x14c0], R73 ;  /* 0x0014c04901007387 */ /* 0x000fe20000100800 */
[----:B------:R-:W-:Y:S02]  /*7fec0*/  @!P4 IADD3.X R19, R2, R29, R6, P3, P5 ;  /* 0x0000001d0213c210 */ /* 0x000fe40001fea406 */
[----:B-1----:R-:W-:Y:S02]  /*7fed0*/  @!P4 IADD3 R20, P3, R17, R20, RZ ;  /* 0x000000141114c210 */ /* 0x002fe40007f7e0ff */
[----:B------:R-:W-:-:S03]  /*7fee0*/  ISETP.LT.OR P0, PT, R27, 0x1a2, !P2 ;  /* 0x000001a21b00780c */ /* 0x000fc60005701670 */
[----:B------:R-:W-:Y:S01]  /*7fef0*/  @!P4 IMAD.X R21, R19, 0x1, R21, P3 ;  /* 0x000000011315c824 */ /* 0x000fe200018e0615 */
[----:B------:R-:W-:-:S13]  /*7ff00*/  ISETP.LT.OR P3, PT, R27, 0xca, !P1 ;  /* 0x000000ca1b00780c */ /* 0x000fda0004f61670 */
[--C-:B------:R-:W-:Y:S01]  /*7ff10*/  @!P3 IADD3 R19, P5, P6, R3, R16, R7.reuse ;  /* 0x000000100313b210 */ /* 0x100fe20007ebe007 */
[----:B------:R-:W0:Y:S03]  /*7ff20*/  @!P3 LDC.64 R22, c[0x0][0x5c0] ;  /* 0x00017000ff16bb82 */ /* 0x000e260000000a00 */
[----:B------:R-:W-:Y:S01]  /*7ff30*/  @!P3 IADD3.X R24, R2, R29, R6, P5, P6 ;  /* 0x0000001d0218b210 */ /* 0x000fe20002fec406 */
[----:B---3--:R-:W-:Y:S02]  /*7ff40*/  FMUL R17, R53, UR8 ;  /* 0x0000000835117c20 */ /* 0x008fe40008400000 */
[----:B------:R-:W3:Y:S03]  /*7ff50*/  LDL.LU R53, [R1+0xe34] ;  /* 0x000e340001357983 */ /* 0x000ee60000300800 */
[----:B------:R-:W-:Y:S01]  /*7ff60*/  F2FP.SATFINITE.E4M3.F32.PACK_AB_MERGE_C R17, RZ, R17, RZ ;  /* 0x00000011ff11723e */ /* 0x000fe200048070ff */
[----:B------:R-:W4:Y:S04]  /*7ff70*/  LDL.64 R40, [R1+0xe0] ;  /* 0x0000e00001287983 */ /* 0x000f280000100a00 */
[----:B------:R1:W-:Y:S04]  /*7ff80*/  @!P4 STG.E.U8 desc[UR26][R20.64+0xc8], R17 ;  /* 0x0000c8111400c986 */ /* 0x0003e8000c10111a */
[----:B------:R-:W4:Y:S04]  /*7ff90*/  LDL.LU R52, [R1+0xe38] ;  /* 0x000e380001347983 */ /* 0x000f280000300800 */
[----:B------:R-:W4:Y:S01]  /*7ffa0*/  LDL.64 R50, [R1+0x68] ;  /* 0x0000680001327983 */ /* 0x000f220000100a00 */
[----:B-1----:R-:W1:Y:S02]  /*7ffb0*/  @!P0 LDC.64 R20, c[0x0][0x5c0] ;  /* 0x00017000ff148b82 */ /* 0x002e640000000a00 */
        /* <DEDUP_REMOVED lines=15> */
[----:B------:R-:W0:Y:S02]  /*800b0*/  @!P5 LDC.64 R20, c[0x0][0x5c0] ;  /* 0x00017000ff14db82 */ /* 0x000e240000000a00 */
[----:B0-----:R-:W-:-:S04]  /*800c0*/  @!P5 IADD3 R66, P3, P4, R16, R20, R7 ;  /* 0x000000141042d210 */ /* 0x001fc80007c7e007 */
[----:B------:R-:W-:Y:S02]  /*800d0*/  @!P5 IADD3.X R67, R29, R21, R6, P3, P4 ;  /* 0x000000151d43d210 */ /* 0x000fe40001fe8406 */
[----:B------:R-:W-:-:S13]  /*800e0*/  ISETP.LT.OR P5, PT, R27, 0x1b1, !P2 ;  /* 0x000001b11b00780c */ /* 0x000fda00057a1670 */
[----:B------:R-:W0:Y:S01]  /*800f0*/  @!P5 LDC.64 R20, c[0x0][0x5c0] ;  /* 0x00017000ff14db82 */ /* 0x000e220000000a00 */
[----:B------:R-:W-:Y:S04]  /*80100*/  STL [R1+0x14b8], R68 ;  /* 0x0014b84401007387 */ /* 0x000fe80000100800 */
[----:B------:R-:W-:Y:S04]  /*80110*/  STL [R1+0x14b4], R69 ;  /* 0x0014b44501007387 */ /* 0x000fe80000100800 */
[----:B------:R-:W-:Y:S04]  /*80120*/  STL [R1+0x15cc], R66 ;  /* 0x0015cc4201007387 */ /* 0x000fe80000100800 */
[----:B------:R-:W-:Y:S01]  /*80130*/  STL [R1+0x14b0], R67 ;  /* 0x0014b04301007387 */ /* 0x000fe20000100800 */
[----:B------:R-:W-:-:S02]  /*80140*/  ISETP.LT.OR P0, PT, R27, 0xd1, !P2 ;  /* 0x000000d11b00780c */ /* 0x000fc40005701670 */
[----:B0-----:R-:W-:-:S04]  /*80150*/  @!P5 IADD3 R64, P3, P4, R16, R20, R7 ;  /* 0x000000141040d210 */ /* 0x001fc80007c7e007 */
[----:B------:R-:W-:Y:S02]  /*80160*/  @!P5 IADD3.X R65, R29, R21, R6, P3, P4 ;  /* 0x000000151d41d210 */ /* 0x000fe40001fe8406 */
[----:B------:R-:W-:-:S13]  /*80170*/  ISETP.LT.OR P4, PT, R27, 0xd1, !P1 ;  /* 0x000000d11b00780c */ /* 0x000fda0004f81670 */
[----:B------:R-:W0:Y:S01]  /*80180*/  @!P4 LDC.64 R20, c[0x0][0x5c0] ;  /* 0x00017000ff14cb82 */ /* 0x000e220000000a00 */
[----:B---3--:R-:W-:Y:S02]  /*80190*/  FMUL R17, R53, UR8 ;  /* 0x0000000835117c20 */ /* 0x008fe40008400000 */
[----:B------:R-:W3:Y:S03]  /*801a0*/  LDL.LU R53, [R1+0xe40] ;  /* 0x000e400001357983 */ /* 0x000ee60000300800 */
[----:B------:R-:W-:-:S05]  /*801b0*/  F2FP.SATFINITE.E4M3.F32.PACK_AB_MERGE_C R17, RZ, R17, RZ ;  /* 0x00000011ff11723e */ /* 0x000fca00048070ff */
[----:B----4-:R1:W-:Y:S01]  /*801c0*/  @!P0 STG.E.U8 desc[UR26][R40.64+0xd0], R17 ;  /* 0x0000d01128008986 */ /* 0x0103e2000c10111a */
[----:B------:R-:W-:Y:S01]  /*801d0*/  ISETP.LT.OR P0, PT, R27, 0xd2, !P2 ;  /* 0x000000d21b00780c */ /* 0x000fe20005701670 */
[----:B-1----:R-:W-:-:S05]  /*801e0*/  FMUL R17, R52, UR8 ;  /* 0x0000000834117c20 */ /* 0x002fca0008400000 */
[----:B------:R-:W-:-:S07]  /*801f0*/  F2FP.SATFINITE.E4M3.F32.PACK_AB_MERGE_C R17, RZ, R17, RZ ;  /* 0x00000011ff11723e */ /* 0x000fce00048070ff */
[----:B------:R1:W-:Y:S04]  /*80200*/  @!P0 STG.E.U8 desc[UR26][R50.64+0xd1], R17 ;  /* 0x0000d11132008986 */ /* 0x0003e8000c10111a */
[----:B------:R-:W-:Y:S01]  /*80210*/  STL [R1+0x15d0], R64 ;  /* 0x0015d04001007387 */ /* 0x000fe20000100800 */
[----:B-1----:R-:W-:-:S03]  /*80220*/  @!P4 IADD3 R17, P3, P5, R3, R16, R7 ;  /* 0x000000100311c210 */ /* 0x002fc60007d7e007 */
[----:B------:R-:W-:Y:S01]  /*80230*/  STL [R1+0x14ac], R65 ;  /* 0x0014ac4101007387 */ /* 0x000fe20000100800 */
[----:B------:R-:W-:Y:S02]  /*80240*/  @!P4 IADD3.X R19, R2, R29, R6, P3, P5 ;  /* 0x0000001d0213c210 */ /* 0x000fe40001fea406 */
[----:B0-----:R-:W-:Y:S01]  /*80250*/  @!P4 IADD3 R20, P3, R17, R20, RZ ;  /* 0x000000141114c210 */ /* 0x001fe20007f7e0ff */
[----:B--2---:R-:W-:Y:S02]  /*80260*/  FMUL R17, R28, UR8 ;  /* 0x000000081c117c20 */ /* 0x004fe40008400000 */
[----:B------:R-:W2:Y:S01]  /*80270*/  LDL.LU R28, [R1+0xe44] ;  /* 0x000e4400011c7983 */ /* 0x000ea20000300800 */
[----:B------:R-:W-:Y:S01]  /*80280*/  ISETP.LT.OR P0, PT, R27, 0x1b2, !P2 ;  /* 0x000001b21b00780c */ /* 0x000fe20005701670 */
[----:B------:R-:W-:Y:S01]  /*80290*/  @!P4 IMAD.X R21, R19, 0x1, R21, P3 ;  /* 0x000000011315c824 */ /* 0x000fe200018e0615 */
[----:B------:R-:W-:Y:S01]  /*802a0*/  F2FP.SATFINITE.E4M3.F32.PACK_AB_MERGE_C R17, RZ, R17, RZ ;  /* 0x00000011ff11723e */ /* 0x000fe200048070ff */
[----:B------:R-:W4:Y:S04]  /*802b0*/  LDL.64 R40, [R1+0x170] ;  /* 0x0001700001287983 */ /* 0x000f280000100a00 */
[----:B------:R0:W-:Y:S01]  /*802c0*/  @!P4 STG.E.U8 desc[UR26][R20.64+0xd0], R17 ;  /* 0x0000d0111400c986 */ /* 0x0001e2000c10111a */
[----:B------:R-:W-:-:S03]  /*802d0*/  ISETP.LT.OR P3, PT, R27, 0xd2, !P1 ;  /* 0x000000d21b00780c */ /* 0x000fc60004f61670 */
[----:B------:R-:W4:Y:S04]  /*802e0*/  LDL.LU R52, [R1+0xe48] ;  /* 0x000e480001347983 */ /* 0x000f280000300800 */
[----:B------:R-:W4:Y:S01]  /*802f0*/  LDL.64 R50, [R1+0x150] ;  /* 0x0001500001327983 */ /* 0x000f220000100a00 */
[----:B0-----:R-:W0:Y:S05]  /*80300*/  @!P0 LDC.64 R20, c[0x0][0x5c0] ;  /* 0x00017000ff148b82 */ /* 0x001e2a0000000a00 */
[----:B------:R-:W-:-:S04]  /*80310*/  @!P3 IADD3 R19, P5, P6, R3, R16, R7 ;  /* 0x000000100313b210 */ /* 0x000fc80007ebe007 */
[----:B------:R-:W-:Y:S01]  /*80320*/  @!P3 IADD3.X R24, R2, R29, R6, P5, P6 ;  /* 0x0000001d0218b210 */ /* 0x000fe20002fec406 */
[----:B------:R-:W1:Y:S01]  /*80330*/  @!P3 LDC.64 R22, c[0x0][0x5c0] ;  /* 0x00017000ff16bb82 */ /* 0x000e620000000a00 */
[----:B0-----:R-:W-:-:S04]  /*80340*/  @!P0 IADD3 R62, P5, P6, R16, R20, R7 ;  /* 0x00000014103e8210 */ /* 0x001fc80007ebe007 */
[----:B------:R-:W-:Y:S02]  /*80350*/  @!P0 IADD3.X R63, R29, R21, R6, P5, P6 ;  /* 0x000000151d3f8210 */ /* 0x000fe40002fec406 */
[----:B------:R-:W-:-:S13]  /*80360*/  ISETP.LT.OR P0, PT, R27, 0x1b9, !P2 ;  /* 0x000001b91b00780c */ /* 0x000fda0005701670 */
[----:B------:R-:W0:Y:S01]  /*80370*/  @!P0 LDC.64 R20, c[0x0][0x5c0] ;  /* 0x00017000ff148b82 */ /* 0x000e220000000a00 */
[----:B-1----:R-:W-:Y:S01]  /*80380*/  @!P3 IADD3 R22, P4, R19, R22, RZ ;  /* 0x000000161316b210 */ /* 0x002fe20007f9e0ff */
[----:B------:R-:W-:Y:S01]  /*80390*/  STL [R1+0x15d8], R62 ;  /* 0x0015d83e01007387 */ /* 0x000fe20000100800 */
[----:B------:R-:W-:-:S03]  /*803a0*/  ISETP.LT.OR P5, PT, R27, 0x1ba, !P2 ;  /* 0x000001ba1b00780c */ /* 0x000fc600057a1670 */
[----:B------:R-:W-:Y:S01]  /*803b0*/  STL [R1+0x15d4], R63 ;  /* 0x0015d43f01007387 */ /* 0x000fe20000100800 */
[----:B------:R-:W-:Y:S02]  /*803c0*/  @!P3 IMAD.X R23, R24, 0x1, R23, P4 ;  /* 0x000000011817b824 */ /* 0x000fe400020e0617 */
[----:B---3--:R-:W-:Y:S02]  /*803d0*/  FMUL R17, R53, UR8 ;  /* 0x0000000835117c20 */ /* 0x008fe40008400000 */
[----:B------:R-:W3:Y:S03]  /*803e0*/  LDL.LU R53, [R1+0xe4c] ;  /* 0x000e4c0001357983 */ /* 0x000ee60000300800 */
        /* <DEDUP_REMOVED lines=20> */
[----:B----4-:R0:W-:Y:S01]  /*80530*/  @!P0 STG.E.U8 desc[UR26][R40.64+0xd8], R17 ;  /* 0x0000d81128008986 */ /* 0x0101e2000c10111a */
[----:B------:R-:W-:-:S09]  /*80540*/  ISETP.LT.OR P0, PT, R27, 0xda, !P2 ;  /* 0x000000da1b00780c */ /* 0x000fd20005701670 */
[----:B------:R-:W1:Y:S01]  /*80550*/  @!P4 LDC.64 R20, c[0x0][0x5c0] ;  /* 0x00017000ff14cb82 */ /* 0x000e620000000a00 */
[----:B0-----:R-:W-:-:S05]  /*80560*/  FMUL R17, R52, UR8 ;  /* 0x0000000834117c20 */ /* 0x001fca0008400000 */
[----:B------:R-:W-:Y:S01]  /*80570*/  F2FP.SATFINITE.E4M3.F32.PACK_AB_MERGE_C R17, RZ, R17, RZ ;  /* 0x00000011ff11723e */ /* 0x000fe200048070ff */
[----:B------:R-:W-:Y:S04]  /*80580*/  STL [R1+0x15f8], R56 ;  /* 0x0015f83801007387 */ /* 0x000fe80000100800 */
[----:B------:R0:W-:Y:S01]  /*80590*/  @!P0 STG.E.U8 desc[UR26][R50.64+0xd9], R17 ;  /* 0x0000d91132008986 */ /* 0x0001e2000c10111a */
[----:B------:R-:W-:-:S03]  /*805a0*/  ISETP.LT.OR P0, PT, R27, 0x1c2, !P2 ;  /* 0x000001c21b00780c */ /* 0x000fc60005701670 */
[----:B------:R-:W-:Y:S04]  /*805b0*/  STL [R1+0x15f4], R57 ;  /* 0x0015f43901007387 */ /* 0x000fe80000100800 */
[----:B------:R-:W4:Y:S01]  /*805c0*/  LDL.LU R35, [R1+0xe54] ;  /* 0x000e540001237983 */ /* 0x000f220000300800 */
[----:B0-----:R-:W-:-:S03]  /*805d0*/  @!P4 IADD3 R17, P3, P5, R3, R16, R7 ;  /* 0x000000100311c210 */ /* 0x001fc60007d7e007 */
[----:B------:R-:W4:Y:S01]  /*805e0*/  LDL.64 R38, [R1+0x250] ;  /* 0x0002500001267983 */ /* 0x000f220000100a00 */
[----:B------:R-:W-:-:S03]  /*805f0*/  @!P4 IADD3.X R19, R2, R29, R6, P3, P5 ;  /* 0x0000001d0213c210 */ /* 0x000fc60001fea406 */
[----:B------:R-:W4:Y:S01]  /*80600*/  LDL.LU R34, [R1+0xe58] ;  /* 0x000e580001227983 */ /* 0x000f220000300800 */
[----:B-1----:R-:W-:-:S03]  /*80610*/  @!P4 IADD3 R20, P3, R17, R20, RZ ;  /* 0x000000141114c210 */ /* 0x002fc60007f7e0ff */
[----:B------:R-:W4:Y:S02]  /*80620*/  LDL.64 R40, [R1+0x1c8] ;  /* 0x0001c80001287983 */ /* 0x000f240000100a00 */
[----:B------:R-:W-:Y:S01]  /*80630*/  @!P4 IMAD.X R21, R19, 0x1, R21, P3 ;  /* 0x000000011315c824 */ /* 0x000fe200018e0615 */
[----:B------:R-:W-:-:S13]  /*80640*/  ISETP.LT.OR P3, PT, R27, 0xda, !P1 ;  /* 0x000000da1b00780c */ /* 0x000fda0004f61670 */
[----:B------:R-:W-:Y:S01]  /*80650*/  @!P3 IADD3 R19, P5, P6, R3, R16, R7 ;  /* 0x000000100313b210 */ /* 0x000fe20007ebe007 */
[----:B------:R-:W0:Y:S03]  /*80660*/  @!P3 LDC.64 R22, c[0x0][0x5c0] ;  /* 0x00017000ff16bb82 */ /* 0x000e260000000a00 */
[----:B------:R-:W-:Y:S01]  /*80670*/  @!P3 IADD3.X R24, R2, R29, R6, P5, P6 ;  /* 0x0000001d0218b210 */ /* 0x000fe20002fec406 */
[----:B---3--:R-:W-:-:S05]  /*80680*/  FMUL R17, R53, UR8 ;  /* 0x0000000835117c20 */ /* 0x008fca0008400000 */
[----:B------:R-:W-:-:S05]  /*80690*/  F2FP.SATFINITE.E4M3.F32.PACK_AB_MERGE_C R17, RZ, R17, RZ ;  /* 0x00000011ff11723e */ /* 0x000fca00048070ff */
[----:B------:R1:W-:Y:S02]  /*806a0*/  @!P4 STG.E.U8 desc[UR26][R20.64+0xd8], R17 ;  /* 0x0000d8111400c986 */ /* 0x0003e4000c10111a */
        /* <DEDUP_REMOVED lines=21> */
[----:B------:R-:W-:Y:S01]  /*80800*/  STL [R1+0x1608], R52 ;  /* 0x0016083401007387 */ /* 0x000fe20000100800 */
[----:B----4-:R-:W-:-:S03]  /*80810*/  FMUL R17, R35, UR8 ;  /* 0x0000000823117c20 */ /* 0x010fc60008400000 */
[----:B------:R-:W-:Y:S04]  /*80820*/  STL [R1+0x1604], R53 ;  /* 0x0016043501007387 */ /* 0x000fe80000100800 */
[----:B------:R-:W-:Y:S04]  /*80830*/  STL [R1+0x1610], R50 ;  /* 0x0016103201007387 */ /* 0x000fe80000100800 */
[----:B------:R-:W-:Y:S04]  /*80840*/  STL [R1+0x160c], R51 ;  /* 0x00160c3301007387 */ /* 0x000fe80000100800 */
[----:B------:R-:W3:Y:S01]  /*80850*/  LDL.LU R35, [R1+0xe60] ;  /* 0x000e600001237983 */ /* 0x000ee20000300800 */
[----:B0-----:R-:W-:-:S04]  /*80860*/  @!P5 IADD3 R48, P3, P4, R16, R20, R7 ;  /* 0x000000141030d210 */ /* 0x001fc80007c7e007 */
[----:B------:R-:W-:Y:S02]  /*80870*/  @!P5 IADD3.X R49, R29, R21, R6, P3, P4 ;  /* 0x000000151d31d210 */ /* 0x000fe40001fe8406 */
[C---:B------:R-:W-:Y:S02]  /*80880*/  ISETP.LT.OR P4, PT, R27.reuse, 0xe1, !P1 ;  /* 0x000000e11b00780c */ /* 0x040fe40004f81670 */
[----:B------:R-:W-:Y:S02]  /*80890*/  ISETP.LT.OR P0, PT, R27, 0xe1, !P2 ;  /* 0x000000e11b00780c */ /* 0x000fe40005701670 */
[----:B------:R-:W-:-:S09]  /*808a0*/  F2FP.SATFINITE.E4M3.F32.PACK_AB_MERGE_C R17, RZ, R17, RZ ;  /* 0x00000011ff11723e */ /* 0x000fd200048070ff */
[----:B------:R-:W0:Y:S02]  /*808b0*/  @!P4 LDC.64 R20, c[0x0][0x5c0] ;  /* 0x00017000ff14cb82 */ /* 0x000e240000000a00 */
[----:B------:R1:W-:Y:S01]  /*808c0*/  @!P0 STG.E.U8 desc[UR26][R38.64+0xe0], R17 ;  /* 0x0000e01126008986 */ /* 0x0003e2000c10111a */
        /* <DEDUP_REMOVED lines=51> */
[----:B----4-:R0:W-:Y:S02]  /*80c00*/  @!P0 STG.E.U8 desc[UR26][R40.64+0xe8], R17 ;  /* 0x0000e81128008986 */ /* 0x0101e4000c10111a */
[----:B0-----:R-:W-:-:S04]  /*80c10*/  @!P5 IADD3 R40, P3, P4, R16, R20, R7 ;  /* 0x000000141028d210 */ /* 0x001fc80007c7e007 */
[----:B------:R-:W-:Y:S02]  /*80c20*/  @!P5 IADD3.X R41, R29, R21, R6, P3, P4 ;  /* 0x000000151d29d210 */ /* 0x000fe40001fe8406 */
[C---:B------:R-:W-:Y:S02]  /*80c30*/  ISETP.LT.OR P4, PT, R27.reuse, 0xe9, !P1 ;  /* 0x000000e91b00780c */ /* 0x040fe40004f81670 */
[----:B------:R-:W-:Y:S01]  /*80c40*/  ISETP.LT.OR P0, PT, R27, 0xea, !P2 ;  /* 0x000000ea1b00780c */ /* 0x000fe20005701670 */
[----:B------:R-:W-:-:S10]  /*80c50*/  FMUL R17, R34, UR8 ;  /* 0x0000000822117c20 */ /* 0x000fd40008400000 */
[----:B------:R-:W0:Y:S01]  /*80c60*/  @!P4 LDC.64 R20, c[0x0][0x5c0] ;  /* 0x00017000ff14cb82 */ /* 0x000e220000000a00 */
[----:B------:R-:W-:Y:S01]  /*80c70*/  STL [R1+0x1638], R40 ;  /* 0x0016382801007387 */ /* 0x000fe20000100800 */
[----:B------:R-:W-:-:S03]  /*80c80*/  F2FP.SATFINITE.E4M3.F32.PACK_AB_MERGE_C R17, RZ, R17, RZ ;  /* 0x00000011ff11723e */ /* 0x000fc600048070ff */
[----:B------:R-:W-:Y:S04]  /*80c90*/  STL [R1+0x1634], R41 ;  /* 0x0016342901007387 */ /* 0x000fe80000100800 */
[----:B------:R-:W4:Y:S04]  /*80ca0*/  LDL.LU R164, [R1+0xe74] ;  /* 0x000e740001a47983 */ /* 0x000f280000300800 */
[----:B------:R1:W-:Y:S01]  /*80cb0*/  @!P0 STG.E.U8 desc[UR26][R38.64+0xe9], R17 ;  /* 0x0000e91126008986 */ /* 0x0003e2000c10111a */
[----:B------:R-:W-:-:S03]  /*80cc0*/  ISETP.LT.OR P0, PT, R27, 0x1e2, !P2 ;  /* 0x000001e21b00780c */ /* 0x000fc60005701670 */
[----:B------:R-:W4:Y:S04]  /*80cd0*/  LDL.64 R162, [R1+0x318] ;  /* 0x0003180001a27983 */ /* 0x000f280000100a00 */
[----:B------:R-:W4:Y:S01]  /*80ce0*/  LDL.LU R12, [R1+0xe78] ;  /* 0x000e7800010c7983 */ /* 0x000f220000300800 */
[----:B-1----:R-:W-:-:S03]  /*80cf0*/  @!P4 IADD3 R17, P3, P5, R3, R16, R7 ;  /* 0x000000100311c210 */ /* 0x002fc60007d7e007 */
[----:B------:R-:W4:Y:S01]  /*80d00*/  LDL.64 R160, [R1+0x2f0] ;  /* 0x0002f00001a07983 */ /* 0x000f220000100a00 */
[----:B------:R-:W-:Y:S02]  /*80d10*/  @!P4 IADD3.X R19, R2, R29, R6, P3, P5 ;  /* 0x0000001d0213c210 */ /* 0x000fe40001fea406 */
[----:B0-----:R-:W-:-:S05]  /*80d20*/  @!P4 IADD3 R20, P3, R17, R20, RZ ;  /* 0x000000141114c210 */ /* 0x001fca0007f7e0ff */
[----:B------:R-:W-:Y:S02]  /*80d30*/  @!P4 IMAD.X R21, R19, 0x1, R21, P3 ;  /* 0x000000011315c824 */ /* 0x000fe400018e0615 */
[----:B---3--:R-:W-:-:S05]  /*80d40*/  FMUL R17, R35, UR8 ;  /* 0x0000000823117c20 */ /* 0x008fca0008400000 */
        /* <DEDUP_REMOVED lines=11> */
[----:B------:R-:W-:-:S13]  /*80e00*/  ISETP.LT.OR P0, PT, R27, 0x1e9, !P2 ;  /* 0x000001e91b00780c */ /* 0x000fda0005701670 */
[----:B------:R-:W0:Y:S01]  /*80e10*/  @!P0 LDC.64 R20, c[0x0][0x5c0] ;  /* 0x00017000ff148b82 */ /* 0x000e220000000a00 */
[----:B--2---:R-:W-:Y:S02]  /*80e20*/  FMUL R17, R28, UR8 ;  /* 0x000000081c117c20 */ /* 0x004fe40008400000 */
[----:B------:R-:W2:Y:S01]  /*80e30*/  LDL.LU R28, [R1+0xe7c] ;  /* 0x000e7c00011c7983 */ /* 0x000ea20000300800 */
[----:B-1----:R-:W-:Y:S02]  /*80e40*/  @!P3 IADD3 R22, P4, R19, R22, RZ ;  /* 0x000000161316b210 */ /* 0x002fe40007f9e0ff */
[----:B------:R-:W-:Y:S02]  /*80e50*/  ISETP.LT.OR P5, PT, R27, 0x1ea, !P2 ;  /* 0x000001ea1b00780c */ /* 0x000fe400057a1670 */
[----:B------:R-:W-:Y:S01]  /*80e60*/  F2FP.SATFINITE.E4M3.F32.PACK_AB_MERGE_C R17, RZ, R17, RZ ;  /* 0x00000011ff11723e */ /* 0x000fe200048070ff */
[----:B------:R-:W-:-:S05]  /*80e70*/  @!P3 IMAD.X R23, R24, 0x1, R23, P4 ;  /* 0x000000011817b824 */ /* 0x000fca00020e0617 */
[----:B------:R4:W-:Y:S01]  /*80e80*/  @!P3 STG.E.U8 desc[UR26][R22.64+0xe9], R17 ;  /* 0x0000e9111600b986 */ /* 0x0009e2000c10111a */
[----:B0-----:R-:W-:-:S04]  /*80e90*/  @!P0 IADD3 R36, P3, P4, R16, R20, R7 ;  /* 0x0000001410248210 */ /* 0x001fc80007c7e007 */
[----:B------:R-:W-:Y:S02]  /*80ea0*/  @!P0 IADD3.X R37, R29, R21, R6, P3, P4 ;  /* 0x000000151d258210 */ /* 0x000fe40001fe8406 */
[----:B------:R-:W0:Y:S02]  /*80eb0*/  @!P5 LDC.64 R20, c[0x0][0x5c0] ;  /* 0x00017000ff14db82 */ /* 0x000e240000000a00 */
[----:B0-----:R-:W-:-:S04]  /*80ec0*/  @!P5 IADD3 R34, P3, P4, R16, R20, R7 ;  /* 0x000000141022d210 */ /* 0x001fc80007c7e007 */
[----:B------:R-:W-:Y:S02]  /*80ed0*/  @!P5 IADD3.X R35, R29, R21, R6, P3, P4 ;  /* 0x000000151d23d210 */ /* 0x000fe40001fe8406 */
[----:B------:R-:W-:-:S13]  /*80ee0*/  ISETP.LT.OR P5, PT, R27, 0x1f1, !P2 ;  /* 0x000001f11b00780c */ /* 0x000fda00057a1670 */
[----:B------:R-:W0:Y:S01]  /*80ef0*/  @!P5 LDC.64 R20, c[0x0][0x5c0] ;  /* 0x00017000ff14db82 */ /* 0x000e220000000a00 */
[----:B------:R-:W-:Y:S01]  /*80f00*/  ISETP.LT.OR P0, PT, R27, 0xf1, !P2 ;  /* 0x000000f11b00780c */ /* 0x000fe20005701670 */
[----:B----4-:R-:W-:Y:S01]  /*80f10*/  FMUL R17, R164, UR8 ;  /* 0x00000008a4117c20 */ /* 0x010fe20008400000 */
[----:B------:R-:W-:Y:S04]  /*80f20*/  STL [R1+0x1654], R36 ;  /* 0x0016542401007387 */ /* 0x000fe80000100800 */
[----:B------:R-:W-:Y:S01]  /*80f30*/  F2FP.SATFINITE.E4M3.F32.PACK_AB_MERGE_C R17, RZ, R17, RZ ;  /* 0x00000011ff11723e */ /* 0x000fe200048070ff */
[----:B------:R-:W-:Y:S04]  /*80f40*/  STL [R1+0x1650], R37 ;  /* 0x0016502501007387 */ /* 0x000fe80000100800 */
[----:B------:R-:W-:Y:S04]  /*80f50*/  STL [R1+0x1664], R34 ;  /* 0x0016642201007387 */ /* 0x000fe80000100800 */
[----:B------:R-:W-:Y:S01]  /*80f60*/  STL [R1+0x1658], R35 ;  /* 0x0016582301007387 */ /* 0x000fe20000100800 */
[----:B0-----:R-:W-:-:S04]  /*80f70*/  @!P5 IADD3 R32, P3, P4, R16, R20, R7 ;  /* 0x000000141020d210 */ /* 0x001fc80007c7e007 */
[----:B------:R-:W-:Y:S01]  /*80f80*/  @!P5 IADD3.X R33, R29, R21, R6, P3, P4 ;  /* 0x000000151d21d210 */ /* 0x000fe20001fe8406 */
[----:B------:R0:W-:Y:S04]  /*80f90*/  @!P0 STG.E.U8 desc[UR26][R162.64+0xf0], R17 ;  /* 0x0000f011a2008986 */ /* 0x0001e8000c10111a */
[----:B------:R-:W-:Y:S04]  /*80fa0*/  STL [R1+0x166c], R32 ;  /* 0x00166c2001007387 */ /* 0x000fe80000100800 */
[----:B------:R-:W-:Y:S01]  /*80fb0*/  STL [R1+0x1668], R33 ;  /* 0x0016682101007387 */ /* 0x000fe20000100800 */
[----:B0-----:R-:W-:-:S03]  /*80fc0*/  FMUL R17, R12, UR8 ;  /* 0x000000080c117c20 */ /* 0x001fc60008400000 */
[----:B------:R-:W3:Y:S01]  /*80fd0*/  LDL.LU R12, [R1+0xe80] ;  /* 0x000e8000010c7983 */ /* 0x000ee20000300800 */
[C---:B------:R-:W-:Y:S02]  /*80fe0*/  ISETP.LT.OR P4, PT, R27.reuse, 0xf1, !P1 ;  /* 0x000000f11b00780c */ /* 0x040fe40004f81670 */
[----:B------:R-:W-:Y:S01]  /*80ff0*/  ISETP.LT.OR P0, PT, R27, 0xf2, !P2 ;  /* 0x000000f21b00780c */ /* 0x000fe20005701670 */
[----:B------:R-:W4:Y:S01]  /*81000*/  LDL.LU R164, [R1+0xe84] ;  /* 0x000e840001a47983 */ /* 0x000f220000300800 */
[----:B------:R-:W-:-:S03]  /*81010*/  F2FP.SATFINITE.E4M3.F32.PACK_AB_MERGE_C R17, RZ, R17, RZ ;  /* 0x00000011ff11723e */ /* 0x000fc600048070ff */
[----:B------:R-:W4:Y:S06]  /*81020*/  LDL.64 R162, [R1+0x350] ;  /* 0x0003500001a27983 */ /* 0x000f2c0000100a00 */
[----:B------:R-:W0:Y:S02]  /*81030*/  @!P4 LDC.64 R20, c[0x0][0x5c0] ;  /* 0x00017000ff14cb82 */ /* 0x000e240000000a00 */
        /* <DEDUP_REMOVED lines=8> */
[----:B------:R-:W-:Y:S01]  /*810c0*/  F2FP.SATFINITE.E4M3.F32.PACK_AB_MERGE_C R17, RZ, R17, RZ ;  /* 0x00000011ff11723e */ /* 0x000fe200048070ff */
[----:B------:R-:W2:Y:S01]  /*810d0*/  LDL.64 R160, [R1+0x338] ;  /* 0x0003380001a07983 */ /* 0x000ea20000100a00 */
[----:B------:R-:W-:-:S03]  /*810e0*/  ISETP.LT.OR P3, PT, R27, 0xf2, !P1 ;  /* 0x000000f21b00780c */ /* 0x000fc60004f61670 */
[----:B------:R0:W-:Y:S10]  /*810f0*/  @!P4 STG.E.U8 desc[UR26][R20.64+0xf0], R17 ;  /* 0x0000f0111400c986 */ /* 0x0001f4000c10111a */
[----:B------:R-:W1:Y:S08]  /*81100*/  @!P3 LDC.64 R22, c[0x0][0x5c0] ;  /* 0x00017000ff16bb82 */ /* 0x000e700000000a00 */
[----:B0-----:R-:W0:Y:S01]  /*81110*/  @!P0 LDC.64 R20, c[0x0][0x5c0] ;  /* 0x00017000ff148b82 */ /* 0x001e220000000a00 */
[----:B------:R-:W-:-:S04]  /*81120*/  @!P3 IADD3 R19, P5, P6, R3, R16, R7 ;  /* 0x000000100313b210 */ /* 0x000fc80007ebe007 */
[----:B------:R-:W-:Y:S02]  /*81130*/  @!P3 IADD3.X R24, R2, R29, R6, P5, P6 ;  /* 0x0000001d0218b210 */ /* 0x000fe40002fec406 */
[----:B-1----:R-:W-:Y:S02]  /*81140*/  @!P3 IADD3 R22, P4, R19, R22, RZ ;  /* 0x000000161316b210 */ /* 0x002fe40007f9e0ff */
[----:B0-----:R-:W-:-:S04]  /*81150*/  @!P0 IADD3 R30, P5, P6, R16, R20, R7 ;  /* 0x00000014101e8210 */ /* 0x001fc80007ebe007 */
[----:B------:R-:W-:Y:S01]  /*81160*/  @!P0 IADD3.X R31, R29, R21, R6, P5, P6 ;  /* 0x000000151d1f8210 */ /* 0x000fe20002fec406 */
[----:B------:R-:W-:Y:S04]  /*81170*/  STL [R1+0x1674], R30 ;  /* 0x0016741e01007387 */ /* 0x000fe80000100800 */
[----:B------:R-:W-:Y:S01]  /*81180*/  STL [R1+0x1670], R31 ;  /* 0x0016701f01007387 */ /* 0x000fe20000100800 */
[----:B------:R-:W-:Y:S01]  /*81190*/  @!P3 IMAD.X R23, R24, 0x1, R23, P4 ;  /* 0x000000011817b824 */ /* 0x000fe200020e0617 */
[----:B------:R-:W-:-:S04]  /*811a0*/  LOP3.LUT R15, R15, 0xffffffdf, RZ, 0xc0, !PT ;  /* 0xffffffdf0f0f7812 */ /* 0x000fc800078ec0ff */
[----:B------:R-:W-:-:S04]  /*811b0*/  @P2 LOP3.LUT R15, R15, 0x20, RZ, 0xfc, !PT ;  /* 0x000000200f0f2812 */ /* 0x000fc800078efcff */
[C---:B------:R-:W-:Y:S02]  /*811c0*/  LOP3.LUT P0, RZ, R15.reuse, 0x8000000, RZ, 0xc0, !PT ;  /* 0x080000000fff7812 */ /* 0x040fe4000780c0ff */
[----:B------:R-:W-:Y:S01]  /*811d0*/  LOP3.LUT R15, R15, 0xfbffffff, RZ, 0xc0, !PT ;  /* 0xfbffffff0f0f7812 */ /* 0x000fe200078ec0ff */
[----:B---3--:R-:W-:Y:S02]  /*811e0*/  FMUL R17, R12, UR8 ;  /* 0x000000080c117c20 */ /* 0x008fe40008400000 */
[----:B------:R-:W3:Y:S03]  /*811f0*/  LDL.LU R12, [R1+0xe8c] ;  /* 0x000e8c00010c7983 */ /* 0x000ee60000300800 */
[----:B------:R-:W-:-:S05]  /*81200*/  F2FP.SATFINITE.E4M3.F32.PACK_AB_MERGE_C R17, RZ, R17, RZ ;  /* 0x00000011ff11723e */ /* 0x000fca00048070ff */
[----:B------:R4:W-:Y:S01]  /*81210*/  @!P3 STG.E.U8 desc[UR26][R22.64+0xf1], R17 ;  /* 0x0000f1111600b986 */ /* 0x0009e2000c10111a */
[----:B------:R-:W-:Y:S02]  /*81220*/  ISETP.LT.OR P3, PT, R27, 0xf9, !P1 ;  /* 0x000000f91b00780c */ /* 0x000fe40004f61670 */
[----:B------:R-:W-:-:S11]  /*81230*/  @P1 LOP3.LUT R15, R15, 0x4000000, RZ, 0xfc, !PT ;  /* 0x040000000f0f1812 */ /* 0x000fd600078efcff */
[----:B------:R-:W-:Y:S01]  /*81240*/  @!P3 IADD3 R19, P4, P5, R3, R16, R7 ;  /* 0x000000100313b210 */ /* 0x000fe20007d9e007 */
[----:B----4-:R-:W-:Y:S01]  /*81250*/  FMUL R17, R164, UR8 ;  /* 0x00000008a4117c20 */ /* 0x010fe20008400000 */
[----:B------:R-:W-:Y:S01]  /*81260*/  LOP3.LUT P2, RZ, R0, 0x400000, RZ, 0xc0, !PT ;  /* 0x0040000000ff7812 */ /* 0x000fe2000784c0ff */
[----:B------:R-:W0:Y:S01]  /*81270*/  @!P3 LDC.64 R20, c[0x0][0x5c0] ;  /* 0x00017000ff14bb82 */ /* 0x000e220000000a00 */
[----:B------:R-:W-:Y:S02]  /*81280*/  @!P3 IADD3.X R22, R2, R29, R6, P4, P5 ;  /* 0x0000001d0216b210 */ /* 0x000fe400027ea406 */
[----:B------:R-:W-:Y:S02]  /*81290*/  ISETP.LT.OR P4, PT, R27, 0xfa, !P1 ;  /* 0x000000fa1b00780c */ /* 0x000fe40004f81670 */
[----:B------:R-:W-:Y:S02]  /*812a0*/  LOP3.LUT P1, RZ, R10, 0x4, RZ, 0xc0, !PT ;  /* 0x000000040aff7812 */ /* 0x000fe4000782c0ff */
[----:B------:R-:W-:-:S11]  /*812b0*/  F2FP.SATFINITE.E4M3.F32.PACK_AB_MERGE_C R17, RZ, R17, RZ ;  /* 0x00000011ff11723e */ /* 0x000fd600048070ff */
[----:B------:R2:W-:Y:S02]  /*812c0*/  @!P1 STG.E.U8 desc[UR26][R162.64+0xf8], R17 ;  /* 0x0000f811a2009986 */ /* 0x0005e4000c10111a */
[----:B--2---:R-:W-:Y:S02]  /*812d0*/  FMUL R17, R28, UR8 ;  /* 0x000000081c117c20 */ /* 0x004fe40008400000 */
[----:B------:R-:W2:Y:S03]  /*812e0*/  LDL.LU R28, [R1+0xe90] ;  /* 0x000e9000011c7983 */ /* 0x000ea60000300800 */
[----:B------:R-:W-:-:S05]  /*812f0*/  F2FP.SATFINITE.E4M3.F32.PACK_AB_MERGE_C R17, RZ, R17, RZ ;  /* 0x00000011ff11723e */ /* 0x000fca00048070ff */
[----:B------:R1:W-:Y:S01]  /*81300*/  @!P2 STG.E.U8 desc[UR26][R160.64+0xf9], R17 ;  /* 0x0000f911a000a986 */ /* 0x0003e2000c10111a */
[----:B------:R-:W-:-:S03]  /*81310*/  ISETP.LT.OR P1, PT, R27, 0x101, !P0 ;  /* 0x000001011b00780c */ /* 0x000fc60004721670 */
[----:B-1----:R-:W4:Y:S01]  /*81320*/  LDL.LU R160, [R1+0xe94] ;  /* 0x000e940001a07983 */ /* 0x002f220000300800 */
[----:B------:R-:W-:Y:S02]  /*81330*/  @!P4 IADD3 R23, P5, P6, R3, R16, R7 ;  /* 0x000000100317c210 */ /* 0x000fe40007ebe007 */
[----:B------:R-:W-:Y:S02]  /*81340*/  LOP3.LUT R10, R10, 0xf7ffffff, RZ, 0xc0, !PT ;  /* 0xf7ffffff0a0a7812 */ /* 0x000fe400078ec0ff */
[----:B------:R-:W-:-:S05]  /*81350*/  @!P4 IADD3.X R24, R2, R29, R6, P5, P6 ;  /* 0x0000001d0218c210 */ /* 0x000fca0002fec406 */
[----:B------:R-:W-:Y:S02]  /*81360*/  @!P1 IADD3 R196, P5, P6, R3, R16, R5 ;  /* 0x0000001003c49210 */ /* 0x000fe40007ebe005 */
[----:B------:R-:W-:Y:S02]  /*81370*/  @P1 LOP3.LUT R10, R10, 0x8000000, RZ, 0xfc, !PT ;  /* 0x080000000a0a1812 */ /* 0x000fe400078efcff */
[----:B------:R-:W-:Y:S02]  /*81380*/  @!P1 IADD3.X R198, R2, R29, R4, P5, P6 ;  /* 0x0000001d02c69210 */ /* 0x000fe40002fec404 */
[----:B------:R-:W-:-:S13]  /*81390*/  ISETP.LT.OR P1, PT, R27, 0x102, !P0 ;  /* 0x000001021b00780c */ /* 0x000fda0004721670 */
[----:B------:R-:W-:-:S04]  /*813a0*/  @!P1 IADD3 R197, P5, P6, R3, R16, R5 ;  /* 0x0000001003c59210 */ /* 0x000fc80007ebe005 */
[----:B------:R-:W-:Y:S02]  /*813b0*/  @!P1 IADD3.X R199, R2, R29, R4, P5, P6 ;  /* 0x0000001d02c79210 */ /* 0x000fe40002fec404 */
[----:B0-----:R-:W-:-:S05]  /*813c0*/  @!P3 IADD3 R20, P5, R19, R20, RZ ;  /* 0x000000141314b210 */ /* 0x001fca0007fbe0ff */
[----:B------:R-:W-:Y:S02]  /*813d0*/  @!P3 IMAD.X R21, R22, 0x1, R21, P5 ;  /* 0x000000011615b824 */ /* 0x000fe400028e0615 */
[----:B---3--:R-:W-:Y:S02]  /*813e0*/  FMUL R17, R12, UR8 ;  /* 0x000000080c117c20 */ /* 0x008fe40008400000 */
[----:B------:R-:W3:Y:S03]  /*813f0*/  LDL.LU R12, [R1+0xe98] ;  /* 0x000e9800010c7983 */ /* 0x000ee60000300800 */
[----:B------:R-:W-:-:S05]  /*81400*/  F2FP.SATFINITE.E4M3.F32.PACK_AB_MERGE_C R17, RZ, R17, RZ ;  /* 0x00000011ff11723e */ /* 0x000fca00048070ff */
[----:B------:R0:W-:Y:S01]  /*81410*/  @!P3 STG.E.U8 desc[UR26][R20.64+0xf8], R17 ;  /* 0x0000f8111400b986 */ /* 0x0001e2000c10111a */
[----:B------:R-:W-:-:S04]  /*81420*/  LOP3.LUT R10, R10, 0xfbffffff, RZ, 0xc0, !PT ;  /* 0xfbffffff0a0a7812 */ /* 0x000fc800078ec0ff */
[----:B------:R-:W-:Y:S02]  /*81430*/  @P1 LOP3.LUT R10, R10, 0x4000000, RZ, 0xfc, !PT ;  /* 0x040000000a0a1812 */ /* 0x000fe400078efcff */
[----:B------:R-:W-:Y:S02]  /*81440*/  ISETP.LT.OR P1, PT, R27, 0x109, !P0 ;  /* 0x000001091b00780c */ /* 0x000fe40004721670 */
[----:B------:R-:W-:Y:S01]  /*81450*/  LOP3.LUT R10, R10, 0xfdffffff, RZ, 0xc0, !PT ;  /* 0xfdffffff0a0a7812 */ /* 0x000fe200078ec0ff */
[----:B0-----:R-:W0:Y:S10]  /*81460*/  @!P4 LDC.64 R20, c[0x0][0x5c0] ;  /* 0x00017000ff14cb82 */ /* 0x001e340000000a00 */
[----:B------:R-:W-:Y:S01]  /*81470*/  @!P1 IADD3 R202, P5, P6, R3, R16, R5 ;  /* 0x0000001003ca9210 */ /* 0x000fe20007ebe005 */
[----:B--2---:R-:W-:-:S02]  /*81480*/  FMUL R17, R28, UR8 ;  /* 0x000000081c117c20 */ /* 0x004fc40008400000 */
[----:B------:R-:W2:Y:S01]  /*81490*/  LDL.LU R28, [R1+0xe9c] ;  /* 0x000e9c00011c7983 */ /* 0x000ea20000300800 */
[----:B------:R-:W-:Y:S02]  /*814a0*/  @P1 LOP3.LUT R10, R10, 0x2000000, RZ, 0xfc, !PT ;  /* 0x020000000a0a1812 */ /* 0x000fe400078efcff */
[----:B------:R-:W-:Y:S01]  /*814b0*/  @!P1 IADD3.X R204, R2, R29, R4, P5, P6 ;  /* 0x0000001d02cc9210 */ /* 0x000fe20002fec404 */
[----:B------:R-:W2:Y:S01]  /*814c0*/  LDL.64 R164, [R1+0x358] ;  /* 0x0003580001a47983 */ /* 0x000ea20000100a00 */
[----:B------:R-:W-:Y:S02]  /*814d0*/  ISETP.LT.OR P1, PT, R27, 0x10a, !P0 ;  /* 0x0000010a1b00780c */ /* 0x000fe40004721670 */
[----:B0-----:R-:W-:Y:S01]  /*814e0*/  @!P4 IADD3 R20, P3, R23, R20, RZ ;  /* 0x000000141714c210 */ /* 0x001fe20007f7e0ff */
[----:B------:R-:W2:Y:S10]  /*814f0*/  LDL.LU R162, [R1+0xea0] ;  /* 0x000ea00001a27983 */ /* 0x000eb40000300800 */
[----:B------:R-:W-:-:S04]  /*81500*/  @!P1 IADD3 R201, P5, P6, R3, R16, R5 ;  /* 0x0000001003c99210 */ /* 0x000fc80007ebe005 */
[----:B------:R-:W-:Y:S02]  /*81510*/  @!P1 IADD3.X R203, R2, R29, R4, P5, P6 ;  /* 0x0000001d02cb9210 */ /* 0x000fe40002fec404 */
[----:B------:R-:W-:Y:S01]  /*81520*/  ISETP.LT.OR P6, PT, R27, 0x111, !P0 ;  /* 0x000001111b00780c */ /* 0x000fe200047c1670 */
[----:B------:R-:W-:Y:S01]  /*81530*/  @!P4 IMAD.X R21, R24, 0x1, R21, P3 ;  /* 0x000000011815c824 */ /* 0x000fe200018e0615 */
[----:B------:R-:W-:Y:S02]  /*81540*/  F2FP.SATFINITE.E4M3.F32.PACK_AB_MERGE_C R17, RZ, R17, RZ ;  /* 0x00000011ff11723e */ /* 0x000fe400048070ff */
[----:B------:R-:W-:-:S03]  /*81550*/  ISETP.GE.AND P5, PT, R26, 0x1, PT ;  /* 0x000000011a00780c */ /* 0x000fc60003fa6270 */
[----:B------:R0:W-:Y:S06]  /*81560*/  @!P4 STG.E.U8 desc[UR26][R20.64+0xf9], R17 ;  /* 0x0000f9111400c986 */ /* 0x0001ec000c10111a */
[----:B------:R-:W-:-:S04]  /*81570*/  @!P6 IADD3 R205, P3, P4, R3, R16, R5 ;  /* 0x0000001003cde210 */ /* 0x000fc80007c7e005 */
[----:B------:R-:W-:Y:S02]  /*81580*/  @!P6 IADD3.X R206, R2, R29, R4, P3, P4 ;  /* 0x0000001d02cee210 */ /* 0x000fe40001fe8404 */
[----:B------:R-:W-:-:S13]  /*81590*/  ISETP.LT.OR P3, PT, R27, 0x101, !P5 ;  /* 0x000001011b00780c */ /* 0x000fda0006f61670 */
[----:B0-----:R-:W0:Y:S01]  /*815a0*/  @!P3 LDC.64 R20, c[0x0][0x5c0] ;  /* 0x00017000ff14bb82 */ /* 0x001e220000000a00 */
[----:B----4-:R-:W-:Y:S02]  /*815b0*/  FMUL R17, R160, UR8 ;  /* 0x00000008a0117c20 */ /* 0x010fe40008400000 */
[----:B------:R-:W4:Y:S03]  /*815c0*/  LDL.64 R160, [R1+0x330] ;  /* 0x0003300001a07983 */ /* 0x000f260000100a00 */
[----:B------:R-:W-:Y:S02]  /*815d0*/  F2FP.SATFINITE.E4M3.F32.PACK_AB_MERGE_C R17, RZ, R17, RZ ;  /* 0x00000011ff11723e */ /* 0x000fe400048070ff */
[----:B0-----:R-:W-:-:S05]  /*815e0*/  @!P3 IADD3 R20, P4, R16, R20, RZ ;  /* 0x000000141014b210 */ /* 0x001fca0007f9e0ff */
[----:B------:R-:W-:-:S05]  /*815f0*/  @!P3 IMAD.X R21, R29, 0x1, R21, P4 ;  /* 0x000000011d15b824 */ /* 0x000fca00020e0615 */
[----:B------:R3:W-:Y:S01]  /*81600*/  @!P3 STG.E.U8 desc[UR26][R20.64+0x100], R17 ;  /* 0x000100111400b986 */ /* 0x0007e2000c10111a */
[----:B------:R-:W-:Y:S01]  /*81610*/  ISETP.LT.OR P3, PT, R27, 0x102, !P5 ;  /* 0x000001021b00780c */ /* 0x000fe20006f61670 */
[----:B---3--:R-:W-:Y:S02]  /*81620*/  FMUL R17, R12, UR8 ;  /* 0x000000080c117c20 */ /* 0x008fe40008400000 */
[----:B------:R-:W3:Y:S10]  /*81630*/  LDL.LU R12, [R1+0xea4] ;  /* 0x000ea400010c7983 */ /* 0x000ef40000300800 */
[----:B------:R-:W0:Y:S01]  /*81640*/  @!P3 LDC.64 R20, c[0x0][0x5c0] ;  /* 0x00017000ff14bb82 */ /* 0x000e220000000a00 */
[----:B------:R-:W-:-:S02]  /*81650*/  F2FP.SATFINITE.E4M3.F32.PACK_AB_MERGE_C R17, RZ, R17, RZ ;  /* 0x00000011ff11723e */ /* 0x000fc400048070ff */
[----:B0-----:R-:W-:-:S05]  /*81660*/  @!P3 IADD3 R20, P4, R16, R20, RZ ;  /* 0x000000141014b210 */ /* 0x001fca0007f9e0ff */
[----:B------:R-:W-:-:S05]  /*81670*/  @!P3 IMAD.X R21, R29, 0x1, R21, P4 ;  /* 0x000000011d15b824 */ /* 0x000fca00020e0615 */
[----:B------:R2:W-:Y:S02]  /*81680*/  @!P3 STG.E.U8 desc[UR26][R20.64+0x101], R17 ;  /* 0x000101111400b986 */ /* 0x0005e4000c10111a */
[----:B--2---:R-:W-:Y:S02]  /*81690*/  FMUL R17, R28, UR8 ;  /* 0x000000081c117c20 */ /* 0x004fe40008400000 */
[----:B------:R-:W2:Y:S01]  /*816a0*/  LDL.LU R28, [R1+0xea8] ;  /* 0x000ea800011c7983 */ /* 0x000ea20000300800 */
[----:B------:R-:W-:-:S04]  /*816b0*/  LOP3.LUT R15, R15, 0xfeffffff, RZ, 0xc0, !PT ;  /* 0xfeffffff0f0f7812 */ /* 0x000fc800078ec0ff */
[----:B------:R-:W-:Y:S02]  /*816c0*/  @P6 LOP3.LUT R15, R15, 0x1000000, RZ, 0xfc, !PT ;  /* 0x010000000f0f6812 */ /* 0x000fe400078efcff */
[----:B------:R-:W-:Y:S02]  /*816d0*/  ISETP.LT.OR P6, PT, R27, 0x112, !P0 ;  /* 0x000001121b00780c */ /* 0x000fe400047c1670 */
[----:B------:R-:W-:-:S04]  /*816e0*/  LOP3.LUT R10, R10, 0xfeffffff, RZ, 0xc0, !PT ;  /* 0xfeffffff0a0a7812 */ /* 0x000fc800078ec0ff */
[----:B------:R-:W-:-:S04]  /*816f0*/  @P1 LOP3.LUT R10, R10, 0x1000000, RZ, 0xfc, !PT ;  /* 0x010000000a0a1812 */ /* 0x000fc800078efcff */
[C---:B------:R-:W-:Y:S02]  /*81700*/  LOP3.LUT P1, RZ, R10.reuse, 0x8, RZ, 0xc0, !PT ;  /* 0x000000080aff7812 */ /* 0x040fe4000782c0ff */
[----:B------:R-:W-:Y:S02]  /*81710*/  LOP3.LUT R10, R10, 0xff7fffff, RZ, 0xc0, !PT ;  /* 0xff7fffff0a0a7812 */ /* 0x000fe400078ec0ff */
[----:B------:R-:W-:Y:S02]  /*81720*/  @!P6 IADD3 R19, P3, P4, R3, R16, R5 ;  /* 0x000000100313e210 */ /* 0x000fe40007c7e005 */
[----:B------:R-:W-:Y:S02]  /*81730*/  @P6 LOP3.LUT R10, R10, 0x800000, RZ, 0xfc, !PT ;  /* 0x008000000a0a6812 */ /* 0x000fe400078efcff */
[----:B------:R-:W-:Y:S02]  /*81740*/  @!P6 IADD3.X R200, R2, R29, R4, P3, P4 ;  /* 0x0000001d02c8e210 */ /* 0x000fe40001fe8404 */
[----:B------:R-:W-:-:S02]  /*81750*/  ISETP.LT.OR P6, PT, R27, 0x119, !P0 ;  /* 0x000001191b00780c */ /* 0x000fc400047c1670 */
[----:B------:R-:W-:-:S11]  /*81760*/  LOP3.LUT R10, R10, 0xffbfffff, RZ, 0xc0, !PT ;  /* 0xffbfffff0a0a7812 */ /* 0x000fd600078ec0ff */
[----:B------:R-:W-:Y:S02]  /*81770*/  @!P6 IADD3 R207, P3, P4, R3, R16, R5 ;  /* 0x0000001003cfe210 */ /* 0x000fe40007c7e005 */
[----:B------:R-:W-:Y:S02]  /*81780*/  @P6 LOP3.LUT R10, R10, 0x400000, RZ, 0xfc, !PT ;  /* 0x004000000a0a6812 */ /* 0x000fe400078efcff */
[----:B------:R-:W-:Y:S02]  /*81790*/  @!P6 IADD3.X R210, R2, R29, R4, P3, P4 ;  /* 0x0000001d02d2e210 */ /* 0x000fe40001fe8404 */
[----:B------:R-:W-:Y:S02]  /*817a0*/  ISETP.LT.OR P6, PT, R27, 0x11a, !P0 ;  /* 0x0000011a1b00780c */ /* 0x000fe400047c1670 */
[----:B------:R-:W-:-:S05]  /*817b0*/  F2FP.SATFINITE.E4M3.F32.PACK_AB_MERGE_C R17, RZ, R17, RZ ;  /* 0x00000011ff11723e */ /* 0x000fca00048070ff */
[----:B------:R0:W-:Y:S01]  /*817c0*/  @!P1 STG.E.U8 desc[UR26][R164.64+0x100], R17 ;  /* 0x00010011a4009986 */ /* 0x0001e2000c10111a */
[C---:B------:R-:W-:Y:S02]  /*817d0*/  LOP3.LUT P1, RZ, R10.reuse, 0x10, RZ, 0xc0, !PT ;  /* 0x000000100aff7812 */ /* 0x040fe4000782c0ff */
[----:B------:R-:W-:-:S03]  /*817e0*/  LOP3.LUT R10, R10, 0xffdfffff, RZ, 0xc0, !PT ;  /* 0xffdfffff0a0a7812 */ /* 0x000fc600078ec0ff */
[----:B------:R-:W-:Y:S02]  /*817f0*/  @!P6 IADD3 R209, P3, P4, R3, R16, R5 ;  /* 0x0000001003d1e210 */ /* 0x000fe40007c7e005 */
[----:B------:R-:W-:Y:S02]  /*81800*/  @P6 LOP3.LUT R10, R10, 0x200000, RZ, 0xfc, !PT ;  /* 0x002000000a0a6812 */ /* 0x000fe400078efcff */
[----:B------:R-:W-:Y:S02]  /*81810*/  @!P6 IADD3.X R232, R2, R29, R4, P3, P4 ;  /* 0x0000001d02e8e210 */ /* 0x000fe40001fe8404 */
[----:B------:R-:W-:Y:S02]  /*81820*/  ISETP.LT.OR P6, PT, R27, 0x121, !P0 ;  /* 0x000001211b00780c */ /* 0x000fe400047c1670 */
[----:B------:R-:W-:Y:S01]  /*81830*/  LOP3.LUT P2, RZ, R8, 0x20000, RZ, 0xc0, !PT ;  /* 0x0002000008ff7812 */ /* 0x000fe2000784c0ff */
[----:B0-----:R-:W-:Y:S01]  /*81840*/  FMUL R17, R162, UR8 ;  /* 0x00000008a2117c20 */ /* 0x001fe20008400000 */
[----:B------:R-:W2:Y:S04]  /*81850*/  LDL.LU R164, [R1+0xeac] ;  /* 0x000eac0001a47983 */ /* 0x000ea80000300800 */
[----:B------:R-:W-:-:S05]  /*81860*/  F2FP.SATFINITE.E4M3.F32.PACK_AB_MERGE_C R17, RZ, R17, RZ ;  /* 0x00000011ff11723e */ /* 0x000fca00048070ff */
[----:B------:R-:W-:-:S04]  /*81870*/  @!P6 IADD3 R233, P3, P4, R3, R16, R5 ;  /* 0x0000001003e9e210 */ /* 0x000fc80007c7e005 */
[----:B------:R-:W-:Y:S02]  /*81880*/  @!P6 IADD3.X R13, R2, R29, R4, P3, P4 ;  /* 0x0000001d020de210 */ /* 0x000fe40001fe8404 */
[----:B------:R-:W-:Y:S01]  /*81890*/  ISETP.LT.OR P3, PT, R27, 0x109, !P5 ;  /* 0x000001091b00780c */ /* 0x000fe20006f61670 */
[----:B----4-:R0:W-:Y:S04]  /*818a0*/  @!P2 STG.E.U8 desc[UR26][R160.64+0x101], R17 ;  /* 0x00010111a000a986 */ /* 0x0101e8000c10111a */
[----:B0-----:R-:W4:Y:S08]  /*818b0*/  LDL.64 R160, [R1+0x348] ;  /* 0x0003480001a07983 */ /* 0x001f300000100a00 */
[----:B------:R-:W0:Y:S01]  /*818c0*/  @!P3 LDC.64 R20, c[0x0][0x5c0] ;  /* 0x00017000ff14bb82 */ /* 0x000e220000000a00 */
[----:B------:R-:W-:Y:S01]  /*818d0*/  @!P6 STL [R1+0x68], R13 ;  /* 0x0000680d0100e387 */ /* 0x000fe20000100800 */
[----:B---3--:R-:W-:-:S03]  /*818e0*/  FMUL R17, R12, UR8 ;  /* 0x000000080c117c20 */ /* 0x008fc60008400000 */
[----:B------:R-:W3:Y:S02]  /*818f0*/  LDL.LU R12, [R1+0xeb0] ;  /* 0x000eb000010c7983 */ /* 0x000ee40000300800 */
[----:B------:R-:W-:Y:S02]  /*81900*/  F2FP.SATFINITE.E4M3.F32.PACK_AB_MERGE_C R17, RZ, R17, RZ ;  /* 0x00000011ff11723e */ /* 0x000fe400048070ff */
[----:B------:R-:W3:Y:S01]  /*81910*/  LDL.64 R162, [R1+0x328] ;  /* 0x0003280001a27983 */ /* 0x000ee20000100a00 */
[----:B0-----:R-:W-:-:S05]  /*81920*/  @!P3 IADD3 R20, P4, R16, R20, RZ ;  /* 0x000000141014b210 */ /* 0x001fca0007f9e0ff */
[----:B------:R-:W-:-:S05]  /*81930*/  @!P3 IMAD.X R21, R29, 0x1, R21, P4 ;  /* 0x000000011d15b824 */ /* 0x000fca00020e0615 */
[----:B------:R0:W-:Y:S01]  /*81940*/  @!P3 STG.E.U8 desc[UR26][R20.64+0x108], R17 ;  /* 0x000108111400b986 */ /* 0x0001e2000c10111a */
[----:B------:R-:W-:-:S13]  /*81950*/  ISETP.LT.OR P3, PT, R27, 0x10a, !P5 ;  /* 0x0000010a1b00780c */ /* 0x000fda0006f61670 */
[----:B0-----:R-:W0:Y:S01]  /*81960*/  @!P3 LDC.64 R20, c[0x0][0x5c0] ;  /* 0x00017000ff14bb82 */ /* 0x001e220000000a00 */
[----:B--2---:R-:W-:Y:S02]  /*81970*/  FMUL R17, R28, UR8 ;  /* 0x000000081c117c20 */ /* 0x004fe40008400000 */
[----:B------:R-:W2:Y:S01]  /*81980*/  LDL.LU R28, [R1+0xeb4] ;  /* 0x000eb400011c7983 */ /* 0x000ea20000300800 */
[----:B------:R-:W-:-:S04]  /*81990*/  LOP3.LUT R10, R10, 0xffefffff, RZ, 0xc0, !PT ;  /* 0xffefffff0a0a7812 */ /* 0x000fc800078ec0ff */
[----:B------:R-:W-:Y:S02]  /*819a0*/  @P6 LOP3.LUT R10, R10, 0x100000, RZ, 0xfc, !PT ;  /* 0x001000000a0a6812 */ /* 0x000fe400078efcff */
[----:B------:R-:W-:Y:S02]  /*819b0*/  ISETP.LT.OR P6, PT, R27, 0x122, !P0 ;  /* 0x000001221b00780c */ /* 0x000fe400047c1670 */
[----:B0-----:R-:W-:Y:S02]  /*819c0*/  @!P3 IADD3 R20, P4, R16, R20, RZ ;  /* 0x000000141014b210 */ /* 0x001fe40007f9e0ff */
[----:B------:R-:W-:-:S03]  /*819d0*/  F2FP.SATFINITE.E4M3.F32.PACK_AB_MERGE_C R17, RZ, R17, RZ ;  /* 0x00000011ff11723e */ /* 0x000fc600048070ff */
[----:B------:R-:W-:Y:S01]  /*819e0*/  @!P3 IMAD.X R21, R29, 0x1, R21, P4 ;  /* 0x000000011d15b824 */ /* 0x000fe200020e0615 */
[----:B------:R-:W-:-:S04]  /*819f0*/  LOP3.LUT R10, R10, 0xfff7ffff, RZ, 0xc0, !PT ;  /* 0xfff7ffff0a0a7812 */ /* 0x000fc800078ec0ff */
[----:B------:R0:W-:Y:S01]  /*81a00*/  @!P3 STG.E.U8 desc[UR26][R20.64+0x109], R17 ;  /* 0x000109111400b986 */ /* 0x0001e2000c10111a */
[----:B------:R-:W-:Y:S02]  /*81a10*/  @!P6 IADD3 R208, P3, P4, R3, R16, R5 ;  /* 0x0000001003d0e210 */ /* 0x000fe40007c7e005 */
[----:B------:R-:W-:Y:S02]  /*81a20*/  @P6 LOP3.LUT R10, R10, 0x80000, RZ, 0xfc, !PT ;  /* 0x000800000a0a6812 */ /* 0x000fe400078efcff */
[----:B------:R-:W-:Y:S02]  /*81a30*/  @!P6 IADD3.X R211, R2, R29, R4, P3, P4 ;  /* 0x0000001d02d3e210 */ /* 0x000fe40001fe8404 */
[----:B------:R-:W-:-:S13]  /*81a40*/  ISETP.LT.OR P6, PT, R27, 0x129, !P0 ;  /* 0x000001291b00780c */ /* 0x000fda00047c1670 */
[----:B0-----:R-:W-:-:S04]  /*81a50*/  @!P6 IADD3 R20, P3, P4, R3, R16, R5 ;  /* 0x000000100314e210 */ /* 0x001fc80007c7e005 */
[----:B------:R-:W-:Y:S01]  /*81a60*/  @!P6 IADD3.X R13, R2, R29, R4, P3, P4 ;  /* 0x0000001d020de210 */ /* 0x000fe20001fe8404 */
[----:B------:R-:W-:Y:S04]  /*81a70*/  @!P6 STL [R1+0x6c], R20 ;  /* 0x00006c140100e387 */ /* 0x000fe80000100800 */
[----:B------:R-:W-:Y:S04]  /*81a80*/  @!P6 STL [R1+0x150], R13 ;  /* 0x0001500d0100e387 */ /* 0x000fe80000100800 */
[----:B------:R-:W2:Y:S01]  /*81a90*/  LDL.LU R166, [R1+0xeb8] ;  /* 0x000eb80001a67983 */ /* 0x000ea20000300800 */
[----:B------:R-:W-:Y:S01]  /*81aa0*/  LOP3.LUT R10, R10, 0xfffbffff, RZ, 0xc0, !PT ;  /* 0xfffbffff0a0a7812 */ /* 0x000fe200078ec0ff */
[----:B------:R-:W-:-:S05]  /*81ab0*/  FMUL R17, R164, UR8 ;  /* 0x00000008a4117c20 */ /* 0x000fca0008400000 */
[----:B------:R-:W-:Y:S02]  /*81ac0*/  F2FP.SATFINITE.E4M3.F32.PACK_AB_MERGE_C R17, RZ, R17, RZ ;  /* 0x00000011ff11723e */ /* 0x000fe400048070ff */
[----:B------:R-:W-:Y:S02]  /*81ad0*/  @P6 LOP3.LUT R10, R10, 0x40000, RZ, 0xfc, !PT ;  /* 0x000400000a0a6812 */ /* 0x000fe400078efcff */
[----:B------:R-:W-:Y:S01]  /*81ae0*/  ISETP.LT.OR P6, PT, R27, 0x12a, !P0 ;  /* 0x0000012a1b00780c */ /* 0x000fe200047c1670 */
[----:B----4-:R3:W-:Y:S02]  /*81af0*/  @!P1 STG.E.U8 desc[UR26][R160.64+0x108], R17 ;  /* 0x00010811a0009986 */ /* 0x0107e4000c10111a */
[----:B---3--:R-:W-:Y:S02]  /*81b00*/  FMUL R17, R12, UR8 ;  /* 0x000000080c117c20 */ /* 0x008fe40008400000 */
[----:B------:R-:W3:Y:S01]  /*81b10*/  LDL.LU R12, [R1+0xebc] ;  /* 0x000ebc00010c7983 */ /* 0x000ee20000300800 */
[----:B------:R-:W-:-:S02]  /*81b20*/  LOP3.LUT P1, RZ, R10, 0x20, RZ, 0xc0, !PT ;  /* 0x000000200aff7812 */ /* 0x000fc4000782c0ff */
[----:B------:R-:W-:-:S05]  /*81b30*/  LOP3.LUT R10, R10, 0xfffdffff, RZ, 0xc0, !PT ;  /* 0xfffdffff0a0a7812 */ /* 0x000fca00078ec0ff */
[----:B------:R-:W-:Y:S02]  /*81b40*/  @!P6 IADD3 R160, P3, P4, R3, R16, R5 ;  /* 0x0000001003a0e210 */ /* 0x000fe40007c7e005 */
[----:B------:R-:W-:Y:S02]  /*81b50*/  @P6 LOP3.LUT R10, R10, 0x20000, RZ, 0xfc, !PT ;  /* 0x000200000a0a6812 */ /* 0x000fe400078efcff */
[----:B------:R-:W-:Y:S02]  /*81b60*/  @!P6 IADD3.X R161, R2, R29, R4, P3, P4 ;  /* 0x0000001d02a1e210 */ /* 0x000fe40001fe8404 */
[----:B------:R-:W-:Y:S02]  /*81b70*/  ISETP.LT.OR P6, PT, R27, 0x131, !P0 ;  /* 0x000001311b00780c */ /* 0x000fe400047c1670 */
[----:B------:R-:W-:Y:S02]  /*81b80*/  LOP3.LUT P2, RZ, R0, 0x800000, RZ, 0xc0, !PT ;  /* 0x0080000000ff7812 */ /* 0x000fe4000784c0ff */
[----:B------:R-:W-:-:S09]  /*81b90*/  F2FP.SATFINITE.E4M3.F32.PACK_AB_MERGE_C R17, RZ, R17, RZ ;  /* 0x00000011ff11723e */ /* 0x000fd200048070ff */
[----:B------:R-:W-:Y:S02]  /*81ba0*/  @!P6 IADD3 R20, P3, P4, R3, R16, R5 ;  /* 0x000000100314e210 */ /* 0x000fe40007c7e005 */
[----:B------:R0:W-:Y:S02]  /*81bb0*/  @!P2 STG.E.U8 desc[UR26][R162.64+0x109], R17 ;  /* 0x00010911a200a986 */ /* 0x0001e4000c10111a */
[----:B------:R-:W-:Y:S02]  /*81bc0*/  @!P6 IADD3.X R13, R2, R29, R4, P3, P4 ;  /* 0x0000001d020de210 */ /* 0x000fe40001fe8404 */
[----:B0-----:R-:W4:Y:S04]  /*81bd0*/  LDL.64 R162, [R1+0x340] ;  /* 0x0003400001a27983 */ /* 0x001f280000100a00 */
[----:B------:R0:W-:Y:S04]  /*81be0*/  @!P6 STL [R1+0x174], R20 ;  /* 0x000174140100e387 */ /* 0x0001e80000100800 */
[----:B------:R-:W-:Y:S01]  /*81bf0*/  @!P6 STL [R1+0x254], R13 ;  /* 0x0002540d0100e387 */ /* 0x000fe20000100800 */
[----:B------:R-:W-:-:S13]  /*81c00*/  ISETP.LT.OR P3, PT, R27, 0x111, !P5 ;  /* 0x000001111b00780c */ /* 0x000fda0006f61670 */
[----:B0-----:R-:W0:Y:S01]  /*81c10*/  @!P3 LDC.64 R20, c[0x0][0x5c0] ;  /* 0x00017000ff14bb82 */ /* 0x001e220000000a00 */
[----:B--2---:R-:W-:Y:S02]  /*81c20*/  FMUL R17, R28, UR8 ;  /* 0x000000081c117c20 */ /* 0x004fe40008400000 */
[----:B------:R-:W2:Y:S01]  /*81c30*/  LDL.LU R28, [R1+0xec0] ;  /* 0x000ec000011c7983 */ /* 0x000ea20000300800 */
[----:B0-----:R-:W-:Y:S02]  /*81c40*/  @!P3 IADD3 R20, P4, R16, R20, RZ ;  /* 0x000000141014b210 */ /* 0x001fe40007f9e0ff */
[----:B------:R-:W-:Y:S01]  /*81c50*/  F2FP.SATFINITE.E4M3.F32.PACK_AB_MERGE_C R17, RZ, R17, RZ ;  /* 0x00000011ff11723e */ /* 0x000fe200048070ff */
[----:B------:R-:W2:Y:S02]  /*81c60*/  LDL.64 R164, [R1+0x308] ;  /* 0x0003080001a47983 */ /* 0x000ea40000100a00 */
[----:B------:R-:W-:-:S05]  /*81c70*/  @!P3 IMAD.X R21, R29, 0x1, R21, P4 ;  /* 0x000000011d15b824 */ /* 0x000fca00020e0615 */
[----:B------:R0:W-:Y:S01]  /*81c80*/  @!P3 STG.E.U8 desc[UR26][R20.64+0x110], R17 ;  /* 0x000110111400b986 */ /* 0x0001e2000c10111a */
[----:B------:R-:W-:-:S13]  /*81c90*/  ISETP.LT.OR P3, PT, R27, 0x112, !P5 ;  /* 0x000001121b00780c */ /* 0x000fda0006f61670 */
[----:B0-----:R-:W0:Y:S01]  /*81ca0*/  @!P3 LDC.64 R20, c[0x0][0x5c0] ;  /* 0x00017000ff14bb82 */ /* 0x001e220000000a00 */
[----:B------:R-:W-:-:S04]  /*81cb0*/  LOP3.LUT R10, R10, 0xfffeffff, RZ, 0xc0, !PT ;  /* 0xfffeffff0a0a7812 */ /* 0x000fc800078ec0ff */
[----:B------:R-:W-:Y:S02]  /*81cc0*/  @P6 LOP3.LUT R10, R10, 0x10000, RZ, 0xfc, !PT ;  /* 0x000100000a0a6812 */ /* 0x000fe400078efcff */
[----:B------:R-:W-:Y:S01]  /*81cd0*/  ISETP.LT.OR P6, PT, R27, 0x132, !P0 ;  /* 0x000001321b00780c */ /* 0x000fe200047c1670 */
[----:B------:R-:W-:Y:S02]  /*81ce0*/  FMUL R17, R166, UR8 ;  /* 0x00000008a6117c20 */ /* 0x000fe40008400000 */
[----:B------:R-:W2:Y:S01]  /*81cf0*/  LDL.LU R166, [R1+0xec4] ;  /* 0x000ec40001a67983 */ /* 0x000ea20000300800 */
[----:B0-----:R-:W-:Y:S02]  /*81d00*/  @!P3 IADD3 R20, P4, R16, R20, RZ ;  /* 0x000000141014b210 */ /* 0x001fe40007f9e0ff */
[----:B------:R-:W-:-:S03]  /*81d10*/  F2FP.SATFINITE.E4M3.F32.PACK_AB_MERGE_C R17, RZ, R17, RZ ;  /* 0x00000011ff11723e */ /* 0x000fc600048070ff */
[----:B------:R-:W-:-:S05]  /*81d20*/  @!P3 IMAD.X R21, R29, 0x1, R21, P4 ;  /* 0x000000011d15b824 */ /* 0x000fca00020e0615 */
[----:B------:R0:W-:Y:S01]  /*81d30*/  @!P3 STG.E.U8 desc[UR26][R20.64+0x111], R17 ;  /* 0x000111111400b986 */ /* 0x0001e2000c10111a */
[----:B------:R-:W-:Y:S02]  /*81d40*/  LOP3.LUT R10, R10, 0xffff7fff, RZ, 0xc0, !PT ;  /* 0xffff7fff0a0a7812 */ /* 0x000fe400078ec0ff */
[----:B0-----:R-:W-:-:S04]  /*81d50*/  @!P6 IADD3 R20, P3, P4, R3, R16, R5 ;  /* 0x000000100314e210 */ /* 0x001fc80007c7e005 */
[----:B------:R-:W-:Y:S01]  /*81d60*/  @!P6 IADD3.X R13, R2, R29, R4, P3, P4 ;  /* 0x0000001d020de210 */ /* 0x000fe20001fe8404 */
[----:B------:R0:W-:Y:S01]  /*81d70*/  @!P6 STL [R1+0xe0], R20 ;  /* 0x0000e0140100e387 */ /* 0x0001e20000100800 */
[----:B------:R-:W-:-:S03]  /*81d80*/  @P6 LOP3.LUT R10, R10, 0x8000, RZ, 0xfc, !PT ;  /* 0x000080000a0a6812 */ /* 0x000fc600078efcff */
[----:B------:R1:W-:Y:S01]  /*81d90*/  @!P6 STL [R1+0x154], R13 ;  /* 0x0001540d0100e387 */ /* 0x0003e20000100800 */
[----:B------:R-:W-:-:S13]  /*81da0*/  ISETP.LT.OR P6, PT, R27, 0x139, !P0 ;  /* 0x000001391b00780c */ /* 0x000fda00047c1670 */
[----:B0-----:R-:W-:-:S04]  /*81db0*/  @!P6 IADD3 R20, P3, P4, R3, R16, R5 ;  /* 0x000000100314e210 */ /* 0x001fc80007c7e005 */
[----:B-1----:R-:W-:Y:S01]  /*81dc0*/  @!P6 IADD3.X R13, R2, R29, R4, P3, P4 ;  /* 0x0000001d020de210 */ /* 0x002fe20001fe8404 */
[----:B------:R-:W-:Y:S01]  /*81dd0*/  @!P6 STL [R1+0x250], R20 ;  /* 0x000250140100e387 */ /* 0x000fe20000100800 */
[----:B---3--:R-:W-:-:S03]  /*81de0*/  FMUL R17, R12, UR8 ;  /* 0x000000080c117c20 */ /* 0x008fc60008400000 */
[----:B------:R-:W-:Y:S04]  /*81df0*/  @!P6 STL [R1+0x2bc], R13 ;  /* 0x0002bc0d0100e387 */ /* 0x000fe80000100800 */
[----:B------:R-:W3:Y:S01]  /*81e00*/  LDL.LU R12, [R1+0xec8] ;  /* 0x000ec800010c7983 */ /* 0x000ee20000300800 */
[----:B------:R-:W-:-:S05]  /*81e10*/  F2FP.SATFINITE.E4M3.F32.PACK_AB_MERGE_C R17, RZ, R17, RZ ;  /* 0x00000011ff11723e */ /* 0x000fca00048070ff */
[----:B----4-:R2:W-:Y:S01]  /*81e20*/  @!P1 STG.E.U8 desc[UR26][R162.64+0x110], R17 ;  /* 0x00011011a2009986 */ /* 0x0105e2000c10111a */
[----:B------:R-:W-:-:S04]  /*81e30*/  LOP3.LUT R10, R10, 0xffffbfff, RZ, 0xc0, !PT ;  /* 0xffffbfff0a0a7812 */ /* 0x000fc800078ec0ff */
[----:B------:R-:W-:Y:S02]  /*81e40*/  @P6 LOP3.LUT R10, R10, 0x4000, RZ, 0xfc, !PT ;  /* 0x000040000a0a6812 */ /* 0x000fe400078efcff */
[----:B------:R-:W-:Y:S01]  /*81e50*/  ISETP.LT.OR P6, PT, R27, 0x13a, !P0 ;  /* 0x0000013a1b00780c */ /* 0x000fe200047c1670 */
[----:B--2---:R-:W-:Y:S02]  /*81e60*/  FMUL R17, R28, UR8 ;  /* 0x000000081c117c20 */ /* 0x004fe40008400000 */
[----:B------:R-:W2:Y:S01]  /*81e70*/  LDL.LU R28, [R1+0xecc] ;  /* 0x000ecc00011c7983 */ /* 0x000ea20000300800 */
[C---:B------:R-:W-:Y:S02]  /*81e80*/  LOP3.LUT P1, RZ, R10.reuse, 0x40, RZ, 0xc0, !PT ;  /* 0x000000400aff7812 */ /* 0x040fe4000782c0ff */
[----:B------:R-:W-:-:S07]  /*81e90*/  LOP3.LUT R10, R10, 0xffffdfff, RZ, 0xc0, !PT ;  /* 0xffffdfff0a0a7812 */ /* 0x000fce00078ec0ff */
[----:B------:R-:W-:Y:S02]  /*81ea0*/  @!P6 IADD3 R162, P3, P4, R3, R16, R5 ;  /* 0x0000001003a2e210 */ /* 0x000fe40007c7e005 */
[----:B------:R-:W-:Y:S02]  /*81eb0*/  @P6 LOP3.LUT R10, R10, 0x2000, RZ, 0xfc, !PT ;  /* 0x000020000a0a6812 */ /* 0x000fe400078efcff */
[----:B------:R-:W-:Y:S02]  /*81ec0*/  @!P6 IADD3.X R163, R2, R29, R4, P3, P4 ;  /* 0x0000001d02a3e210 */ /* 0x000fe40001fe8404 */
[----:B------:R-:W-:Y:S02]  /*81ed0*/  ISETP.LT.OR P6, PT, R27, 0x141, !P0 ;  /* 0x000001411b00780c */ /* 0x000fe400047c1670 */
[----:B------:R-:W-:-:S11]  /*81ee0*/  LOP3.LUT P2, RZ, R8, 0x40000, RZ, 0xc0, !PT ;  /* 0x0004000008ff7812 */ /* 0x000fd6000784c0ff */
[----:B------:R-:W-:-:S04]  /*81ef0*/  @!P6 IADD3 R20, P3, P4, R3, R16, R5 ;  /* 0x000000100314e210 */ /* 0x000fc80007c7e005 */
[----:B------:R-:W-:Y:S02]  /*81f00*/  @!P6 IADD3.X R13, R2, R29, R4, P3, P4 ;  /* 0x0000001d020de210 */ /* 0x000fe40001fe8404 */
[----:B------:R-:W-:Y:S02]  /*81f10*/  ISETP.LT.OR P3, PT, R27, 0x119, !P5 ;  /* 0x000001191b00780c */ /* 0x000fe40006f61670 */
[----:B------:R-:W-:-:S05]  /*81f20*/  F2FP.SATFINITE.E4M3.F32.PACK_AB_MERGE_C R17, RZ, R17, RZ ;  /* 0x00000011ff11723e */ /* 0x000fca00048070ff */
[----:B------:R0:W-:Y:S04]  /*81f30*/  @!P2 STG.E.U8 desc[UR26][R164.64+0x111], R17 ;  /* 0x00011111a400a986 */ /* 0x0001e8000c10111a */
[----:B0-----:R-:W4:Y:S04]  /*81f40*/  LDL.64 R164, [R1+0x320] ;  /* 0x0003200001a47983 */ /* 0x001f280000100a00 */
[----:B------:R0:W-:Y:S02]  /*81f50*/  @!P6 STL [R1+0x2f0], R20 ;  /* 0x0002f0140100e387 */ /* 0x0001e40000100800 */
[----:B0-----:R-:W0:Y:S01]  /*81f60*/  @!P3 LDC.64 R20, c[0x0][0x5c0] ;  /* 0x00017000ff14bb82 */ /* 0x001e220000000a00 */
[----:B------:R-:W-:-:S05]  /*81f70*/  FMUL R17, R166, UR8 ;  /* 0x00000008a6117c20 */ /* 0x000fca0008400000 */
[----:B------:R-:W-:Y:S02]  /*81f80*/  F2FP.SATFINITE.E4M3.F32.PACK_AB_MERGE_C R17, RZ, R17, RZ ;  /* 0x00000011ff11723e */ /* 0x000fe400048070ff */
[----:B0-----:R-:W-:-:S05]  /*81f90*/  @!P3 IADD3 R20, P4, R16, R20, RZ ;  /* 0x000000141014b210 */ /* 0x001fca0007f9e0ff */
[----:B------:R-:W-:-:S05]  /*81fa0*/  @!P3 IMAD.X R21, R29, 0x1, R21, P4 ;  /* 0x000000011d15b824 */ /* 0x000fca00020e0615 */
[----:B------:R0:W-:Y:S01]  /*81fb0*/  @!P3 STG.E.U8 desc[UR26][R20.64+0x118], R17 ;  /* 0x000118111400b986 */ /* 0x0001e2000c10111a */
[----:B------:R-:W-:-:S13]  /*81fc0*/  ISETP.LT.OR P3, PT, R27, 0x11a, !P5 ;  /* 0x0000011a1b00780c */ /* 0x000fda0006f61670 */
[----:B0-----:R-:W0:Y:S01]  /*81fd0*/  @!P3 LDC.64 R20, c[0x0][0x5c0] ;  /* 0x00017000ff14bb82 */ /* 0x001e220000000a00 */
[----:B------:R-:W-:Y:S04]  /*81fe0*/  @!P6 STL [R1+0x30c], R13 ;  /* 0x00030c0d0100e387 */ /* 0x000fe80000100800 */
[----:B------:R-:W4:Y:S01]  /*81ff0*/  LDL.LU R168, [R1+0xed0] ;  /* 0x000ed00001a87983 */ /* 0x000f220000300800 */
[----:B------:R-:W-:Y:S01]  /*82000*/  LOP3.LUT R10, R10, 0xffffefff, RZ, 0xc0, !PT ;  /* 0xffffefff0a0a7812 */ /* 0x000fe200078ec0ff */
[----:B---3--:R-:W-:Y:S02]  /*82010*/  FMUL R17, R12, UR8 ;  /* 0x000000080c117c20 */ /* 0x008fe40008400000 */
[----:B------:R-:W3:Y:S01]  /*82020*/  LDL.64 R166, [R1+0x300] ;  /* 0x0003000001a67983 */ /* 0x000ee20000100a00 */
[----:B------:R-:W-:-:S02]  /*82030*/  @P6 LOP3.LUT R10, R10, 0x1000, RZ, 0xfc, !PT ;  /* 0x000010000a0a6812 */ /* 0x000fc400078efcff */
[----:B------:R-:W-:Y:S01]  /*82040*/  ISETP.LT.OR P6, PT, R27, 0x142, !P0 ;  /* 0x000001421b00780c */ /* 0x000fe200047c1670 */
[----:B------:R-:W3:Y:S01]  /*82050*/  LDL.LU R12, [R1+0xed4] ;  /* 0x000ed400010c7983 */ /* 0x000ee20000300800 */
[----:B------:R-:W-:Y:S02]  /*82060*/  F2FP.SATFINITE.E4M3.F32.PACK_AB_MERGE_C R17, RZ, R17, RZ ;  /* 0x00000011ff11723e */ /* 0x000fe400048070ff */
[----:B0-----:R-:W-:-:S05]  /*82070*/  @!P3 IADD3 R20, P4, R16, R20, RZ ;  /* 0x000000141014b210 */ /* 0x001fca0007f9e0ff */
        /* <DEDUP_REMOVED lines=11> */
[----:B------:R-:W-:Y:S04]  /*82130*/  @!P6 STL [R1+0x308], R20 ;  /* 0x000308140100e387 */ /* 0x000fe80000100800 */
[----:B------:R-:W-:Y:S01]  /*82140*/  @!P6 STL [R1+0x31c], R13 ;  /* 0x00031c0d0100e387 */ /* 0x000fe20000100800 */
[----:B--2---:R-:W-:-:S03]  /*82150*/  FMUL R17, R28, UR8 ;  /* 0x000000081c117c20 */ /* 0x004fc60008400000 */
[----:B------:R-:W2:Y:S01]  /*82160*/  LDL.LU R28, [R1+0xed8] ;  /* 0x000ed800011c7983 */ /* 0x000ea20000300800 */
[----:B------:R-:W-:Y:S02]  /*82170*/  LOP3.LUT R10, R10, 0xfffffbff, RZ, 0xc0, !PT ;  /* 0xfffffbff0a0a7812 */ /* 0x000fe400078ec0ff */
[----:B------:R-:W-:Y:S01]  /*82180*/  F2FP.SATFINITE.E4M3.F32.PACK_AB_MERGE_C R17, RZ, R17, RZ ;  /* 0x00000011ff11723e */ /* 0x000fe200048070ff */
[----:B------:R-:W2:Y:S01]  /*82190*/  LDL.LU R170, [R1+0xedc] ;  /* 0x000edc0001aa7983 */ /* 0x000ea20000300800 */
[----:B------:R-:W-:Y:S02]  /*821a0*/  @P6 LOP3.LUT R10, R10, 0x400, RZ, 0xfc, !PT ;  /* 0x000004000a0a6812 */ /* 0x000fe400078efcff */
[----:B------:R-:W-:Y:S02]  /*821b0*/  ISETP.LT.OR P6, PT, R27, 0x14a, !P0 ;  /* 0x0000014a1b00780c */ /* 0x000fe400047c1670 */
[----:B------:R-:W-:Y:S02]  /*821c0*/  LOP3.LUT R10, R10, 0xfffffdff, RZ, 0xc0, !PT ;  /* 0xfffffdff0a0a7812 */ /* 0x000fe400078ec0ff */
[----:B------:R-:W-:-:S09]  /*821d0*/  LOP3.LUT P2, RZ, R0, 0x400, RZ, 0xc0, !PT ;  /* 0x0000040000ff7812 */ /* 0x000fd2000784c0ff */
[----:B------:R-:W-:Y:S01]  /*821e0*/  @P6 LOP3.LUT R10, R10, 0x200, RZ, 0xfc, !PT ;  /* 0x000002000a0a6812 */ /* 0x000fe200078efcff */
[----:B----4-:R0:W-:Y:S02]  /*821f0*/  @!P1 STG.E.U8 desc[UR26][R164.64+0x118], R17 ;  /* 0x00011811a4009986 */ /* 0x0101e4000c10111a */
[----:B0-----:R-:W-:-:S04]  /*82200*/  @!P6 IADD3 R164, P3, P4, R3, R16, R5 ;  /* 0x0000001003a4e210 */ /* 0x001fc80007c7e005 */
[----:B------:R-:W-:Y:S02]  /*82210*/  @!P6 IADD3.X R165, R2, R29, R4, P3, P4 ;  /* 0x0000001d02a5e210 */ /* 0x000fe40001fe8404 */
[----:B------:R-:W-:-:S13]  /*82220*/  ISETP.LT.OR P6, PT, R27, 0x151, !P0 ;  /* 0x000001511b00780c */ /* 0x000fda00047c1670 */
[----:B------:R-:W-:-:S04]  /*82230*/  @!P6 IADD3 R20, P3, P4, R3, R16, R5 ;  /* 0x000000100314e210 */ /* 0x000fc80007c7e005 */
[----:B------:R-:W-:Y:S02]  /*82240*/  @!P6 IADD3.X R13, R2, R29, R4, P3, P4 ;  /* 0x0000001d020de210 */ /* 0x000fe40001fe8404 */
[----:B------:R-:W-:Y:S01]  /*82250*/  ISETP.LT.OR P3, PT, R27, 0x121, !P5 ;  /* 0x000001211b00780c */ /* 0x000fe20006f61670 */
[----:B------:R-:W-:-:S05]  /*82260*/  FMUL R17, R168, UR8 ;  /* 0x00000008a8117c20 */ /* 0x000fca0008400000 */
[----:B------:R-:W-:-:S05]  /*82270*/  F2FP.SATFINITE.E4M3.F32.PACK_AB_MERGE_C R17, RZ, R17, RZ ;  /* 0x00000011ff11723e */ /* 0x000fca00048070ff */
[----:B---3--:R0:W-:Y:S04]  /*82280*/  @!P2 STG.E.U8 desc[UR26][R166.64+0x119], R17 ;  /* 0x00011911a600a986 */ /* 0x0081e8000c10111a */
[----:B0-----:R-:W3:Y:S01]  /*82290*/  LDL.LU.64 R166, [R1+0x310] ;  /* 0x0003100001a67983 */ /* 0x001ee20000300a00 */
[----:B------:R-:W-:-:S03]  /*822a0*/  FMUL R17, R12, UR8 ;  /* 0x000000080c117c20 */ /* 0x000fc60008400000 */
[----:B------:R0:W-:Y:S04]  /*822b0*/  @!P6 STL [R1+0x300], R20 ;  /* 0x000300140100e387 */ /* 0x0001e80000100800 */
[----:B------:R-:W-:Y:S04]  /*822c0*/  @!P6 STL [R1+0x324], R13 ;  /* 0x0003240d0100e387 */ /* 0x000fe80000100800 */
[----:B------:R-:W4:Y:S01]  /*822d0*/  LDL.LU R12, [R1+0xee0] ;  /* 0x000ee000010c7983 */ /* 0x000f220000300800 */
[----:B0-----:R-:W0:Y:S01]  /*822e0*/  @!P3 LDC.64 R20, c[0x0][0x5c0] ;  /* 0x00017000ff14bb82 */ /* 0x001e220000000a00 */
[----:B------:R-:W-:-:S02]  /*822f0*/  F2FP.SATFINITE.E4M3.F32.PACK_AB_MERGE_C R17, RZ, R17, RZ ;  /* 0x00000011ff11723e */ /* 0x000fc400048070ff */
[----:B------:R-:W4:Y:S01]  /*82300*/  LDL.64 R168, [R1+0x2e0] ;  /* 0x0002e00001a87983 */ /* 0x000f220000100a00 */
[----:B0-----:R-:W-:-:S05]  /*82310*/  @!P3 IADD3 R20, P4, R16, R20, RZ ;  /* 0x000000141014b210 */ /* 0x001fca0007f9e0ff */
[----:B------:R-:W-:-:S05]  /*82320*/  @!P3 IMAD.X R21, R29, 0x1, R21, P4 ;  /* 0x000000011d15b824 */ /* 0x000fca00020e0615 */
[----:B------:R2:W-:Y:S02]  /*82330*/  @!P3 STG.E.U8 desc[UR26][R20.64+0x120], R17 ;  /* 0x000120111400b986 */ /* 0x0005e4000c10111a */
[----:B--2---:R-:W-:Y:S02]  /*82340*/  FMUL R17, R28, UR8 ;  /* 0x000000081c117c20 */ /* 0x004fe40008400000 */
[----:B------:R-:W2:Y:S01]  /*82350*/  LDL.LU R28, [R1+0xee4] ;  /* 0x000ee400011c7983 */ /* 0x000ea20000300800 */
[----:B------:R-:W-:-:S13]  /*82360*/  ISETP.LT.OR P3, PT, R27, 0x122, !P5 ;  /* 0x000001221b00780c */ /* 0x000fda0006f61670 */
[----:B------:R-:W0:Y:S01]  /*82370*/  @!P3 LDC.64 R20, c[0x0][0x5c0] ;  /* 0x00017000ff14bb82 */ /* 0x000e220000000a00 */
[----:B------:R-:W-:-:S04]  /*82380*/  LOP3.LUT R10, R10, 0xfffffeff, RZ, 0xc0, !PT ;  /* 0xfffffeff0a0a7812 */ /* 0x000fc800078ec0ff */
[----:B------:R-:W-:Y:S02]  /*82390*/  @P6 LOP3.LUT R10, R10, 0x100, RZ, 0xfc, !PT ;  /* 0x000001000a0a6812 */ /* 0x000fe400078efcff */
[----:B------:R-:W-:Y:S02]  /*823a0*/  ISETP.LT.OR P6, PT, R27, 0x152, !P0 ;  /* 0x000001521b00780c */ /* 0x000fe400047c1670 */
        /* <DEDUP_REMOVED lines=14> */
[----:B------:R-:W-:Y:S04]  /*82490*/  @!P6 STL [R1+0x328], R13 ;  /* 0x0003280d0100e387 */ /* 0x000fe80000100800 */
[----:B------:R-:W2:Y:S01]  /*824a0*/  LDL.LU R172, [R1+0xee8] ;  /* 0x000ee80001ac7983 */ /* 0x000ea20000300800 */
[----:B------:R-:W-:Y:S01]  /*824b0*/  LOP3.LUT P1, RZ, R11, 0x800, RZ, 0xc0, !PT ;  /* 0x000008000bff7812 */ /* 0x000fe2000782c0ff */
[----:B------:R-:W-:Y:S01]  /*824c0*/  FMUL R17, R170, UR8 ;  /* 0x00000008aa117c20 */ /* 0x000fe20008400000 */
[----:B------:R-:W-:-:S04]  /*824d0*/  LOP3.LUT R10, R10, 0xffffffbf, RZ, 0xc0, !PT ;  /* 0xffffffbf0a0a7812 */ /* 0x000fc800078ec0ff */
[----:B------:R-:W-:Y:S02]  /*824e0*/  F2FP.SATFINITE.E4M3.F32.PACK_AB_MERGE_C R17, RZ, R17, RZ ;  /* 0x00000011ff11723e */ /* 0x000fe400048070ff */
[----:B------:R-:W-:Y:S02]  /*824f0*/  @P6 LOP3.LUT R10, R10, 0x40, RZ, 0xfc, !PT ;  /* 0x000000400a0a6812 */ /* 0x000fe400078efcff */
[----:B------:R-:W-:Y:S02]  /*82500*/  ISETP.LT.OR P6, PT, R27, 0x15a, !P0 ;  /* 0x0000015a1b00780c */ /* 0x000fe400047c1670 */
[----:B------:R-:W-:Y:S01]  /*82510*/  LOP3.LUT R10, R10, 0xffffffdf, RZ, 0xc0, !PT ;  /* 0xffffffdf0a0a7812 */ /* 0x000fe200078ec0ff */
[----:B---3--:R4:W-:Y:S02]  /*82520*/  @!P1 STG.E.U8 desc[UR26][R166.64+0x120], R17 ;  /* 0x00012011a6009986 */ /* 0x0089e4000c10111a */
[----:B----4-:R-:W-:Y:S02]  /*82530*/  FMUL R17, R12, UR8 ;  /* 0x000000080c117c20 */ /* 0x010fe40008400000 */
[----:B------:R-:W3:Y:S06]  /*82540*/  LDL.LU R12, [R1+0xeec] ;  /* 0x000eec00010c7983 */ /* 0x000eec0000300800 */
[----:B------:R-:W-:-:S02]  /*82550*/  @!P6 IADD3 R166, P3, P4, R3, R16, R5 ;  /* 0x0000001003a6e210 */ /* 0x000fc40007c7e005 */
        /* <DEDUP_REMOVED lines=8> */
[----:B0-----:R-:W4:Y:S04]  /*825e0*/  LDL.LU.64 R168, [R1+0x2f8] ;  /* 0x0002f80001a87983 */ /* 0x001f280000300a00 */
[----:B------:R0:W-:Y:S04]  /*825f0*/  @!P6 STL [R1+0x32c], R20 ;  /* 0x00032c140100e387 */ /* 0x0001e80000100800 */
[----:B------:R-:W-:Y:S01]  /*82600*/  @!P6 STL [R1+0x334], R13 ;  /* 0x0003340d0100e387 */ /* 0x000fe20000100800 */
[----:B--2---:R-:W-:-:S03]  /*82610*/  FMUL R17, R28, UR8 ;  /* 0x000000081c117c20 */ /* 0x004fc60008400000 */
[----:B------:R-:W2:Y:S01]  /*82620*/  LDL.LU R28, [R1+0xef0] ;  /* 0x000ef000011c7983 */ /* 0x000ea20000300800 */
[----:B------:R-:W-:Y:S02]  /*82630*/  ISETP.LT.OR P3, PT, R27, 0x129, !P5 ;  /* 0x000001291b00780c */ /* 0x000fe40006f61670 */
[----:B------:R-:W-:Y:S01]  /*82640*/  F2FP.SATFINITE.E4M3.F32.PACK_AB_MERGE_C R17, RZ, R17, RZ ;  /* 0x00000011ff11723e */ /* 0x000fe200048070ff */
[----:B------:R-:W2:Y:S10]  /*82650*/  LDL.64 R170, [R1+0x2d8] ;  /* 0x0002d80001aa7983 */ /* 0x000eb40000100a00 */
[----:B0-----:R-:W0:Y:S02]  /*82660*/  @!P3 LDC.64 R20, c[0x0][0x5c0] ;  /* 0x00017000ff14bb82 */ /* 0x001e240000000a00 */
[----:B0-----:R-:W-:-:S05]  /*82670*/  @!P3 IADD3 R20, P4, R16, R20, RZ ;  /* 0x000000141014b210 */ /* 0x001fca0007f9e0ff */
[----:B------:R-:W-:-:S05]  /*82680*/  @!P3 IMAD.X R21, R29, 0x1, R21, P4 ;  /* 0x000000011d15b824 */ /* 0x000fca00020e0615 */
[----:B------:R0:W-:Y:S01]  /*82690*/  @!P3 STG.E.U8 desc[UR26][R20.64+0x128], R17 ;  /* 0x000128111400b986 */ /* 0x0001e2000c10111a */
[----:B------:R-:W-:-:S13]  /*826a0*/  ISETP.LT.OR P3, PT, R27, 0x12a, !P5 ;  /* 0x0000012a1b00780c */ /* 0x000fda0006f61670 */
[----:B0-----:R-:W0:Y:S01]  /*826b0*/  @!P3 LDC.64 R20, c[0x0][0x5c0] ;  /* 0x00017000ff14bb82 */ /* 0x001e220000000a00 */
[----:B------:R-:W-:-:S04]  /*826c0*/  LOP3.LUT R10, R10, 0xffffffef, RZ, 0xc0, !PT ;  /* 0xffffffef0a0a7812 */ /* 0x000fc800078ec0ff */
[----:B------:R-:W-:Y:S02]  /*826d0*/  @P6 LOP3.LUT R10, R10, 0x10, RZ, 0xfc, !PT ;  /* 0x000000100a0a6812 */ /* 0x000fe400078efcff */
[----:B------:R-:W-:Y:S02]  /*826e0*/  ISETP.LT.OR P6, PT, R27, 0x162, !P0 ;  /* 0x000001621b00780c */ /* 0x000fe400047c1670 */
[----:B0-----:R-:W-:Y:S01]  /*826f0*/  @!P3 IADD3 R20, P4, R16, R20, RZ ;  /* 0x000000141014b210 */ /* 0x001fe20007f9e0ff */
[----:B------:R-:W-:Y:S02]  /*82700*/  FMUL R17, R172, UR8 ;  /* 0x00000008ac117c20 */ /* 0x000fe40008400000 */
[----:B------:R-:W2:Y:S02]  /*82710*/  LDL.LU R172, [R1+0xef4] ;  /* 0x000ef40001ac7983 */ /* 0x000ea40000300800 */
[----:B------:R-:W-:Y:S01]  /*82720*/  @!P3 IMAD.X R21, R29, 0x1, R21, P4 ;  /* 0x000000011d15b824 */ /* 0x000fe200020e0615 */
[----:B------:R-:W-:-:S05]  /*82730*/  F2FP.SATFINITE.E4M3.F32.PACK_AB_MERGE_C R17, RZ, R17, RZ ;  /* 0x00000011ff11723e */ /* 0x000fca00048070ff */
        /* <DEDUP_REMOVED lines=14> */
[----:B------:R-:W-:Y:S02]  /*82820*/  LOP3.LUT P1, RZ, R11, 0x4000, RZ, 0xc0, !PT ;  /* 0x000040000bff7812 */ /* 0x000fe4000782c0ff */
[----:B------:R-:W-:-:S11]  /*82830*/  F2FP.SATFINITE.E4M3.F32.PACK_AB_MERGE_C R17, RZ, R17, RZ ;  /* 0x00000011ff11723e */ /* 0x000fd600048070ff */
[----:B----4-:R2:W-:Y:S02]  /*82840*/  @!P1 STG.E.U8 desc[UR26][R168.64+0x128], R17 ;  /* 0x00012811a8009986 */ /* 0x0105e4000c10111a */
[----:B--2---:R-:W-:Y:S02]  /*82850*/  FMUL R17, R28, UR8 ;  /* 0x000000081c117c20 */ /* 0x004fe40008400000 */
[----:B------:R-:W2:Y:S01]  /*82860*/  LDL.LU R28, [R1+0xefc] ;  /* 0x000efc00011c7983 */ /* 0x000ea20000300800 */
[----:B------:R-:W-:-:S04]  /*82870*/  LOP3.LUT R10, R10, 0xfffffffb, RZ, 0xc0, !PT ;  /* 0xfffffffb0a0a7812 */ /* 0x000fc800078ec0ff */
[----:B------:R-:W-:Y:S02]  /*82880*/  @P6 LOP3.LUT R10, R10, 0x4, RZ, 0xfc, !PT ;  /* 0x000000040a0a6812 */ /* 0x000fe400078efcff */
[----:B------:R-:W-:Y:S02]  /*82890*/  ISETP.LT.OR P6, PT, R27, 0x16a, !P0 ;  /* 0x0000016a1b00780c */ /* 0x000fe400047c1670 */
[----:B------:R-:W-:-:S11]  /*828a0*/  LOP3.LUT R10, R10, 0xfffffffd, RZ, 0xc0, !PT ;  /* 0xfffffffd0a0a7812 */ /* 0x000fd600078ec0ff */
        /* <DEDUP_REMOVED lines=10> */
[----:B0-----:R-:W4:Y:S04]  /*82950*/  LDL.LU.64 R170, [R1+0x2e8] ;  /* 0x0002e80001aa7983 */ /* 0x001f280000300a00 */
[----:B------:R0:W-:Y:S02]  /*82960*/  @!P6 STL [R1+0x33c], R20 ;  /* 0x00033c140100e387 */ /* 0x0001e40000100800 */
[----:B0-----:R-:W0:Y:S01]  /*82970*/  @!P3 LDC.64 R20, c[0x0][0x5c0] ;  /* 0x00017000ff14bb82 */ /* 0x001e220000000a00 */
[----:B------:R-:W-:Y:S01]  /*82980*/  FMUL R17, R172, UR8 ;  /* 0x00000008ac117c20 */ /* 0x000fe20008400000 */
[----:B0-----:R-:W-:-:S04]  /*82990*/  @!P3 IADD3 R20, P4, R16, R20, RZ ;  /* 0x000000141014b210 */ /* 0x001fc80007f9e0ff */
[----:B------:R-:W-:Y:S01]  /*829a0*/  F2FP.SATFINITE.E4M3.F32.PACK_AB_MERGE_C R17, RZ, R17, RZ ;  /* 0x00000011ff11723e */ /* 0x000fe200048070ff */
[----:B------:R-:W-:-:S05]  /*829b0*/  @!P3 IMAD.X R21, R29, 0x1, R21, P4 ;  /* 0x000000011d15b824 */ /* 0x000fca00020e0615 */
[----:B------:R0:W-:Y:S01]  /*829c0*/  @!P3 STG.E.U8 desc[UR26][R20.64+0x130], R17 ;  /* 0x000130111400b986 */ /* 0x0001e2000c10111a */
[----:B------:R-:W-:-:S13]  /*829d0*/  ISETP.LT.OR P3, PT, R27, 0x132, !P5 ;  /* 0x000001321b00780c */ /* 0x000fda0006f61670 */
[----:B0-----:R-:W0:Y:S01]  /*829e0*/  @!P3 LDC.64 R20, c[0x0][0x5c0] ;  /* 0x00017000ff14bb82 */ /* 0x001e220000000a00 */
[----:B------:R-:W-:Y:S04]  /*829f0*/  @!P6 STL [R1+0x344], R13 ;  /* 0x0003440d0100e387 */ /* 0x000fe80000100800 */
[----:B------:R-:W4:Y:S01]  /*82a00*/  LDL.LU R178, [R1+0xf00] ;  /* 0x000f000001b27983 */ /* 0x000f220000300800 */
[----:B------:R-:W-:-:S03]  /*82a10*/  LOP3.LUT R10, R10, 0xfffffffe, RZ, 0xc0, !PT ;  /* 0xfffffffe0a0a7812 */ /* 0x000fc600078ec0ff */
[----:B------:R-:W4:Y:S01]  /*82a20*/  LDL.64 R172, [R1+0x2a0] ;  /* 0x0002a00001ac7983 */ /* 0x000f220000100a00 */
[----:B------:R-:W-:Y:S02]  /*82a30*/  @P6 LOP3.LUT R10, R10, 0x1, RZ, 0xfc, !PT ;  /* 0x000000010a0a6812 */ /* 0x000fe400078efcff */
[----:B------:R-:W-:Y:S02]  /*82a40*/  ISETP.LT.OR P6, PT, R27, 0x172, !P0 ;  /* 0x000001721b00780c */ /* 0x000fe400047c1670 */
[----:B0-----:R-:W-:Y:S01]  /*82a50*/  @!P3 IADD3 R20, P4, R16, R20, RZ ;  /* 0x000000141014b210 */ /* 0x001fe20007f9e0ff */
[----:B---3--:R-:W-:Y:S02]  /*82a60*/  FMUL R17, R12, UR8 ;  /* 0x000000080c117c20 */ /* 0x008fe40008400000 */
[----:B------:R-:W3:Y:S02]  /*82a70*/  LDL.LU R12, [R1+0xf04] ;  /* 0x000f0400010c7983 */ /* 0x000ee40000300800 */
        /* <DEDUP_REMOVED lines=17> */
[----:B------:R-:W-:Y:S01]  /*82b90*/  LOP3.LUT P1, RZ, R11, 0x20000, RZ, 0xc0, !PT ;  /* 0x000200000bff7812 */ /* 0x000fe2000782c0ff */
[----:B------:R-:W2:Y:S01]  /*82ba0*/  LDL.LU R180, [R1+0xf0c] ;  /* 0x000f0c0001b47983 */ /* 0x000ea20000300800 */
[----:B------:R-:W-:Y:S02]  /*82bb0*/  @P6 LOP3.LUT R9, R9, 0x40000000, RZ, 0xfc, !PT ;  /* 0x4000000009096812 */ /* 0x000fe400078efcff */
[----:B------:R-:W-:Y:S02]  /*82bc0*/  ISETP.LT.OR P6, PT, R27, 0x17a, !P0 ;  /* 0x0000017a1b00780c */ /* 0x000fe400047c1670 */
[----:B------:R-:W-:Y:S02]  /*82bd0*/  F2FP.SATFINITE.E4M3.F32.PACK_AB_MERGE_C R17, RZ, R17, RZ ;  /* 0x00000011ff11723e */ /* 0x000fe400048070ff */
[----:B------:R-:W-:-:S09]  /*82be0*/  LOP3.LUT R9, R9, 0xdfffffff, RZ, 0xc0, !PT ;  /* 0xdfffffff09097812 */ /* 0x000fd200078ec0ff */
[----:B------:R-:W-:Y:S02]  /*82bf0*/  @P6 LOP3.LUT R9, R9, 0x20000000, RZ, 0xfc, !PT ;  /* 0x2000000009096812 */ /* 0x000fe400078efcff */
[----:B------:R-:W-:Y:S01]  /*82c00*/  LOP3.LUT P2, RZ, R8, 0x100000, RZ, 0xc0, !PT ;  /* 0x0010000008ff7812 */ /* 0x000fe2000784c0ff */
        /* <DEDUP_REMOVED lines=9> */
[----:B------:R0:W-:Y:S04]  /*82ca0*/  @!P2 STG.E.U8 desc[UR26][R172.64+0x131], R17 ;  /* 0x00013111ac00a986 */ /* 0x0001e8000c10111a */
[----:B0-----:R-:W4:Y:S01]  /*82cb0*/  LDL.LU.64 R172, [R1+0x2c0] ;  /* 0x0002c00001ac7983 */ /* 0x001f220000300a00 */
[----:B---3--:R-:W-:-:S03]  /*82cc0*/  FMUL R17, R12, UR8 ;  /* 0x000000080c117c20 */ /* 0x008fc60008400000 */
[----:B------:R0:W-:Y:S04]  /*82cd0*/  @!P6 STL [R1+0x34c], R20 ;  /* 0x00034c140100e387 */ /* 0x0001e80000100800 */
[----:B------:R-:W-:Y:S04]  /*82ce0*/  @!P6 STL [R1+0x354], R13 ;  /* 0x0003540d0100e387 */ /* 0x000fe80000100800 */
[----:B------:R-:W3:Y:S01]  /*82cf0*/  LDL.LU R12, [R1+0xf10] ;  /* 0x000f1000010c7983 */ /* 0x000ee20000300800 */
[----:B0-----:R-:W0:Y:S01]  /*82d00*/  @!P3 LDC.64 R20, c[0x0][0x5c0] ;  /* 0x00017000ff14bb82 */ /* 0x001e220000000a00 */
[----:B------:R-:W-:-:S02]  /*82d10*/  F2FP.SATFINITE.E4M3.F32.PACK_AB_MERGE_C R17, RZ, R17, RZ ;  /* 0x00000011ff11723e */ /* 0x000fc400048070ff */
[----:B------:R-:W3:Y:S01]  /*82d20*/  LDL.64 R178, [R1+0x298] ;  /* 0x0002980001b27983 */ /* 0x000ee20000100a00 */
        /* <DEDUP_REMOVED lines=32> */
[----:B------:R-:W-:Y:S02]  /*82f30*/  LOP3.LUT R9, R9, 0xfdffffff, RZ, 0xc0, !PT ;  /* 0xfdffffff09097812 */ /* 0x000fe400078ec0ff */
[----:B------:R-:W-:-:S09]  /*82f40*/  LOP3.LUT P2, RZ, R0, 0x1000000, RZ, 0xc0, !PT ;  /* 0x0100000000ff7812 */ /* 0x000fd2000784c0ff */
[----:B------:R-:W-:Y:S01]  /*82f50*/  @P6 LOP3.LUT R9, R9, 0x2000000, RZ, 0xfc, !PT ;  /* 0x0200000009096812 */ /* 0x000fe200078efcff */
[----:B----4-:R3:W-:Y:S02]  /*82f60*/  @!P1 STG.E.U8 desc[UR26][R172.64+0x138], R17 ;  /* 0x00013811ac009986 */ /* 0x0107e4000c10111a */
[----:B---3--:R-:W-:Y:S02]  /*82f70*/  FMUL R17, R12, UR8 ;  /* 0x000000080c117c20 */ /* 0x008fe40008400000 */
[----:B------:R-:W3:Y:S01]  /*82f80*/  LDL.LU R12, [R1+0xf1c] ;  /* 0x000f1c00010c7983 */ /* 0x000ee20000300800 */
[----:B------:R-:W-:-:S04]  /*82f90*/  @!P6 IADD3 R172, P3, P4, R3, R16, R5 ;  /* 0x0000001003ace210 */ /* 0x000fc80007c7e005 */
[----:B------:R-:W-:Y:S02]  /*82fa0*/  @!P6 IADD3.X R173, R2, R29, R4, P3, P4 ;  /* 0x0000001d02ade210 */ /* 0x000fe40001fe8404 */
[----:B------:R-:W-:Y:S02]  /*82fb0*/  ISETP.LT.OR P6, PT, R27, 0x191, !P0 ;  /* 0x000001911b00780c */ /* 0x000fe400047c1670 */
[----:B------:R-:W-:-:S05]  /*82fc0*/  F2FP.SATFINITE.E4M3.F32.PACK_AB_MERGE_C R17, RZ, R17, RZ ;  /* 0x00000011ff11723e */ /* 0x000fca00048070ff */
[----:B------:R0:W-:Y:S06]  /*82fd0*/  @!P2 STG.E.U8 desc[UR26][R178.64+0x139], R17 ;  /* 0x00013911b200a986 */ /* 0x0001ec000c10111a */
[----:B------:R-:W-:-:S04]  /*82fe0*/  @!P6 IADD3 R20, P3, P4, R3, R16, R5 ;  /* 0x000000100314e210 */ /* 0x000fc80007c7e005 */
[----:B------:R-:W-:Y:S01]  /*82ff0*/  @!P6 IADD3.X R13, R2, R29, R4, P3, P4 ;  /* 0x0000001d020de210 */ /* 0x000fe20001fe8404 */
        /* <DEDUP_REMOVED lines=34> */
[----:B---3--:R-:W-:-:S03]  /*83220*/  FMUL R17, R12, UR8 ;  /* 0x000000080c117c20 */ /* 0x008fc60008400000 */
        /* <DEDUP_REMOVED lines=30> */
[----:B------:R-:W-:Y:S01]  /*83410*/  LOP3.LUT R9, R9, 0xffefffff, RZ, 0xc0, !PT ;  /* 0xffefffff09097812 */ /* 0x000fe200078ec0ff */
[----:B------:R-:W-:Y:S03]  /*83420*/  @!P6 STL [R1+0x374], R13 ;  /* 0x0003740d0100e387 */ /* 0x000fe60000100800 */
[----:B------:R-:W-:Y:S01]  /*83430*/  @P6 LOP3.LUT R9, R9, 0x100000, RZ, 0xfc, !PT ;  /* 0x0010000009096812 */ /* 0x000fe200078efcff */
[----:B------:R-:W4:Y:S01]  /*83440*/  LDL.LU R184, [R1+0xf30] ;  /* 0x000f300001b87983 */ /* 0x000f220000300800 */
[----:B------:R-:W-:-:S03]  /*83450*/  ISETP.LT.OR P6, PT, R27, 0x1a2, !P0 ;  /* 0x000001a21b00780c */ /* 0x000fc600047c1670 */
[----:B------:R-:W4:Y:S01]  /*83460*/  LDL.64 R182, [R1+0x220] ;  /* 0x0002200001b67983 */ /* 0x000f220000100a00 */
[----:B0-----:R-:W-:-:S05]  /*83470*/  @!P3 IADD3 R20, P4, R16, R20, RZ ;  /* 0x000000141014b210 */ /* 0x001fca0007f9e0ff */
[----:B------:R-:W-:Y:S02]  /*83480*/  @!P3 IMAD.X R21, R29, 0x1, R21, P4 ;  /* 0x000000011d15b824 */ /* 0x000fe400020e0615 */
[----:B---3--:R-:W-:Y:S01]  /*83490*/  FMUL R17, R12, UR8 ;  /* 0x000000080c117c20 */ /* 0x008fe20008400000 */
[----:B------:R-:W-:Y:S01]  /*834a0*/  LOP3.LUT R9, R9, 0xfff7ffff, RZ, 0xc0, !PT ;  /* 0xfff7ffff09097812 */ /* 0x000fe200078ec0ff */
[----:B------:R-:W3:Y:S03]  /*834b0*/  LDL.LU R12, [R1+0xf34] ;  /* 0x000f3400010c7983 */ /* 0x000ee60000300800 */
[----:B------:R-:W-:-:S05]  /*834c0*/  F2FP.SATFINITE.E4M3.F32.PACK_AB_MERGE_C R17, RZ, R17, RZ ;  /* 0x00000011ff11723e */ /* 0x000fca00048070ff */
[----:B------:R0:W-:Y:S01]  /*834d0*/  @!P3 STG.E.U8 desc[UR26][R20.64+0x149], R17 ;  /* 0x000149111400b986 */ /* 0x0001e2000c10111a */
[----:B------:R-:W-:Y:S02]  /*834e0*/  @P6 LOP3.LUT R9, R9, 0x80000, RZ, 0xfc, !PT ;  /* 0x0008000009096812 */ /* 0x000fe400078efcff */
[----:B0-----:R-:W-:-:S04]  /*834f0*/  @!P6 IADD3 R20, P3, P4, R3, R16, R5 ;  /* 0x000000100314e210 */ /* 0x001fc80007c7e005 */
[----:B------:R-:W-:Y:S01]  /*83500*/  @!P6 IADD3.X R13, R2, R29, R4, P3, P4 ;  /* 0x0000001d020de210 */ /* 0x000fe20001fe8404 */
[----:B------:R0:W-:Y:S04]  /*83510*/  @!P6 STL [R1+0x228], R20 ;  /* 0x000228140100e387 */ /* 0x0001e80000100800 */
        /* <DEDUP_REMOVED lines=27> */
[----:B0-----:R-:W4:Y:S04]  /*836d0*/  LDL.LU.64 R182, [R1+0x248] ;  /* 0x0002480001b67983 */ /* 0x001f280000300a00 */
[----:B------:R0:W-:Y:S02]  /*836e0*/  @!P6 STL [R1+0x37c], R20 ;  /* 0x00037c140100e387 */ /* 0x0001e40000100800 */
[----:B0-----:R-:W0:Y:S02]  /*836f0*/  @!P3 LDC.64 R20, c[0x0][0x5c0] ;  /* 0x00017000ff14bb82 */ /* 0x001e240000000a00 */
[----:B------:R-:W-:Y:S01]  /*83700*/  @!P6 STL [R1+0x384], R13 ;  /* 0x0003840d0100e387 */ /* 0x000fe20000100800 */
[----:B---3--:R-:W-:-:S03]  /*83710*/  FMUL R17, R12, UR8 ;  /* 0x000000080c117c20 */ /* 0x008fc60008400000 */
[----:B------:R-:W3:Y:S02]  /*83720*/  LDL.LU R12, [R1+0xf40] ;  /* 0x000f4000010c7983 */ /* 0x000ee40000300800 */
[----:B------:R-:W-:Y:S02]  /*83730*/  F2FP.SATFINITE.E4M3.F32.PACK_AB_MERGE_C R17, RZ, R17, RZ ;  /* 0x00000011ff11723e */ /* 0x000fe400048070ff */
[----:B------:R-:W3:Y:S01]  /*83740*/  LDL.LU.64 R184, [R1+0x1a0] ;  /* 0x0001a00001b87983 */ /* 0x000ee20000300a00 */
        /* <DEDUP_REMOVED lines=20> */
[----:B------:R-:W-:Y:S01]  /*83890*/  ISETP.LT.OR P6, PT, R27, 0x1b9, !P0 ;  /* 0x000001b91b00780c */ /* 0x000fe200047c1670 */
[----:B------:R-:W-:-:S12]  /*838a0*/  FMUL R17, R25, UR8 ;  /* 0x0000000819117c20 */ /* 0x000fd80008400000 */
[----:B0-----:R-:W-:-:S04]  /*838b0*/  @!P6 IADD3 R20, P3, P4, R3, R16, R5 ;  /* 0x000000100314e210 */ /* 0x001fc80007c7e005 */
[----:B-1----:R-:W-:Y:S01]  /*838c0*/  @!P6 IADD3.X R13, R2, R29, R4, P3, P4 ;  /* 0x0000001d020de210 */ /* 0x002fe20001fe8404 */
[----:B------:R-:W-:Y:S04]  /*838d0*/  @!P6 STL [R1+0x380], R20 ;  /* 0x000380140100e387 */ /* 0x000fe80000100800 */
[----:B------:R-:W-:Y:S04]  /*838e0*/  @!P6 STL [R1+0x388], R13 ;  /* 0x0003880d0100e387 */ /* 0x000fe80000100800 */
[----:B------:R-:W2:Y:S01]  /*838f0*/  LDL.LU R25, [R1+0xf48] ;  /* 0x000f480001197983 */ /* 0x000ea20000300800 */
[----:B------:R-:W-:-:S02]  /*83900*/  LOP3.LUT R9, R9, 0xffffbfff, RZ, 0xc0, !PT ;  /* 0xffffbfff09097812 */ /* 0x000fc400078ec0ff */
[----:B------:R-:W-:Y:S02]  /*83910*/  LOP3.LUT P1, RZ, R11, 0x20000000, RZ, 0xc0, !PT ;  /* 0x200000000bff7812 */ /* 0x000fe4000782c0ff */
[----:B------:R-:W-:Y:S02]  /*83920*/  @P6 LOP3.LUT R9, R9, 0x4000, RZ, 0xfc, !PT ;  /* 0x0000400009096812 */ /* 0x000fe400078efcff */
[----:B------:R-:W-:Y:S02]  /*83930*/  ISETP.LT.OR P6, PT, R27, 0x1ba, !P0 ;  /* 0x000001ba1b00780c */ /* 0x000fe400047c1670 */
[----:B------:R-:W-:Y:S02]  /*83940*/  F2FP.SATFINITE.E4M3.F32.PACK_AB_MERGE_C R17, RZ, R17, RZ ;  /* 0x00000011ff11723e */ /* 0x000fe400048070ff */
[----:B------:R-:W-:Y:S02]  /*83950*/  LOP3.LUT R9, R9, 0xffffdfff, RZ, 0xc0, !PT ;  /* 0xffffdfff09097812 */ /* 0x000fe400078ec0ff */
[----:B------:R-:W-:-:S07]  /*83960*/  LOP3.LUT P2, RZ, R8, 0x400000, RZ, 0xc0, !PT ;  /* 0x0040000008ff7812 */ /* 0x000fce000784c0ff */
[----:B------:R-:W-:Y:S01]  /*83970*/  @P6 LOP3.LUT R9, R9, 0x2000, RZ, 0xfc, !PT ;  /* 0x0000200009096812 */ /* 0x000fe200078efcff */
[----:B----4-:R0:W-:Y:S02]  /*83980*/  @!P1 STG.E.U8 desc[UR26][R182.64+0x150], R17 ;  /* 0x00015011b6009986 */ /* 0x0101e4000c10111a */
[----:B0-----:R-:W-:-:S04]  /*83990*/  @!P6 IADD3 R182, P3, P4, R3, R16, R5 ;  /* 0x0000001003b6e210 */ /* 0x001fc80007c7e005 */
[----:B------:R-:W-:Y:S02]  /*839a0*/  @!P6 IADD3.X R183, R2, R29, R4, P3, P4 ;  /* 0x0000001d02b7e210 */ /* 0x000fe40001fe8404 */
[----:B------:R-:W-:Y:S01]  /*839b0*/  ISETP.LT.OR P6, PT, R27, 0x1c1, !P0 ;  /* 0x000001c11b00780c */ /* 0x000fe200047c1670 */
[----:B---3--:R-:W-:Y:S02]  /*839c0*/  FMUL R17, R12, UR8 ;  /* 0x000000080c117c20 */ /* 0x008fe40008400000 */
[----:B------:R-:W3:Y:S03]  /*839d0*/  LDL.LU R12, [R1+0xf4c] ;  /* 0x000f4c00010c7983 */ /* 0x000ee60000300800 */
[----:B------:R-:W-:-:S07]  /*839e0*/  F2FP.SATFINITE.E4M3.F32.PACK_AB_MERGE_C R17, RZ, R17, RZ ;  /* 0x00000011ff11723e */ /* 0x000fce00048070ff */
[----:B------:R-:W-:Y:S01]  /*839f0*/  @!P6 IADD3 R13, P3, P4, R3, R16, R5 ;  /* 0x00000010030de210 */ /* 0x000fe20007c7e005 */
[----:B------:R0:W-:Y:S04]  /*83a00*/  @!P2 STG.E.U8 desc[UR26][R184.64+0x151], R17 ;  /* 0x00015111b800a986 */ /* 0x0001e8000c10111a */
[----:B0-----:R-:W4:Y:S04]  /*83a10*/  LDL.LU.64 R184, [R1+0x1f0] ;  /* 0x0001f00001b87983 */ /* 0x001f280000300a00 */
[----:B------:R-:W-:Y:S01]  /*83a20*/  @!P6 STL [R1+0x38c], R13 ;  /* 0x00038c0d0100e387 */ /* 0x000fe20000100800 */
[----:B--2---:R-:W-:-:S03]  /*83a30*/  FMUL R17, R28, UR8 ;  /* 0x000000081c117c20 */ /* 0x004fc60008400000 */
[----:B------:R-:W2:Y:S01]  /*83a40*/  LDL.LU R28, [R1+0xf50] ;  /* 0x000f5000011c7983 */ /* 0x000ea20000300800 */
[----:B------:R-:W-:Y:S02]  /*83a50*/  @!P6 IADD3.X R30, R2, R29, R4, P3, P4 ;  /* 0x0000001d021ee210 */ /* 0x000fe40001fe8404 */
[----:B------:R-:W-:Y:S01]  /*83a60*/  ISETP.LT.OR P3, PT, R27, 0x159, !P5 ;  /* 0x000001591b00780c */ /* 0x000fe20006f61670 */
[----:B------:R-:W2:-:S12]  /*83a70*/  LDL.LU.64 R186, [R1+0x198] ;  /* 0x0001980001ba7983 */ /* 0x000e980000300a00 */
[----:B------:R-:W0:Y:S01]  /*83a80*/  @!P3 LDC.64 R20, c[0x0][0x5c0] ;  /* 0x00017000ff14bb82 */ /* 0x000e220000000a00 */
[----:B------:R-:W-:Y:S02]  /*83a90*/  F2FP.SATFINITE.E4M3.F32.PACK_AB_MERGE_C R17, RZ, R17, RZ ;  /* 0x00000011ff11723e */ /* 0x000fe400048070ff */
[----:B0-----:R-:W-:-:S05]  /*83aa0*/  @!P3 IADD3 R20, P4, R16, R20, RZ ;  /* 0x000000141014b210 */ /* 0x001fca0007f9e0ff */
[----:B------:R-:W-:-:S05]  /*83ab0*/  @!P3 IMAD.X R21, R29, 0x1, R21, P4 ;  /* 0x000000011d15b824 */ /* 0x000fca00020e0615 */
[----:B------:R0:W-:Y:S01]  /*83ac0*/  @!P3 STG.E.U8 desc[UR26][R20.64+0x158], R17 ;  /* 0x000158111400b986 */ /* 0x0001e2000c10111a */
[----:B------:R-:W-:-:S13]  /*83ad0*/  ISETP.LT.OR P3, PT, R27, 0x15a, !P5 ;  /* 0x0000015a1b00780c */ /* 0x000fda0006f61670 */
[----:B0-----:R-:W0:Y:S01]  /*83ae0*/  @!P3 LDC.64 R20, c[0x0][0x5c0] ;  /* 0x00017000ff14bb82 */ /* 0x001e220000000a00 */
[----:B------:R-:W-:Y:S02]  /*83af0*/  FMUL R17, R25, UR8 ;  /* 0x0000000819117c20 */ /* 0x000fe40008400000 */
[----:B------:R-:W2:Y:S01]  /*83b00*/  LDL.LU R25, [R1+0xf54] ;  /* 0x000f540001197983 */ /* 0x000ea20000300800 */
[----:B0-----:R-:W-:Y:S02]  /*83b10*/  @!P3 IADD3 R20, P4, R16, R20, RZ ;  /* 0x000000141014b210 */ /* 0x001fe40007f9e0ff */
[----:B------:R-:W-:-:S03]  /*83b20*/  F2FP.SATFINITE.E4M3.F32.PACK_AB_MERGE_C R17, RZ, R17, RZ ;  /* 0x00000011ff11723e */ /* 0x000fc600048070ff */
[----:B------:R-:W-:Y:S01]  /*83b30*/  @!P3 IMAD.X R21, R29, 0x1, R21, P4 ;  /* 0x000000011d15b824 */ /* 0x000fe200020e0615 */
[----:B------:R-:W-:-:S04]  /*83b40*/  LOP3.LUT P1, RZ, R14, 0x1, RZ, 0xc0, !PT ;  /* 0x000000010eff7812 */ /* 0x000fc8000782c0ff */
[----:B------:R3:W-:Y:S02]  /*83b50*/  @!P3 STG.E.U8 desc[UR26][R20.64+0x159], R17 ;  /* 0x000159111400b986 */ /* 0x0007e4000c10111a */
[----:B---3--:R-:W-:Y:S02]  /*83b60*/  FMUL R17, R12, UR8 ;  /* 0x000000080c117c20 */ /* 0x008fe40008400000 */
[----:B------:R-:W3:Y:S03]  /*83b70*/  LDL.LU R12, [R1+0xf58] ;  /* 0x000f5800010c7983 */ /* 0x000ee60000300800 */
[----:B------:R-:W-:-:S05]  /*83b80*/  F2FP.SATFINITE.E4M3.F32.PACK_AB_MERGE_C R17, RZ, R17, RZ ;  /* 0x00000011ff11723e */ /* 0x000fca00048070ff */
        /* <DEDUP_REMOVED lines=10> */
[C---:B------:R-:W-:Y:S02]  /*83c30*/  ISETP.LT.OR P6, PT, R27.reuse, 0x1c9, !P0 ;  /* 0x000001c91b00780c */ /* 0x040fe400047c1670 */
[----:B------:R-:W-:Y:S02]  /*83c40*/  ISETP.LT.OR P1, PT, R27, 0x1ca, !P0 ;  /* 0x000001ca1b00780c */ /* 0x000fe40004721670 */
[----:B------:R-:W-:-:S09]  /*83c50*/  LOP3.LUT R9, R9, 0xfffffbff, RZ, 0xc0, !PT ;  /* 0xfffffbff09097812 */ /* 0x000fd200078ec0ff */
[-CC-:B------:R-:W-:Y:S02]  /*83c60*/  @!P6 IADD3 R33, P3, P4, R3, R16.reuse, R5.reuse ;  /* 0x000000100321e210 */ /* 0x180fe40007c7e005 */
[----:B------:R-:W-:Y:S02]  /*83c70*/  @P6 LOP3.LUT R9, R9, 0x400, RZ, 0xfc, !PT ;  /* 0x0000040009096812 */ /* 0x000fe400078efcff */
[----:B------:R-:W-:Y:S02]  /*83c80*/  @!P6 IADD3.X R34, R2, R29, R4, P3, P4 ;  /* 0x0000001d0222e210 */ /* 0x000fe40001fe8404 */
[----:B------:R-:W-:Y:S02]  /*83c90*/  LOP3.LUT R9, R9, 0xfffffdff, RZ, 0xc0, !PT ;  /* 0xfffffdff09097812 */ /* 0x000fe400078ec0ff */
[----:B------:R-:W-:Y:S02]  /*83ca0*/  @!P1 IADD3 R184, P3, P4, R3, R16, R5 ;  /* 0x0000001003b89210 */ /* 0x000fe40007c7e005 */
[----:B------:R-:W-:-:S02]  /*83cb0*/  @P1 LOP3.LUT R9, R9, 0x200, RZ, 0xfc, !PT ;  /* 0x0000020009091812 */ /* 0x000fc400078efcff */
[----:B------:R-:W-:Y:S02]  /*83cc0*/  @!P1 IADD3.X R185, R2, R29, R4, P3, P4 ;  /* 0x0000001d02b99210 */ /* 0x000fe40001fe8404 */
[----:B------:R-:W-:-:S13]  /*83cd0*/  ISETP.LT.OR P1, PT, R27, 0x1d1, !P0 ;  /* 0x000001d11b00780c */ /* 0x000fda0004721670 */
[----:B------:R-:W-:-:S04]  /*83ce0*/  @!P1 IADD3 R35, P3, P4, R3, R16, R5 ;  /* 0x0000001003239210 */ /* 0x000fc80007c7e005 */
[----:B------:R-:W-:Y:S02]  /*83cf0*/  @!P1 IADD3.X R36, R2, R29, R4, P3, P4 ;  /* 0x0000001d02249210 */ /* 0x000fe40001fe8404 */
[----:B------:R-:W-:Y:S02]  /*83d00*/  ISETP.LT.OR P3, PT, R27, 0x161, !P5 ;  /* 0x000001611b00780c */ /* 0x000fe40006f61670 */
[----:B------:R-:W-:Y:S02]  /*83d10*/  LOP3.LUT P2, RZ, R0, 0x10, RZ, 0xc0, !PT ;  /* 0x0000001000ff7812 */ /* 0x000fe4000784c0ff */
[----:B------:R-:W-:-:S09]  /*83d20*/  F2FP.SATFINITE.E4M3.F32.PACK_AB_MERGE_C R17, RZ, R17, RZ ;  /* 0x00000011ff11723e */ /* 0x000fd200048070ff */
[----:B------:R-:W0:Y:S02]  /*83d30*/  @!P3 LDC.64 R20, c[0x0][0x5c0] ;  /* 0x00017000ff14bb82 */ /* 0x000e240000000a00 */
[----:B------:R1:W-:Y:S04]  /*83d40*/  @!P2 STG.E.U8 desc[UR26][R186.64+0x159], R17 ;  /* 0x00015911ba00a986 */ /* 0x0003e8000c10111a */
[----:B-1----:R-:W4:Y:S01]  /*83d50*/  LDL.LU.64 R186, [R1+0x1c0] ;  /* 0x0001c00001ba7983 */ /* 0x002f220000300a00 */
[----:B------:R-:W-:-:S03]  /*83d60*/  FMUL R17, R25, UR8 ;  /* 0x0000000819117c20 */ /* 0x000fc60008400000 */
[----:B------:R-:W4:Y:S01]  /*83d70*/  LDL.LU R25, [R1+0xf60] ;  /* 0x000f600001197983 */ /* 0x000f220000300800 */
[----:B0-----:R-:W-:-:S03]  /*83d80*/  @!P3 IADD3 R20, P4, R16, R20, RZ ;  /* 0x000000141014b210 */ /* 0x001fc60007f9e0ff */
[----:B------:R-:W4:Y:S01]  /*83d90*/  LDL.LU.64 R192, [R1+0x128] ;  /* 0x0001280001c07983 */ /* 0x000f220000300a00 */
[----:B------:R-:W-:Y:S01]  /*83da0*/  F2FP.SATFINITE.E4M3.F32.PACK_AB_MERGE_C R17, RZ, R17, RZ ;  /* 0x00000011ff11723e */ /* 0x000fe200048070ff */
[----:B------:R-:W-:-:S05]  /*83db0*/  @!P3 IMAD.X R21, R29, 0x1, R21, P4 ;  /* 0x000000011d15b824 */ /* 0x000fca00020e0615 */
[----:B------:R0:W-:Y:S01]  /*83dc0*/  @!P3 STG.E.U8 desc[UR26][R20.64+0x160], R17 ;  /* 0x000160111400b986 */ /* 0x0001e2000c10111a */
[----:B------:R-:W-:-:S13]  /*83dd0*/  ISETP.LT.OR P3, PT, R27, 0x162, !P5 ;  /* 0x000001621b00780c */ /* 0x000fda0006f61670 */
[----:B0-----:R-:W0:Y:S02]  /*83de0*/  @!P3 LDC.64 R20, c[0x0][0x5c0] ;  /* 0x00017000ff14bb82 */ /* 0x001e240000000a00 */
[----:B0-----:R-:W-:-:S05]  /*83df0*/  @!P3 IADD3 R20, P4, R16, R20, RZ ;  /* 0x000000141014b210 */ /* 0x001fca0007f9e0ff */
[----:B------:R-:W-:Y:S02]  /*83e00*/  @!P3 IMAD.X R21, R29, 0x1, R21, P4 ;  /* 0x000000011d15b824 */ /* 0x000fe400020e0615 */
[----:B---3--:R-:W-:Y:S02]  /*83e10*/  FMUL R17, R12, UR8 ;  /* 0x000000080c117c20 */ /* 0x008fe40008400000 */
[----:B------:R-:W3:Y:S03]  /*83e20*/  LDL.LU R12, [R1+0xf64] ;  /* 0x000f6400010c7983 */ /* 0x000ee60000300800 */
[----:B------:R-:W-:-:S05]  /*83e30*/  F2FP.SATFINITE.E4M3.F32.PACK_AB_MERGE_C R17, RZ, R17, RZ ;  /* 0x00000011ff11723e */ /* 0x000fca00048070ff */
[----:B------:R2:W-:Y:S02]  /*83e40*/  @!P3 STG.E.U8 desc[UR26][R20.64+0x161], R17 ;  /* 0x000161111400b986 */ /* 0x0005e4000c10111a */
[----:B--2---:R-:W-:Y:S02]  /*83e50*/  FMUL R17, R28, UR8 ;  /* 0x000000081c117c20 */ /* 0x004fe40008400000 */
[----:B------:R-:W2:Y:S01]  /*83e60*/  LDL.LU R28, [R1+0xf68] ;  /* 0x000f6800011c7983 */ /* 0x000ea20000300800 */
[----:B------:R-:W-:Y:S02]  /*83e70*/  ISETP.LT.OR P2, PT, R27, 0x1d2, !P0 ;  /* 0x000001d21b00780c */ /* 0x000fe40004741670 */
[----:B------:R-:W-:-:S04]  /*83e80*/  LOP3.LUT R9, R9, 0xfffffeff, RZ, 0xc0, !PT ;  /* 0xfffffeff09097812 */ /* 0x000fc800078ec0ff */
[----:B------:R-:W-:-:S04]  /*83e90*/  @P1 LOP3.LUT R9, R9, 0x100, RZ, 0xfc, !PT ;  /* 0x0000010009091812 */ /* 0x000fc800078efcff */
[----:B------:R-:W-:-:S03]  /*83ea0*/  LOP3.LUT R9, R9, 0xffffff7f, RZ, 0xc0, !PT ;  /* 0xffffff7f09097812 */ /* 0x000fc600078ec0ff */
[----:B------:R-:W-:Y:S02]  /*83eb0*/  @!P2 IADD3 R37, P3, P4, R3, R16, R5 ;  /* 0x000000100325a210 */ /* 0x000fe40007c7e005 */
[----:B------:R-:W-:Y:S02]  /*83ec0*/  @P2 LOP3.LUT R9, R9, 0x80, RZ, 0xfc, !PT ;  /* 0x0000008009092812 */ /* 0x000fe400078efcff */
[----:B------:R-:W-:Y:S02]  /*83ed0*/  @!P2 IADD3.X R13, R2, R29, R4, P3, P4 ;  /* 0x0000001d020da210 */ /* 0x000fe40001fe8404 */
[----:B------:R-:W-:Y:S02]  /*83ee0*/  ISETP.LT.OR P2, PT, R27, 0x1d9, !P0 ;  /* 0x000001d91b00780c */ /* 0x000fe40004741670 */
[----:B------:R-:W-:Y:S02]  /*83ef0*/  LOP3.LUT R15, R15, 0xfffff7ff, RZ, 0xc0, !PT ;  /* 0xfffff7ff0f0f7812 */ /* 0x000fe400078ec0ff */
[----:B------:R-:W-:-:S09]  /*83f00*/  LOP3.LUT P6, RZ, R14, 0x8, RZ, 0xc0, !PT ;  /* 0x000000080eff7812 */ /* 0x000fd200078cc0ff */
[----:B------:R-:W-:Y:S02]  /*83f10*/  @!P2 IADD3 R38, P3, P4, R3, R16, R5 ;  /* 0x000000100326a210 */ /* 0x000fe40007c7e005 */
[----:B------:R-:W-:Y:S02]  /*83f20*/  @P2 LOP3.LUT R15, R15, 0x800, RZ, 0xfc, !PT ;  /* 0x000008000f0f2812 */ /* 0x000fe400078efcff */
[----:B------:R-:W-:Y:S02]  /*83f30*/  @!P2 IADD3.X R39, R2, R29, R4, P3, P4 ;  /* 0x0000001d0227a210 */ /* 0x000fe40001fe8404 */
[----:B------:R-:W-:Y:S02]  /*83f40*/  ISETP.LT.OR P2, PT, R27, 0x1da, !P0 ;  /* 0x000001da1b00780c */ /* 0x000fe40004741670 */
[----:B------:R-:W-:Y:S02]  /*83f50*/  F2FP.SATFINITE.E4M3.F32.PACK_AB_MERGE_C R17, RZ, R17, RZ ;  /* 0x00000011ff11723e */ /* 0x000fe400048070ff */
[----:B------:R-:W-:-:S09]  /*83f60*/  LOP3.LUT R9, R9, 0xffffffdf, RZ, 0xc0, !PT ;  /* 0xffffffdf09097812 */ /* 0x000fd200078ec0ff */
[----:B------:R-:W-:Y:S01]  /*83f70*/  @P2 LOP3.LUT R9, R9, 0x20, RZ, 0xfc, !PT ;  /* 0x0000002009092812 */ /* 0x000fe200078efcff */
[----:B----4-:R0:W-:Y:S02]  /*83f80*/  @!P6 STG.E.U8 desc[UR26][R186.64+0x160], R17 ;  /* 0x00016011ba00e986 */ /* 0x0101e4000c10111a */
[----:B0-----:R-:W-:-:S04]  /*83f90*/  @!P2 IADD3 R186, P3, P4, R3, R16, R5 ;  /* 0x0000001003baa210 */ /* 0x001fc80007c7e005 */
[----:B------:R-:W-:Y:S02]  /*83fa0*/  @!P2 IADD3.X R187, R2, R29, R4, P3, P4 ;  /* 0x0000001d02bba210 */ /* 0x000fe40001fe8404 */
[----:B------:R-:W-:-:S13]  /*83fb0*/  ISETP.LT.OR P2, PT, R27, 0x1e1, !P0 ;  /* 0x000001e11b00780c */ /* 0x000fda0004741670 */
[----:B------:R-:W-:-:S04]  /*83fc0*/  @!P2 IADD3 R40, P3, P4, R3, R16, R5 ;  /* 0x000000100328a210 */ /* 0x000fc80007c7e005 */
[----:B------:R-:W-:Y:S02]  /*83fd0*/  @!P2 IADD3.X R41, R2, R29, R4, P3, P4 ;  /* 0x0000001d0229a210 */ /* 0x000fe40001fe8404 */
[----:B------:R-:W-:Y:S02]  /*83fe0*/  ISETP.LT.OR P3, PT, R27, 0x169, !P5 ;  /* 0x000001691b00780c */ /* 0x000fe40006f61670 */
[----:B------:R-:W-:-:S11]  /*83ff0*/  LOP3.LUT P1, RZ, R8, 0x800000, RZ, 0xc0, !PT ;  /* 0x0080000008ff7812 */ /* 0x000fd6000782c0ff */
[----:B------:R-:W0:Y:S01]  /*84000*/  @!P3 LDC.64 R20, c[0x0][0x5c0] ;  /* 0x00017000ff14bb82 */ /* 0x000e220000000a00 */
[----:B------:R-:W-:Y:S02]  /*84010*/  FMUL R17, R25, UR8 ;  /* 0x0000000819117c20 */ /* 0x000fe40008400000 */
[----:B------:R-:W4:Y:S03]  /*84020*/  LDL.LU R25, [R1+0xf6c] ;  /* 0x000f6c0001197983 */ /* 0x000f260000300800 */
[----:B------:R-:W-:Y:S01]  /*84030*/  F2FP.SATFINITE.E4M3.F32.PACK_AB_MERGE_C R17, RZ, R17, RZ ;  /* 0x00000011ff11723e */ /* 0x000fe200048070ff */
[----:B------:R-:W4:Y:S04]  /*84040*/  LDL.LU.64 R194, [R1+0x168] ;  /* 0x0001680001c27983 */ /* 0x000f280000300a00 */
[----:B------:R3:W-:Y:S02]  /*84050*/  @!P1 STG.E.U8 desc[UR26][R192.64+0x161], R17 ;  /* 0x00016111c0009986 */ /* 0x0007e4000c10111a */
[----:B---3--:R-:W-:Y:S01]  /*84060*/  FMUL R17, R12, UR8 ;  /* 0x000000080c117c20 */ /* 0x008fe20008400000 */
[----:B0-----:R-:W-:Y:S01]  /*84070*/  @!P3 IADD3 R20, P4, R16, R20, RZ ;  /* 0x000000141014b210 */ /* 0x001fe20007f9e0ff */
[----:B------:R-:W3:Y:S03]  /*84080*/  LDL.LU R12, [R1+0xf70] ;  /* 0x000f7000010c7983 */ /* 0x000ee60000300800 */
[----:B------:R-:W-:Y:S01]  /*84090*/  F2FP.SATFINITE.E4M3.F32.PACK_AB_MERGE_C R17, RZ, R17, RZ ;  /* 0x00000011ff11723e */ /* 0x000fe200048070ff */
[----:B------:R-:W-:Y:S01]  /*840a0*/  @!P3 IMAD.X R21, R29, 0x1, R21, P4 ;  /* 0x000000011d15b824 */ /* 0x000fe200020e0615 */
[----:B------:R-:W3:Y:S04]  /*840b0*/  LDL.LU.64 R192, [R1+0x120] ;  /* 0x0001200001c07983 */ /* 0x000ee80000300a00 */
[----:B------:R2:W-:Y:S02]  /*840c0*/  @!P3 STG.E.U8 desc[UR26][R20.64+0x168], R17 ;  /* 0x000168111400b986 */ /* 0x0005e4000c10111a */
[----:B--2---:R-:W-:-:S02]  /*840d0*/  FMUL R17, R28, UR8 ;  /* 0x000000081c117c20 */ /* 0x004fc40008400000 */
[----:B------:R-:W2:Y:S01]  /*840e0*/  LDL.LU R28, [R1+0xf74] ;  /* 0x000f7400011c7983 */ /* 0x000ea20000300800 */
[----:B------:R-:W-:-:S13]  /*840f0*/  ISETP.LT.OR P3, PT, R27, 0x16a, !P5 ;  /* 0x0000016a1b00780c */ /* 0x000fda0006f61670 */
[----:B------:R-:W0:Y:S01]  /*84100*/  @!P3 LDC.64 R20, c[0x0][0x5c0] ;  /* 0x00017000ff14bb82 */ /* 0x000e220000000a00 */
[----:B------:R-:W-:Y:S02]  /*84110*/  F2FP.SATFINITE.E4M3.F32.PACK_AB_MERGE_C R17, RZ, R17, RZ ;  /* 0x00000011ff11723e */ /* 0x000fe400048070ff */
[----:B------:R-:W-:Y:S02]  /*84120*/  LOP3.LUT P6, RZ, R14, 0x40, RZ, 0xc0, !PT ;  /* 0x000000400eff7812 */ /* 0x000fe400078cc0ff */
[----:B------:R-:W-:Y:S02]  /*84130*/  LOP3.LUT P1, RZ, R0, 0x40, RZ, 0xc0, !PT ;  /* 0x0000004000ff7812 */ /* 0x000fe4000782c0ff */
[----:B0-----:R-:W-:-:S05]  /*84140*/  @!P3 IADD3 R20, P4, R16, R20, RZ ;  /* 0x000000141014b210 */ /* 0x001fca0007f9e0ff */
[----:B------:R-:W-:-:S05]  /*84150*/  @!P3 IMAD.X R21, R29, 0x1, R21, P4 ;  /* 0x000000011d15b824 */ /* 0x000fca00020e0615 */
[----:B------:R4:W-:Y:S02]  /*84160*/  @!P3 STG.E.U8 desc[UR26][R20.64+0x169], R17 ;  /* 0x000169111400b986 */ /* 0x0009e4000c10111a */
[----:B----4-:R-:W-:Y:S02]  /*84170*/  FMUL R17, R25, UR8 ;  /* 0x0000000819117c20 */ /* 0x010fe40008400000 */
[----:B------:R-:W4:Y:S03]  /*84180*/  LDL.LU R25, [R1+0xf78] ;  /* 0x000f780001197983 */ /* 0x000f260000300800 */
[----:B------:R-:W-:-:S05]  /*84190*/  F2FP.SATFINITE.E4M3.F32.PACK_AB_MERGE_C R17, RZ, R17, RZ ;  /* 0x00000011ff11723e */ /* 0x000fca00048070ff */
[----:B------:R3:W-:Y:S02]  /*841a0*/  @!P6 STG.E.U8 desc[UR26][R194.64+0x168], R17 ;  /* 0x00016811c200e986 */ /* 0x0007e4000c10111a */
[----:B---3--:R-:W-:Y:S02]  /*841b0*/  FMUL R17, R12, UR8 ;  /* 0x000000080c117c20 */ /* 0x008fe40008400000 */
[----:B------:R-:W3:Y:S03]  /*841c0*/  LDL.LU R12, [R1+0xf7c] ;  /* 0x000f7c00010c7983 */ /* 0x000ee60000300800 */
[----:B------:R-:W-:Y:S01]  /*841d0*/  F2FP.SATFINITE.E4M3.F32.PACK_AB_MERGE_C R17, RZ, R17, RZ ;  /* 0x00000011ff11723e */ /* 0x000fe200048070ff */
[----:B------:R-:W3:Y:S04]  /*841e0*/  LDL.LU.64 R190, [R1+0x148] ;  /* 0x0001480001be7983 */ /* 0x000ee80000300a00 */
[----:B------:R2:W-:Y:S02]  /*841f0*/  @!P1 STG.E.U8 desc[UR26][R192.64+0x169], R17 ;  /* 0x00016911c0009986 */ /* 0x0005e4000c10111a */
[----:B--2---:R-:W-:-:S02]  /*84200*/  FMUL R17, R28, UR8 ;  /* 0x000000081c117c20 */ /* 0x004fc40008400000 */
[----:B------:R-:W2:Y:S04]  /*84210*/  LDL.LU R28, [R1+0xf80] ;  /* 0x000f8000011c7983 */ /* 0x000ea80000300800 */
[----:B------:R-:W2:Y:S01]  /*84220*/  LDL.LU.64 R192, [R1+0xb8] ;  /* 0x0000b80001c07983 */ /* 0x000ea20000300a00 */
[----:B------:R-:W-:Y:S02]  /*84230*/  LOP3.LUT R9, R9, 0xffffffef, RZ, 0xc0, !PT ;  /* 0xffffffef09097812 */ /* 0x000fe400078ec0ff */
[----:B------:R-:W-:Y:S01]  /*84240*/  ISETP.LT.OR P6, PT, R27, 0x1ea, !P0 ;  /* 0x000001ea1b00780c */ /* 0x000fe200047c1670 */
[----:B------:R-:W2:Y:S01]  /*84250*/  LDL.LU R194, [R1+0xf84] ;  /* 0x000f840001c27983 */ /* 0x000ea20000300800 */
[----:B------:R-:W-:Y:S02]  /*84260*/  @P2 LOP3.LUT R9, R9, 0x10, RZ, 0xfc, !PT ;  /* 0x0000001009092812 */ /* 0x000fe400078efcff */
[----:B------:R-:W-:-:S02]  /*84270*/  ISETP.LT.OR P2, PT, R27, 0x1e2, !P0 ;  /* 0x000001e21b00780c */ /* 0x000fc40004741670 */
[----:B------:R-:W-:-:S11]  /*84280*/  LOP3.LUT R9, R9, 0xfffffff7, RZ, 0xc0, !PT ;  /* 0xfffffff709097812 */ /* 0x000fd600078ec0ff */
[----:B------:R-:W-:Y:S02]  /*84290*/  @!P2 IADD3 R42, P3, P4, R3, R16, R5 ;  /* 0x00000010032aa210 */ /* 0x000fe40007c7e005 */
[----:B------:R-:W-:Y:S02]  /*842a0*/  @P2 LOP3.LUT R9, R9, 0x8, RZ, 0xfc, !PT ;  /* 0x0000000809092812 */ /* 0x000fe400078efcff */
[----:B------:R-:W-:Y:S02]  /*842b0*/  @!P2 IADD3.X R43, R2, R29, R4, P3, P4 ;  /* 0x0000001d022ba210 */ /* 0x000fe40001fe8404 */
[C---:B------:R-:W-:Y:S02]  /*842c0*/  ISETP.LT.OR P2, PT, R27.reuse, 0x1e9, !P0 ;  /* 0x000001e91b00780c */ /* 0x040fe40004741670 */
[----:B------:R-:W-:-:S11]  /*842d0*/  ISETP.LT.OR P1, PT, R27, 0x1f1, !P0 ;  /* 0x000001f11b00780c */ /* 0x000fd60004721670 */
[----:B------:R-:W-:-:S04]  /*842e0*/  @!P2 IADD3 R44, P3, P4, R3, R16, R5 ;  /* 0x00000010032ca210 */ /* 0x000fc80007c7e005 */
[----:B------:R-:W-:Y:S02]  /*842f0*/  @!P2 IADD3.X R45, R2, R29, R4, P3, P4 ;  /* 0x0000001d022da210 */ /* 0x000fe40001fe8404 */
[----:B------:R-:W-:-:S04]  /*84300*/  @!P6 IADD3 R46, P3, P4, R3, R16, R5 ;  /* 0x00000010032ee210 */ /* 0x000fc80007c7e005 */
[----:B------:R-:W-:Y:S02]  /*84310*/  @!P6 IADD3.X R47, R2, R29, R4, P3, P4 ;  /* 0x0000001d022fe210 */ /* 0x000fe40001fe8404 */
[----:B------:R-:W-:-:S04]  /*84320*/  @!P1 IADD3 R48, P3, P4, R3, R16, R5 ;  /* 0x0000001003309210 */ /* 0x000fc80007c7e005 */
[----:B------:R-:W-:Y:S02]  /*84330*/  @!P1 IADD3.X R49, R2, R29, R4, P3, P4 ;  /* 0x0000001d02319210 */ /* 0x000fe40001fe8404 */
[----:B------:R-:W-:-:S13]  /*84340*/  ISETP.LT.OR P3, PT, R27, 0x171, !P5 ;  /* 0x000001711b00780c */ /* 0x000fda0006f61670 */
[----:B------:R-:W0:Y:S01]  /*84350*/  @!P3 LDC.64 R20, c[0x0][0x5c0] ;  /* 0x00017000ff14bb82 */ /* 0x000e220000000a00 */
[----:B------:R-:W-:Y:S02]  /*84360*/  F2FP.SATFINITE.E4M3.F32.PACK_AB_MERGE_C R17, RZ, R17, RZ ;  /* 0x00000011ff11723e */ /* 0x000fe400048070ff */
[----:B0-----:R-:W-:-:S05]  /*84370*/  @!P3 IADD3 R20, P4, R16, R20, RZ ;  /* 0x000000141014b210 */ /* 0x001fca0007f9e0ff */
[----:B------:R-:W-:-:S05]  /*84380*/  @!P3 IMAD.X R21, R29, 0x1, R21, P4 ;  /* 0x000000011d15b824 */ /* 0x000fca00020e0615 */
[----:B------:R0:W-:Y:S01]  /*84390*/  @!P3 STG.E.U8 desc[UR26][R20.64+0x170], R17 ;  /* 0x000170111400b986 */ /* 0x0001e2000c10111a */
[----:B------:R-:W-:-:S13]  /*843a0*/  ISETP.LT.OR P3, PT, R27, 0x172, !P5 ;  /* 0x000001721b00780c */ /* 0x000fda0006f61670 */
[----:B0-----:R-:W0:Y:S01]  /*843b0*/  @!P3 LDC.64 R20, c[0x0][0x5c0] ;  /* 0x00017000ff14bb82 */ /* 0x001e220000000a00 */
[----:B------:R-:W-:-:S04]  /*843c0*/  LOP3.LUT R9, R9, 0xfffffffb, RZ, 0xc0, !PT ;  /* 0xfffffffb09097812 */ /* 0x000fc800078ec0ff */
[----:B------:R-:W-:Y:S02]  /*843d0*/  @P2 LOP3.LUT R9, R9, 0x4, RZ, 0xfc, !PT ;  /* 0x0000000409092812 */ /* 0x000fe400078efcff */
[----:B------:R-:W-:Y:S02]  /*843e0*/  LOP3.LUT P2, RZ, R14, 0x200, RZ, 0xc0, !PT ;  /* 0x000002000eff7812 */ /* 0x000fe4000784c0ff */
[----:B------:R-:W-:Y:S02]  /*843f0*/  LOP3.LUT R9, R9, 0xfffffffd, RZ, 0xc0, !PT ;  /* 0xfffffffd09097812 */ /* 0x000fe400078ec0ff */
[----:B0-----:R-:W-:Y:S01]  /*84400*/  @!P3 IADD3 R20, P4, R16, R20, RZ ;  /* 0x000000141014b210 */ /* 0x001fe20007f9e0ff */
[----:B----4-:R-:W-:-:S04]  /*84410*/  FMUL R17, R25, UR8 ;  /* 0x0000000819117c20 */ /* 0x010fc80008400000 */
[----:B------:R-:W-:Y:S01]  /*84420*/  @!P3 IMAD.X R21, R29, 0x1, R21, P4 ;  /* 0x000000011d15b824 */ /* 0x000fe200020e0615 */
[----:B------:R-:W-:-:S05]  /*84430*/  F2FP.SATFINITE.E4M3.F32.PACK_AB_MERGE_C R17, RZ, R17, RZ ;  /* 0x00000011ff11723e */ /* 0x000fca00048070ff */
[----:B------:R3:W-:Y:S01]  /*84440*/  @!P3 STG.E.U8 desc[UR26][R20.64+0x171], R17 ;  /* 0x000171111400b986 */ /* 0x0007e2000c10111a */
[----:B------:R-:W-:Y:S02]  /*84450*/  @P6 LOP3.LUT R9, R9, 0x2, RZ, 0xfc, !PT ;  /* 0x0000000209096812 */ /* 0x000fe400078efcff */
[----:B------:R-:W-:Y:S01]  /*84460*/  LOP3.LUT P6, RZ, R8, 0x1000000, RZ, 0xc0, !PT ;  /* 0x0100000008ff7812 */ /* 0x000fe200078cc0ff */
[----:B---3--:R-:W-:Y:S02]  /*84470*/  FMUL R17, R12, UR8 ;  /* 0x000000080c117c20 */ /* 0x008fe40008400000 */
[----:B------:R-:W3:Y:S03]  /*84480*/  LDL.LU R12, [R1+0xf88] ;  /* 0x000f8800010c7983 */ /* 0x000ee60000300800 */
[----:B------:R-:W-:Y:S01]  /*84490*/  F2FP.SATFINITE.E4M3.F32.PACK_AB_MERGE_C R17, RZ, R17, RZ ;  /* 0x00000011ff11723e */ /* 0x000fe200048070ff */
[----:B------:R-:W4:Y:S04]  /*844a0*/  LDL.LU R25, [R1+0xf8c] ;  /* 0x000f8c0001197983 */ /* 0x000f280000300800 */
[----:B------:R2:W-:Y:S02]  /*844b0*/  @!P2 STG.E.U8 desc[UR26][R190.64+0x170], R17 ;  /* 0x00017011be00a986 */ /* 0x0005e4000c10111a */
[----:B--2---:R-:W-:-:S05]  /*844c0*/  FMUL R17, R28, UR8 ;  /* 0x000000081c117c20 */ /* 0x004fca0008400000 */
[----:B------:R-:W-:-:S05]  /*844d0*/  F2FP.SATFINITE.E4M3.F32.PACK_AB_MERGE_C R17, RZ, R17, RZ ;  /* 0x00000011ff11723e */ /* 0x000fca00048070ff */
[----:B------:R0:W-:Y:S04]  /*844e0*/  @!P6 STG.E.U8 desc[UR26][R192.64+0x171], R17 ;  /* 0x00017111c000e986 */ /* 0x0001e8000c10111a */
[----:B0-----:R-:W2:Y:S04]  /*844f0*/  LDL.LU.64 R192, [R1+0xf8] ;  /* 0x0000f80001c07983 */ /* 0x001ea80000300a00 */
[----:B------:R-:W2:Y:S01]  /*84500*/  LDL.LU R28, [R1+0xf90] ;  /* 0x000f9000011c7983 */ /* 0x000ea20000300800 */
[----:B------:R-:W-:Y:S02]  /*84510*/  LOP3.LUT R9, R9, 0xfffffffe, RZ, 0xc0, !PT ;  /* 0xfffffffe09097812 */ /* 0x000fe400078ec0ff */
[----:B------:R-:W-:Y:S01]  /*84520*/  LOP3.LUT R8, R8, 0x7fffffff, RZ, 0xc0, !PT ;  /* 0x7fffffff08087812 */ /* 0x000fe200078ec0ff */
[----:B------:R-:W2:Y:S01]  /*84530*/  LDL.LU.64 R190, [R1+0xb0] ;  /* 0x0000b00001be7983 */ /* 0x000ea20000300a00 */
[----:B------:R-:W-:-:S02]  /*84540*/  @P1 LOP3.LUT R9, R9, 0x1, RZ, 0xfc, !PT ;  /* 0x0000000109091812 */ /* 0x000fc400078efcff */
[----:B------:R-:W-:-:S13]  /*84550*/  ISETP.LT.OR P1, PT, R27, 0x1f2, !P0 ;  /* 0x000001f21b00780c */ /* 0x000fda0004721670 */
[----:B------:R-:W-:Y:S02]  /*84560*/  @!P1 IADD3 R50, P3, P4, R3, R16, R5 ;  /* 0x0000001003329210 */ /* 0x000fe40007c7e005 */
[----:B------:R-:W-:Y:S02]  /*84570*/  @P1 LOP3.LUT R8, R8, 0x80000000, RZ, 0xfc, !PT ;  /* 0x8000000008081812 */ /* 0x000fe400078efcff */
[----:B------:R-:W-:Y:S02]  /*84580*/  @!P1 IADD3.X R51, R2, R29, R4, P3, P4 ;  /* 0x0000001d02339210 */ /* 0x000fe40001fe8404 */
[----:B------:R-:W-:-:S13]  /*84590*/  ISETP.LT.OR P1, PT, R27, 0x1f9, !P0 ;  /* 0x000001f91b00780c */ /* 0x000fda0004721670 */
[----:B------:R-:W-:-:S04]  /*845a0*/  @!P1 IADD3 R52, P3, P4, R3, R16, R5 ;  /* 0x0000001003349210 */ /* 0x000fc80007c7e005 */
[----:B------:R-:W-:Y:S02]  /*845b0*/  @!P1 IADD3.X R53, R2, R29, R4, P3, P4 ;  /* 0x0000001d02359210 */ /* 0x000fe40001fe8404 */
[----:B------:R-:W-:Y:S02]  /*845c0*/  ISETP.LT.OR P4, PT, R27, 0x1fa, !P0 ;  /* 0x000001fa1b00780c */ /* 0x000fe40004781670 */
[----:B------:R-:W-:Y:S02]  /*845d0*/  LOP3.LUT R8, R8, 0xbfffffff, RZ, 0xc0, !PT ;  /* 0xbfffffff08087812 */ /* 0x000fe400078ec0ff */
[----:B------:R-:W-:Y:S02]  /*845e0*/  LOP3.LUT R0, R0, 0xfffffff7, RZ, 0xc0, !PT ;  /* 0xfffffff700007812 */ /* 0x000fe400078ec0ff */
[----:B------:R-:W-:Y:S02]  /*845f0*/  @P1 LOP3.LUT R8, R8, 0x40000000, RZ, 0xfc, !PT ;  /* 0x4000000008081812 */ /* 0x000fe400078efcff */
[----:B------:R-:W-:-:S05]  /*84600*/  LOP3.LUT P1, RZ, R15, 0x4000000, RZ, 0xc0, !PT ;  /* 0x040000000fff7812 */ /* 0x000fca000782c0ff */
[----:B------:R-:W-:Y:S02]  /*84610*/  @!P4 IADD3 R54, P0, P3, R3, R16, R5 ;  /* 0x000000100336c210 */ /* 0x000fe40007b1e005 */
[----:B------:R-:W-:Y:S02]  /*84620*/  @P4 LOP3.LUT R0, R0, 0x8, RZ, 0xfc, !PT ;  /* 0x0000000800004812 */ /* 0x000fe400078efcff */
[----:B------:R-:W-:Y:S02]  /*84630*/  @!P4 IADD3.X R55, R2, R29, R4, P0, P3 ;  /* 0x0000001d0237c210 */ /* 0x000fe400007e6404 */
[----:B------:R-:W-:-:S13]  /*84640*/  ISETP.LT.OR P4, PT, R27, 0x101, !P1 ;  /* 0x000001011b00780c */ /* 0x000fda0004f81670 */
[----:B------:R-:W-:-:S04]  /*84650*/  @!P4 IADD3 R56, P0, P3, R3, R16, R7 ;  /* 0x000000100338c210 */ /* 0x000fc80007b1e007 */
[----:B------:R-:W-:Y:S02]  /*84660*/  @!P4 IADD3.X R57, R2, R29, R6, P0, P3 ;  /* 0x0000001d0239c210 */ /* 0x000fe400007e6406 */
[----:B------:R-:W-:-:S13]  /*84670*/  ISETP.LT.OR P0, PT, R27, 0x179, !P5 ;  /* 0x000001791b00780c */ /* 0x000fda0006f01670 */
[----:B------:R-:W0:Y:S01]  /*84680*/  @!P0 LDC.64 R20, c[0x0][0x5c0] ;  /* 0x00017000ff148b82 */ /* 0x000e220000000a00 */
[----:B------:R-:W-:Y:S02]  /*84690*/  FMUL R17, R194, UR8 ;  /* 0x00000008c2117c20 */ /* 0x000fe40008400000 */
[----:B------:R-:W2:Y:S03]  /*846a0*/  LDL.LU R194, [R1+0xf94] ;  /* 0x000f940001c27983 */ /* 0x000ea60000300800 */
[----:B------:R-:W-:Y:S02]  /*846b0*/  F2FP.SATFINITE.E4M3.F32.PACK_AB_MERGE_C R17, RZ, R17, RZ ;  /* 0x00000011ff11723e */ /* 0x000fe400048070ff */
[----:B0-----:R-:W-:-:S05]  /*846c0*/  @!P0 IADD3 R20, P3, R16, R20, RZ ;  /* 0x0000001410148210 */ /* 0x001fca0007f7e0ff */
[----:B------:R-:W-:-:S05]  /*846d0*/  @!P0 IMAD.X R21, R29, 0x1, R21, P3 ;  /* 0x000000011d158824 */ /* 0x000fca00018e0615 */
[----:B------:R0:W-:Y:S01]  /*846e0*/  @!P0 STG.E.U8 desc[UR26][R20.64+0x178], R17 ;  /* 0x0001781114008986 */ /* 0x0001e2000c10111a */
[----:B------:R-:W-:-:S13]  /*846f0*/  ISETP.LT.OR P0, PT, R27, 0x17a, !P5 ;  /* 0x0000017a1b00780c */ /* 0x000fda0006f01670 */
[----:B0-----:R-:W0:Y:S01]  /*84700*/  @!P0 LDC.64 R20, c[0x0][0x5c0] ;  /* 0x00017000ff148b82 */ /* 0x001e220000000a00 */
[----:B---3--:R-:W-:Y:S02]  /*84710*/  FMUL R17, R12, UR8 ;  /* 0x000000080c117c20 */ /* 0x008fe40008400000 */
[----:B------:R-:W3:Y:S03]  /*84720*/  LDL.LU R12, [R1+0xf98] ;  /* 0x000f9800010c7983 */ /* 0x000ee60000300800 */
[----:B------:R-:W-:Y:S02]  /*84730*/  F2FP.SATFINITE.E4M3.F32.PACK_AB_MERGE_C R17, RZ, R17, RZ ;  /* 0x00000011ff11723e */ /* 0x000fe400048070ff */
[----:B------:R-:W-:Y:S02]  /*84740*/  LOP3.LUT P2, RZ, R14, 0x1000, RZ, 0xc0, !PT ;  /* 0x000010000eff7812 */ /* 0x000fe4000784c0ff */
[----:B0-----:R-:W-:-:S05]  /*84750*/  @!P0 IADD3 R20, P3, R16, R20, RZ ;  /* 0x0000001410148210 */ /* 0x001fca0007f7e0ff */
[----:B------:R-:W-:-:S05]  /*84760*/  @!P0 IMAD.X R21, R29, 0x1, R21, P3 ;  /* 0x000000011d158824 */ /* 0x000fca00018e0615 */
[----:B------:R4:W-:Y:S02]  /*84770*/  @!P0 STG.E.U8 desc[UR26][R20.64+0x179], R17 ;  /* 0x0001791114008986 */ /* 0x0009e4000c10111a */
[----:B----4-:R-:W-:Y:S02]  /*84780*/  FMUL R17, R25, UR8 ;  /* 0x0000000819117c20 */ /* 0x010fe40008400000 */
[----:B------:R-:W4:Y:S03]  /*84790*/  LDL.LU R25, [R1+0xf9c] ;  /* 0x000f9c0001197983 */ /* 0x000f260000300800 */
[----:B------:R-:W-:Y:S01]  /*847a0*/  F2FP.SATFINITE.E4M3.F32.PACK_AB_MERGE_C R17, RZ, R17, RZ ;  /* 0x00000011ff11723e */ /* 0x000fe200048070ff */
[----:B------:R-:W4:Y:S04]  /*847b0*/  LDL.LU.64 R174, [R1+0xd8] ;  /* 0x0000d80001ae7983 */ /* 0x000f280000300a00 */
[----:B--2---:R0:W-:Y:S02]  /*847c0*/  @!P2 STG.E.U8 desc[UR26][R192.64+0x178], R17 ;  /* 0x00017811c000a986 */ /* 0x0041e4000c10111a */
[----:B0-----:R-:W-:-:S02]  /*847d0*/  FMUL R17, R28, UR8 ;  /* 0x000000081c117c20 */ /* 0x001fc40008400000 */
[----:B------:R-:W2:Y:S01]  /*847e0*/  LDL.LU R28, [R1+0xfa0] ;  /* 0x000fa000011c7983 */ /* 0x000ea20000300800 */
[----:B------:R-:W-:-:S03]  /*847f0*/  ISETP.LT.OR P4, PT, R27, 0x102, !P1 ;  /* 0x000001021b00780c */ /* 0x000fc60004f81670 */
[----:B------:R-:W2:Y:S01]  /*84800*/  LDL.LU.64 R176, [R1+0x38] ;  /* 0x0000380001b07983 */ /* 0x000ea20000300a00 */
[----:B------:R-:W-:Y:S02]  /*84810*/  LOP3.LUT P6, RZ, R0, 0x4000000, RZ, 0xc0, !PT ;  /* 0x0400000000ff7812 */ /* 0x000fe400078cc0ff */
[----:B------:R-:W-:Y:S01]  /*84820*/  F2FP.SATFINITE.E4M3.F32.PACK_AB_MERGE_C R17, RZ, R17, RZ ;  /* 0x00000011ff11723e */ /* 0x000fe200048070ff */
[----:B------:R-:W2:Y:S06]  /*84830*/  LDL.LU R189, [R1+0xfa4] ;  /* 0x000fa40001bd7983 */ /* 0x000eac0000300800 */
        /* <DEDUP_REMOVED lines=12> */
[----:B------:R-:W0:Y:S01]  /*84900*/  @!P0 LDC.64 R20, c[0x0][0x5c0] ;  /* 0x00017000ff148b82 */ /* 0x000e220000000a00 */
[----:B------:R1:W-:Y:S02]  /*84910*/  @!P6 STG.E.U8 desc[UR26][R190.64+0x179], R17 ;  /* 0x00017911be00e986 */ /* 0x0003e4000c10111a */
[----:B-1----:R-:W-:-:S05]  /*84920*/  FMUL R17, R194, UR8 ;  /* 0x00000008c2117c20 */ /* 0x002fca0008400000 */
        /* <DEDUP_REMOVED lines=17> */
[----:B------:R2:W-:Y:S02]  /*84a40*/  @!P2 STG.E.U8 desc[UR26][R174.64+0x180], R17 ;  /* 0x00018011ae00a986 */ /* 0x0005e4000c10111a */
[----:B--2---:R-:W-:-:S02]  /*84a50*/  FMUL R17, R28, UR8 ;  /* 0x000000081c117c20 */ /* 0x004fc40008400000 */
[----:B------:R-:W2:Y:S01]  /*84a60*/  LDL.LU R28, [R1+0xfb0] ;  /* 0x000fb000011c7983 */ /* 0x000ea20000300800 */
[----:B------:R-:W-:Y:S02]  /*84a70*/  ISETP.LT.OR P4, PT, R27, 0x112, !P1 ;  /* 0x000001121b00780c */ /* 0x000fe40004f81670 */
[----:B------:R-:W-:Y:S01]  /*84a80*/  LOP3.LUT P6, RZ, R14, 0x2000, RZ, 0xc0, !PT ;  /* 0x000020000eff7812 */ /* 0x000fe200078cc0ff */
[----:B------:R-:W2:Y:S01]  /*84a90*/  LDL.LU.64 R124, [R1+0x30] ;  /* 0x00003000017c7983 */ /* 0x000ea20000300a00 */
[----:B------:R-:W-:-:S03]  /*84aa0*/  F2FP.SATFINITE.E4M3.F32.PACK_AB_MERGE_C R17, RZ, R17, RZ ;  /* 0x00000011ff11723e */ /* 0x000fc600048070ff */
        /* <DEDUP_REMOVED lines=9> */
[----:B------:R-:W-:Y:S01]  /*84b40*/  ISETP.LT.OR P4, PT, R27, 0x121, !P1 ;  /* 0x000001211b00780c */ /* 0x000fe20004f81670 */
[----:B------:R0:W-:-:S12]  /*84b50*/  @!P6 STG.E.U8 desc[UR26][R176.64+0x181], R17 ;  /* 0x00018111b000e986 */ /* 0x0001d8000c10111a */
        /* <DEDUP_REMOVED lines=27> */
[----:B------:R-:W2:Y:S10]  /*84d10*/  LDL.LU R119, [R1+0xfc4] ;  /* 0x000fc40001777983 */ /* 0x000eb40000300800 */
        /* <DEDUP_REMOVED lines=8> */
[----:B------:R-:W-:Y:S02]  /*84da0*/  ISETP.LT.OR P4, PT, R27, 0x131, !P1 ;  /* 0x000001311b00780c */ /* 0x000fe40004f81670 */
[----:B------:R-:W-:-:S05]  /*84db0*/  F2FP.SATFINITE.E4M3.F32.PACK_AB_MERGE_C R17, RZ, R17, RZ ;  /* 0x00000011ff11723e */ /* 0x000fca00048070ff */
[----:B------:R0:W-:Y:S06]  /*84dc0*/  @!P6 STG.E.U8 desc[UR26][R124.64+0x189], R17 ;  /* 0x000189117c00e986 */ /* 0x0001ec000c10111a */
        /* <DEDUP_REMOVED lines=22> */
[----:B--2---:R-:W-:Y:S02]  /*84f30*/  FMUL R17, R28, UR8 ;  /* 0x000000081c117c20 */ /* 0x004fe40008400000 */
        /* <DEDUP_REMOVED lines=90> */
[----:B------:R-:W-:-:S11]  /*854e0*/  LOP3.LUT P6, RZ, R14, 0x8000000, RZ, 0xc0, !PT ;  /* 0x080000000eff7812 */ /* 0x000fd600078cc0ff */
[----:B------:R-:W0:Y:S01]  /*854f0*/  @!P0 LDC.64 R20, c[0x0][0x5c0] ;  /* 0x00017000ff148b82 */ /* 0x000e220000000a00 */
[----:B------:R-:W-:-:S05]  /*85500*/  F2FP.SATFINITE.E4M3.F32.PACK_AB_MERGE_C R17, RZ, R17, RZ ;  /* 0x00000011ff11723e */ /* 0x000fca00048070ff */
[----:B------:R1:W-:Y:S02]  /*85510*/  @!P6 STG.E.U8 desc[UR26][R128.64+0x1a1], R17 ;  /* 0x0001a1118000e986 */ /* 0x0003e4000c10111a */
[----:B-1----:R-:W-:Y:S02]  /*85520*/  FMUL R17, R117, UR8 ;  /* 0x0000000875117c20 */ /* 0x002fe40008400000 */
[----:B------:R-:W2:Y:S01]  /*85530*/  LDL.LU R117, [R1+0xff4] ;  /* 0x000ff40001757983 */ /* 0x000ea20000300800 */
[----:B0-----:R-:W-:Y:S02]  /*85540*/  @!P0 IADD3 R20, P3, R16, R20, RZ ;  /* 0x0000001410148210 */ /* 0x001fe40007f7e0ff */
[----:B------:R-:W-:-:S03]  /*85550*/  F2FP.SATFINITE.E4M3.F32.PACK_AB_MERGE_C R17, RZ, R17, RZ ;  /* 0x00000011ff11723e */ /* 0x000fc600048070ff */
        /* <DEDUP_REMOVED lines=157> */
[----:B---3--:R-:W-:Y:S01]  /*85f30*/  FMUL R17, R12, UR8 ;  /* 0x000000080c117c20 */ /* 0x008fe20008400000 */
[----:B------:R-:W-:-:S04]  /*85f40*/  LOP3.LUT P2, RZ, R18, 0x20000, RZ, 0xc0, !PT ;  /* 0x0002000012ff7812 */ /* 0x000fc8000784c0ff */
[----:B------:R-:W-:Y:S02]  /*85f50*/  F2FP.SATFINITE.E4M3.F32.PACK_AB_MERGE_C R17, RZ, R17, RZ ;  /* 0x00000011ff11723e */ /* 0x000fe400048070ff */
[----:B0-----:R-:W-:-:S05]  /*85f60*/  @!P0 IADD3 R20, P3, R16, R20, RZ ;  /* 0x0000001410148210 */ /* 0x001fca0007f7e0ff */
[----:B------:R-:W-:-:S05]  /*85f70*/  @!P0 IMAD.X R21, R29, 0x1, R21, P3 ;  /* 0x000000011d158824 */ /* 0x000fca00018e0615 */
[----:B------:R4:W-:Y:S02]  /*85f80*/  @!P0 STG.E.U8 desc[UR26][R20.64+0x1c9], R17 ;  /* 0x0001c91114008986 */ /* 0x0009e4000c10111a */
[----:B----4-:R-:W-:Y:S02]  /*85f90*/  FMUL R17, R25, UR8 ;  /* 0x0000000819117c20 */ /* 0x010fe40008400000 */
[----:B------:R-:W3:Y:S03]  /*85fa0*/  LDL.LU R25, [R1+0x103c] ;  /* 0x00103c0001197983 */ /* 0x000ee60000300800 */
[----:B------:R-:W-:Y:S01]  /*85fb0*/  F2FP.SATFINITE.E4M3.F32.PACK_AB_MERGE_C R17, RZ, R17, RZ ;  /* 0x00000011ff11723e */ /* 0x000fe200048070ff */
[----:B------:R-:W4:Y:S04]  /*85fc0*/  LDL.LU.64 R22, [R1+0x10] ;  /* 0x0000100001167983 */ /* 0x000f280000300a00 */
[----:B------:R2:W-:Y:S02]  /*85fd0*/  @!P2 STG.E.U8 desc[UR26][R224.64+0x1c8], R17 ;  /* 0x0001c811e000a986 */ /* 0x0005e4000c10111a */
[----:B--2---:R-:W-:-:S02]  /*85fe0*/  FMUL R17, R28, UR8 ;  /* 0x000000081c117c20 */ /* 0x004fc40008400000 */
        /* <DEDUP_REMOVED lines=17> */
[----:B------:R1:W-:Y:S02]  /*86100*/  @!P6 STG.E.U8 desc[UR26][R212.64+0x1c9], R17 ;  /* 0x0001c911d400e986 */ /* 0x0003e4000c10111a */
[----:B-1----:R-:W-:Y:S02]  /*86110*/  FMUL R17, R116, UR8 ;  /* 0x0000000874117c20 */ /* 0x002fe40008400000 */
[----:B------:R-:W2:Y:S03]  /*86120*/  LDL.LU R116, [R1+0x1044] ;  /* 0x0010440001747983 */ /* 0x000ea60000300800 */
[----:B------:R-:W-:Y:S02]  /*86130*/  F2FP.SATFINITE.E4M3.F32.PACK_AB_MERGE_C R17, RZ, R17, RZ ;  /* 0x00000011ff11723e */ /* 0x000fe400048070ff */
[----:B0-----:R-:W-:-:S05]  /*86140*/  @!P0 IADD3 R20, P3, R16, R20, RZ ;  /* 0x0000001410148210 */ /* 0x001fca0007f7e0ff */
[----:B------:R-:W-:-:S05]  /*86150*/  @!P0 IMAD.X R21, R29, 0x1, R21, P3 ;  /* 0x000000011d158824 */ /* 0x000fca00018e0615 */
[----:B------:R0:W-:Y:S01]  /*86160*/  @!P0 STG.E.U8 desc[UR26][R20.64+0x1d0], R17 ;  /* 0x0001d01114008986 */ /* 0x0001e2000c10111a */
[----:B------:R-:W-:-:S13]  /*86170*/  ISETP.LT.OR P0, PT, R27, 0x1d2, !P5 ;  /* 0x000001d21b00780c */ /* 0x000fda0006f01670 */
[----:B0-----:R-:W0:Y:S01]  /*86180*/  @!P0 LDC.64 R20, c[0x0][0x5c0] ;  /* 0x00017000ff148b82 */ /* 0x001e220000000a00 */
[----:B------:R-:W-:Y:S02]  /*86190*/  FMUL R17, R117, UR8 ;  /* 0x0000000875117c20 */ /* 0x000fe40008400000 */
[----:B------:R-:W2:Y:S03]  /*861a0*/  LDL.LU R117, [R1+0x1048] ;  /* 0x0010480001757983 */ /* 0x000ea60000300800 */
[----:B------:R-:W-:Y:S02]  /*861b0*/  F2FP.SATFINITE.E4M3.F32.PACK_AB_MERGE_C R17, RZ, R17, RZ ;  /* 0x00000011ff11723e */ /* 0x000fe400048070ff */
[----:B------:R-:W-:Y:S02]  /*861c0*/  LOP3.LUT P2, RZ, R18, 0x200000, RZ, 0xc0, !PT ;  /* 0x0020000012ff7812 */ /* 0x000fe4000784c0ff */
[----:B0-----:R-:W-:-:S05]  /*861d0*/  @!P0 IADD3 R20, P3, R16, R20, RZ ;  /* 0x0000001410148210 */ /* 0x001fca0007f7e0ff */
[----:B------:R-:W-:-:S05]  /*861e0*/  @!P0 IMAD.X R21, R29, 0x1, R21, P3 ;  /* 0x000000011d158824 */ /* 0x000fca00018e0615 */
[----:B------:R3:W-:Y:S02]  /*861f0*/  @!P0 STG.E.U8 desc[UR26][R20.64+0x1d1], R17 ;  /* 0x0001d11114008986 */ /* 0x0007e4000c10111a */
[----:B---3--:R-:W-:Y:S02]  /*86200*/  FMUL R17, R25, UR8 ;  /* 0x0000000819117c20 */ /* 0x008fe40008400000 */
[----:B------:R-:W3:Y:S03]  /*86210*/  LDL.LU R25, [R1+0x104c] ;  /* 0x00104c0001197983 */ /* 0x000ee60000300800 */
[----:B------:R-:W-:-:S05]  /*86220*/  F2FP.SATFINITE.E4M3.F32.PACK_AB_MERGE_C R17, RZ, R17, RZ ;  /* 0x00000011ff11723e */ /* 0x000fca00048070ff */
[----:B----4-:R0:W-:Y:S04]  /*86230*/  @!P2 STG.E.U8 desc[UR26][R22.64+0x1d0], R17 ;  /* 0x0001d0111600a986 */ /* 0x0101e8000c10111a */
[----:B0-----:R-:W4:Y:S01]  /*86240*/  LDL.LU.64 R22, [R1] ;  /* 0x0000000001167983 */ /* 0x001f220000300a00 */
[----:B--2---:R-:W-:-:S03]  /*86250*/  FMUL R17, R28, UR8 ;  /* 0x000000081c117c20 */ /* 0x004fc60008400000 */
        /* <DEDUP_REMOVED lines=37> */
[----:B0-----:R-:W4:Y:S01]  /*864b0*/  LDL.LU.64 R22, [R1+0x48] ;  /* 0x0000480001167983 */ /* 0x001f220000300a00 */
        /* <DEDUP_REMOVED lines=34> */
[----:B---3--:R-:W-:-:S05]  /*866e0*/  FMUL R17, R25, UR8 ;  /* 0x0000000819117c20 */ /* 0x008fca0008400000 */
[----:B------:R-:W-:-:S05]  /*866f0*/  F2FP.SATFINITE.E4M3.F32.PACK_AB_MERGE_C R17, RZ, R17, RZ ;  /* 0x00000011ff11723e */ /* 0x000fca00048070ff */
[----:B----4-:R2:W-:Y:S02]  /*86700*/  @!P2 STG.E.U8 desc[UR26][R22.64+0x1e0], R17 ;  /* 0x0001e0111600a986 */ /* 0x0105e4000c10111a */
[----:B--2---:R-:W-:Y:S02]  /*86710*/  FMUL R17, R28, UR8 ;  /* 0x000000081c117c20 */ /* 0x004fe40008400000 */
[----:B------:R-:W2:Y:S04]  /*86720*/  LDL.LU R28, [R1+0x106c] ;  /* 0x00106c00011c7983 */ /* 0x000ea80000300800 */
[----:B------:R-:W3:Y:S04]  /*86730*/  LDL.LU.64 R222, [R1+0x28] ;  /* 0x0000280001de7983 */ /* 0x000ee80000300a00 */
[----:B------:R-:W4:Y:S04]  /*86740*/  LDL.LU R25, [R1+0x1070] ;  /* 0x0010700001197983 */ /* 0x000f280000300800 */
[----:B------:R-:W4:Y:S04]  /*86750*/  LDL.LU R23, [R1+0x1074] ;  /* 0x0010740001177983 */ /* 0x000f280000300800 */
[----:B------:R-:W4:Y:S01]  /*86760*/  LDL.LU R22, [R1+0x1078] ;  /* 0x0010780001167983 */ /* 0x000f220000300800 */
[----:B------:R-:W-:-:S13]  /*86770*/  ISETP.LT.OR P4, PT, R27, 0x1d2, !P1 ;  /* 0x000001d21b00780c */ /* 0x000fda0004f81670 */
[----:B------:R-:W-:-:S04]  /*86780*/  @!P4 IADD3 R140, P0, P3, R3, R16, R7 ;  /* 0x00000010038cc210 */ /* 0x000fc80007b1e007 */
[----:B------:R-:W-:Y:S02]  /*86790*/  @!P4 IADD3.X R139, R2, R29, R6, P0, P3 ;  /* 0x0000001d028bc210 */ /* 0x000fe400007e6406 */
[C---:B------:R-:W-:Y:S02]  /*867a0*/  ISETP.LT.OR P4, PT, R27.reuse, 0x1d9, !P1 ;  /* 0x000001d91b00780c */ /* 0x040fe40004f81670 */
[----:B------:R-:W-:-:S11]  /*867b0*/  ISETP.LT.OR P2, PT, R27, 0x1da, !P1 ;  /* 0x000001da1b00780c */ /* 0x000fd60004f41670 */
[----:B------:R-:W-:-:S04]  /*867c0*/  @!P4 IADD3 R138, P0, P3, R3, R16, R7 ;  /* 0x00000010038ac210 */ /* 0x000fc80007b1e007 */
[----:B------:R-:W-:Y:S02]  /*867d0*/  @!P4 IADD3.X R135, R2, R29, R6, P0, P3 ;  /* 0x0000001d0287c210 */ /* 0x000fe400007e6406 */
[----:B------:R-:W-:Y:S02]  /*867e0*/  ISETP.LT.OR P4, PT, R27, 0x1e1, !P1 ;  /* 0x000001e11b00780c */ /* 0x000fe40004f81670 */
[----:B------:R-:W-:-:S04]  /*867f0*/  @!P2 IADD3 R134, P0, P3, R3, R16, R7 ;  /* 0x000000100386a210 */ /* 0x000fc80007b1e007 */
[----:B------:R-:W-:-:S07]  /*86800*/  @!P2 IADD3.X R133, R2, R29, R6, P0, P3 ;  /* 0x0000001d0285a210 */ /* 0x000fce00007e6406 */
[----:B------:R-:W-:-:S04]  /*86810*/  @!P4 IADD3 R132, P0, P3, R3, R16, R7 ;  /* 0x000000100384c210 */ /* 0x000fc80007b1e007 */
[----:B------:R-:W-:Y:S02]  /*86820*/  @!P4 IADD3.X R129, R2, R29, R6, P0, P3 ;  /* 0x0000001d0281c210 */ /* 0x000fe400007e6406 */
[----:B------:R-:W-:Y:S02]  /*86830*/  ISETP.LT.OR P0, PT, R27, 0x1e9, !P5 ;  /* 0x000001e91b00780c */ /* 0x000fe40006f01670 */
[----:B------:R-:W-:-:S11]  /*86840*/  LOP3.LUT P6, RZ, R18, 0x4000000, RZ, 0xc0, !PT ;  /* 0x0400000012ff7812 */ /* 0x000fd600078cc0ff */
        /* <DEDUP_REMOVED lines=10> */
[----:B------:R-:W-:Y:S01]  /*868f0*/  ISETP.LT.OR P4, PT, R27, 0x1e2, !P1 ;  /* 0x000001e21b00780c */ /* 0x000fe20004f81670 */
[----:B------:R-:W-:-:S05]  /*86900*/  FMUL R17, R117, UR8 ;  /* 0x0000000875117c20 */ /* 0x000fca0008400000 */
[----:B------:R-:W-:Y:S02]  /*86910*/  F2FP.SATFINITE.E4M3.F32.PACK_AB_MERGE_C R17, RZ, R17, RZ ;  /* 0x00000011ff11723e */ /* 0x000fe400048070ff */
[----:B------:R-:W-:Y:S02]  /*86920*/  ISETP.LT.OR P5, PT, R27, 0x1e9, !P1 ;  /* 0x000001e91b00780c */ /* 0x000fe40004fa1670 */
[----:B0-----:R-:W-:-:S05]  /*86930*/  @!P0 IADD3 R20, P3, R16, R20, RZ ;  /* 0x0000001410148210 */ /* 0x001fca0007f7e0ff */
[----:B------:R-:W-:-:S05]  /*86940*/  @!P0 IMAD.X R21, R29, 0x1, R21, P3 ;  /* 0x000000011d158824 */ /* 0x000fca00018e0615 */
[----:B------:R2:W-:Y:S01]  /*86950*/  @!P0 STG.E.U8 desc[UR26][R20.64+0x1e9], R17 ;  /* 0x0001e91114008986 */ /* 0x0005e2000c10111a */
[----:B------:R-:W-:-:S04]  /*86960*/  @!P4 IADD3 R128, P0, P3, R3, R16, R7 ;  /* 0x000000100380c210 */ /* 0x000fc80007b1e007 */
[CCC-:B------:R-:W-:Y:S02]  /*86970*/  @!P4 IADD3.X R127, R2.reuse, R29.reuse, R6.reuse, P0, P3 ;  /* 0x0000001d027fc210 */ /* 0x1c0fe400007e6406 */
[----:B------:R-:W-:Y:S02]  /*86980*/  ISETP.LT.OR P4, PT, R27, 0x1ea, !P1 ;  /* 0x000001ea1b00780c */ /* 0x000fe40004f81670 */
[----:B------:R-:W-:Y:S02]  /*86990*/  @!P5 IADD3 R126, P0, P3, R3, R16, R7 ;  /* 0x00000010037ed210 */ /* 0x000fe40007b1e007 */
[C---:B------:R-:W-:Y:S02]  /*869a0*/  LOP3.LUT P2, RZ, R15.reuse, 0x1, RZ, 0xc0, !PT ;  /* 0x000000010fff7812 */ /* 0x040fe4000784c0ff */
[----:B------:R-:W-:Y:S02]  /*869b0*/  @!P5 IADD3.X R117, R2, R29, R6, P0, P3 ;  /* 0x0000001d0275d210 */ /* 0x000fe400007e6406 */
[----:B------:R-:W-:-:S05]  /*869c0*/  LOP3.LUT R15, R15, 0xfffffff7, RZ, 0xc0, !PT ;  /* 0xfffffff70f0f7812 */ /* 0x000fca00078ec0ff */
[----:B------:R-:W-:Y:S02]  /*869d0*/  @!P4 IADD3 R116, P0, P3, R3, R16, R7 ;  /* 0x000000100374c210 */ /* 0x000fe40007b1e007 */
[----:B------:R-:W-:-:S04]  /*869e0*/  @P5 LOP3.LUT R15, R15, 0x8, RZ, 0xfc, !PT ;  /* 0x000000080f0f5812 */ /* 0x000fc800078efcff */
[----:B------:R-:W-:-:S04]  /*869f0*/  LOP3.LUT R15, R15, 0xffffffef, RZ, 0xc0, !PT ;  /* 0xffffffef0f0f7812 */ /* 0x000fc800078ec0ff */
[----:B------:R-:W-:Y:S02]  /*86a00*/  @P4 LOP3.LUT R15, R15, 0x10, RZ, 0xfc, !PT ;  /* 0x000000100f0f4812 */ /* 0x000fe400078efcff */
[----:B------:R-:W-:Y:S01]  /*86a10*/  LOP3.LUT P6, RZ, R18, 0x80000000, RZ, 0xc0, !PT ;  /* 0x8000000012ff7812 */ /* 0x000fe200078cc0ff */
[----:B--2---:R-:W-:Y:S01]  /*86a20*/  FMUL R17, R28, UR8 ;  /* 0x000000081c117c20 */ /* 0x004fe20008400000 */
[----:B------:R-:W-:Y:S02]  /*86a30*/  @!P4 IADD3.X R28, R2, R29, R6, P0, P3 ;  /* 0x0000001d021cc210 */ /* 0x000fe400007e6406 */
[----:B------:R-:W-:Y:S02]  /*86a40*/  ISETP.LT.OR P0, PT, R27, 0x1f1, !P1 ;  /* 0x000001f11b00780c */ /* 0x000fe40004f01670 */
[----:B------:R-:W-:-:S05]  /*86a50*/  F2FP.SATFINITE.E4M3.F32.PACK_AB_MERGE_C R17, RZ, R17, RZ ;  /* 0x00000011ff11723e */ /* 0x000fca00048070ff */
[----:B---3--:R4:W-:Y:S01]  /*86a60*/  @!P2 STG.E.U8 desc[UR26][R222.64+0x1e8], R17 ;  /* 0x0001e811de00a986 */ /* 0x0089e2000c10111a */
[C---:B------:R-:W-:Y:S02]  /*86a70*/  LOP3.LUT P2, RZ, R15.reuse, 0x2, RZ, 0xc0, !PT ;  /* 0x000000020fff7812 */ /* 0x040fe4000784c0ff */
[----:B------:R-:W-:-:S04]  /*86a80*/  LOP3.LUT R15, R15, 0xffffffbf, RZ, 0xc0, !PT ;  /* 0xffffffbf0f0f7812 */ /* 0x000fc800078ec0ff */
[----:B------:R-:W-:Y:S01]  /*86a90*/  @P0 LOP3.LUT R15, R15, 0x40, RZ, 0xfc, !PT ;  /* 0x000000400f0f0812 */ /* 0x000fe200078efcff */
[----:B----4-:R-:W-:Y:S01]  /*86aa0*/  FMUL R17, R25, UR8 ;  /* 0x0000000819117c20 */ /* 0x010fe20008400000 */
[----:B------:R-:W-:Y:S01]  /*86ab0*/  @!P0 IADD3 R25, P4, P3, R3, R16, R7 ;  /* 0x0000001003198210 */ /* 0x000fe20007b9e007 */
[----:B------:R-:W2:Y:S03]  /*86ac0*/  LDL.LU R222, [R1+0x107c] ;  /* 0x00107c0001de7983 */ /* 0x000ea60000300800 */
[----:B------:R-:W-:Y:S01]  /*86ad0*/  @!P0 IADD3.X R24, R2, R29, R6, P4, P3 ;  /* 0x0000001d02188210 */ /* 0x000fe200027e6406 */
[----:B------:R-:W3:Y:S01]  /*86ae0*/  LDL.LU R223, [R1+0x1080] ;  /* 0x0010800001df7983 */ /* 0x000ee20000300800 */
[----:B------:R-:W-:Y:S02]  /*86af0*/  ISETP.GE.AND P0, PT, R26, 0x1, PT ;  /* 0x000000011a00780c */ /* 0x000fe40003f06270 */
[----:B------:R-:W-:Y:S01]  /*86b00*/  F2FP.SATFINITE.E4M3.F32.PACK_AB_MERGE_C R17, RZ, R17, RZ ;  /* 0x00000011ff11723e */ /* 0x000fe200048070ff */
[----:B------:R-:W4:Y:S01]  /*86b10*/  LDL.LU R151, [R1+0x1084] ;  /* 0x0010840001977983 */ /* 0x000f220000300800 */
        /* <DEDUP_REMOVED lines=10> */
[----:B------:R-:W-:-:S05]  /*86bc0*/  FMUL R17, R22, UR8 ;  /* 0x0000000816117c20 */ /* 0x000fca0008400000 */
[----:B------:R-:W-:Y:S02]  /*86bd0*/  F2FP.SATFINITE.E4M3.F32.PACK_AB_MERGE_C R17, RZ, R17, RZ ;  /* 0x00000011ff11723e */ /* 0x000fe400048070ff */
[----:B0-----:R-:W-:-:S05]  /*86be0*/  @!P3 IADD3 R20, P4, R16, R20, RZ ;  /* 0x000000141014b210 */ /* 0x001fca0007f9e0ff */
[----:B------:R-:W-:-:S05]  /*86bf0*/  @!P3 IMAD.X R21, R29, 0x1, R21, P4 ;  /* 0x000000011d15b824 */ /* 0x000fca00020e0615 */
[----:B------:R0:W-:Y:S04]  /*86c00*/  @!P3 STG.E.U8 desc[UR26][R20.64+0x1f1], R17 ;  /* 0x0001f1111400b986 */ /* 0x0001e8000c10111a */
[----:B0-----:R-:W3:Y:S01]  /*86c10*/  LDL.LU.64 R20, [R1+0x80] ;  /* 0x0000800001147983 */ /* 0x001ee20000300a00 */
[----:B------:R-:W-:Y:S02]  /*86c20*/  LOP3.LUT R15, R15, 0xffffff7f, RZ, 0xc0, !PT ;  /* 0xffffff7f0f0f7812 */ /* 0x000fe400078ec0ff */
[----:B------:R-:W-:Y:S02]  /*86c30*/  ISETP.LT.OR P3, PT, R27, 0x1f2, !P1 ;  /* 0x000001f21b00780c */ /* 0x000fe40004f61670 */
[----:B------:R-:W-:Y:S02]  /*86c40*/  @P1 LOP3.LUT R15, R15, 0x80, RZ, 0xfc, !PT ;  /* 0x000000800f0f1812 */ /* 0x000fe400078efcff */
[----:B------:R-:W-:-:S02]  /*86c50*/  ISETP.LT.OR P1, PT, R27, 0x1f9, !P0 ;  /* 0x000001f91b00780c */ /* 0x000fc40004721670 */
[----:B------:R-:W-:Y:S01]  /*86c60*/  LOP3.LUT P6, RZ, R18, 0x20000000, RZ, 0xc0, !PT ;  /* 0x2000000012ff7812 */ /* 0x000fe200078cc0ff */
[----:B--2---:R-:W-:Y:S02]  /*86c70*/  FMUL R17, R222, UR8 ;  /* 0x00000008de117c20 */ /* 0x004fe40008400000 */
[----:B------:R-:W2:Y:S03]  /*86c80*/  LDL.LU R222, [R1+0x108c] ;  /* 0x00108c0001de7983 */ /* 0x000ea60000300800 */
[----:B------:R-:W-:Y:S01]  /*86c90*/  F2FP.SATFINITE.E4M3.F32.PACK_AB_MERGE_C R17, RZ, R17, RZ ;  /* 0x00000011ff11723e */ /* 0x000fe200048070ff */
[----:B------:R-:W2:Y:S04]  /*86ca0*/  LDL.LU R26, [R1+0x1090] ;  /* 0x00109000011a7983 */ /* 0x000ea80000300800 */
[----:B------:R-:W2:Y:S04]  /*86cb0*/  LDL.LU R150, [R1+0x1094] ;  /* 0x0010940001967983 */ /* 0x000ea80000300800 */
[----:B---3--:R0:W-:Y:S02]  /*86cc0*/  @!P2 STG.E.U8 desc[UR26][R20.64+0x1f0], R17 ;  /* 0x0001f0111400a986 */ /* 0x0081e4000c10111a */
[----:B0-----:R-:W0:Y:S01]  /*86cd0*/  @!P1 LDC.64 R20, c[0x0][0x5c0] ;  /* 0x00017000ff149b82 */ /* 0x001e220000000a00 */
[----:B------:R-:W-:-:S02]  /*86ce0*/  FMUL R17, R223, UR8 ;  /* 0x00000008df117c20 */ /* 0x000fc40008400000 */
[----:B------:R-:W3:Y:S03]  /*86cf0*/  LDL.LU R223, [R1+0x1098] ;  /* 0x0010980001df7983 */ /* 0x000ee60000300800 */
[----:B------:R-:W-:-:S05]  /*86d00*/  F2FP.SATFINITE.E4M3.F32.PACK_AB_MERGE_C R17, RZ, R17, RZ ;  /* 0x00000011ff11723e */ /* 0x000fca00048070ff */
[----:B------:R4:W-:Y:S02]  /*86d10*/  @!P6 STG.E.U8 desc[UR26][R156.64+0x1f1], R17 ;  /* 0x0001f1119c00e986 */ /* 0x0009e4000c10111a */
[----:B----4-:R-:W-:Y:S01]  /*86d20*/  FMUL R17, R151, UR8 ;  /* 0x0000000897117c20 */ /* 0x010fe20008400000 */
[----:B0-----:R-:W-:Y:S01]  /*86d30*/  @!P1 IADD3 R20, P6, R16, R20, RZ ;  /* 0x0000001410149210 */ /* 0x001fe20007fde0ff */
[----:B------:R-:W4:Y:S03]  /*86d40*/  LDL.LU.64 R156, [R1+0x20] ;  /* 0x00002000019c7983 */ /* 0x000f260000300a00 */
[----:B------:R-:W-:Y:S01]  /*86d50*/  F2FP.SATFINITE.E4M3.F32.PACK_AB_MERGE_C R17, RZ, R17, RZ ;  /* 0x00000011ff11723e */ /* 0x000fe200048070ff */
[----:B------:R-:W-:Y:S01]  /*86d60*/  @!P1 IMAD.X R21, R29, 0x1, R21, P6 ;  /* 0x000000011d159824 */ /* 0x000fe200030e0615 */
[----:B------:R-:W3:Y:S04]  /*86d70*/  LDL.LU R151, [R1+0x109c] ;  /* 0x00109c0001977983 */ /* 0x000ee80000300800 */
[----:B------:R0:W-:Y:S04]  /*86d80*/  @!P1 STG.E.U8 desc[UR26][R20.64+0x1f8], R17 ;  /* 0x0001f81114009986 */ /* 0x0001e8000c10111a */
[----:B0-----:R-:W2:Y:S01]  /*86d90*/  LDL.LU R17, [R1+0x1088] ;  /* 0x0010880001117983 */ /* 0x001ea20000300800 */
[----:B------:R-:W-:-:S13]  /*86da0*/  ISETP.LT.OR P0, PT, R27, 0x1fa, !P0 ;  /* 0x000001fa1b00780c */ /* 0x000fda0004701670 */
[----:B------:R-:W0:Y:S02]  /*86db0*/  @!P0 LDC.64 R20, c[0x0][0x5c0] ;  /* 0x00017000ff148b82 */ /* 0x000e240000000a00 */
[----:B0-----:R-:W-:-:S05]  /*86dc0*/  @!P0 IADD3 R20, P1, R16, R20, RZ ;  /* 0x0000001410148210 */ /* 0x001fca0007f3e0ff */
[----:B------:R-:W-:Y:S02]  /*86dd0*/  @!P0 IMAD.X R21, R29, 0x1, R21, P1 ;  /* 0x000000011d158824 */ /* 0x000fe400008e0615 */
[----:B--2---:R-:W-:-:S05]  /*86de0*/  FMUL R17, R17, UR8 ;  /* 0x0000000811117c20 */ /* 0x004fca0008400000 */
[----:B------:R-:W-:-:S05]  /*86df0*/  F2FP.SATFINITE.E4M3.F32.PACK_AB_MERGE_C R17, RZ, R17, RZ ;  /* 0x00000011ff11723e */ /* 0x000fca00048070ff */
[----:B------:R0:W-:Y:S04]  /*86e00*/  @!P0 STG.E.U8 desc[UR26][R20.64+0x1f9], R17 ;  /* 0x0001f91114008986 */ /* 0x0001e8000c10111a */
[----:B0-----:R-:W2:Y:S01]  /*86e10*/  LDL.LU.64 R20, [R1+0x58] ;  /* 0x0000580001147983 */ /* 0x001ea20000300a00 */
[----:B------:R-:W-:Y:S02]  /*86e20*/  @!P3 IADD3 R23, P4, P5, R3, R16, R7 ;  /* 0x000000100317b210 */ /* 0x000fe40007d9e007 */
[----:B------:R-:W-:Y:S02]  /*86e30*/  LOP3.LUT P2, RZ, R18, 0x2000000, RZ, 0xc0, !PT ;  /* 0x0200000012ff7812 */ /* 0x000fe4000784c0ff */
[----:B------:R-:W-:Y:S02]  /*86e40*/  LOP3.LUT R15, R15, 0xfffffeff, RZ, 0xc0, !PT ;  /* 0xfffffeff0f0f7812 */ /* 0x000fe400078ec0ff */
[----:B------:R-:W-:-:S02]  /*86e50*/  @!P3 IADD3.X R22, R2, R29, R6, P4, P5 ;  /* 0x0000001d0216b210 */ /* 0x000fc400027ea406 */
[----:B------:R-:W-:Y:S01]  /*86e60*/  LOP3.LUT P5, RZ, R18, 0x40000000, RZ, 0xc0, !PT ;  /* 0x4000000012ff7812 */ /* 0x000fe200078ac0ff */
[----:B------:R-:W-:Y:S01]  /*86e70*/  FMUL R17, R222, UR8 ;  /* 0x00000008de117c20 */ /* 0x000fe20008400000 */
[----:B------:R-:W-:Y:S01]  /*86e80*/  @P3 LOP3.LUT R15, R15, 0x100, RZ, 0xfc, !PT ;  /* 0x000001000f0f3812 */ /* 0x000fe200078efcff */
[----:B------:R-:W3:Y:S03]  /*86e90*/  LDL.LU R222, [R1+0x10a0] ;  /* 0x0010a00001de7983 */ /* 0x000ee60000300800 */
[----:B------:R-:W-:Y:S02]  /*86ea0*/  LOP3.LUT R15, R15, 0xfdffffff, RZ, 0xc0, !PT ;  /* 0xfdffffff0f0f7812 */ /* 0x000fe400078ec0ff */
[----:B------:R-:W-:Y:S02]  /*86eb0*/  F2FP.SATFINITE.E4M3.F32.PACK_AB_MERGE_C R17, RZ, R17, RZ ;  /* 0x00000011ff11723e */ /* 0x000fe400048070ff */
[----:B------:R-:W-:-:S02]  /*86ec0*/  @P2 LOP3.LUT R15, R15, 0x2000000, RZ, 0xfc, !PT ;  /* 0x020000000f0f2812 */ /* 0x000fc400078efcff */
[C---:B------:R-:W-:Y:S02]  /*86ed0*/  LOP3.LUT P2, RZ, R18.reuse, 0x10000000, RZ, 0xc0, !PT ;  /* 0x1000000012ff7812 */ /* 0x040fe4000784c0ff */
[----:B------:R-:W-:Y:S02]  /*86ee0*/  LOP3.LUT P3, RZ, R18, 0x800000, RZ, 0xc0, !PT ;  /* 0x0080000012ff7812 */ /* 0x000fe4000786c0ff */
[----:B------:R-:W-:Y:S01]  /*86ef0*/  LOP3.LUT P4, RZ, R10, 0x8000000, RZ, 0xc0, !PT ;  /* 0x080000000aff7812 */ /* 0x000fe2000788c0ff */
[----:B--2---:R0:W-:Y:S02]  /*86f00*/  @!P5 STG.E.U8 desc[UR26][R20.64+0x1f8], R17 ;  /* 0x0001f8111400d986 */ /* 0x0041e4000c10111a */
[----:B0-----:R-:W-:-:S10]  /*86f10*/  FMUL R17, R26, UR8 ;  /* 0x000000081a117c20 */ /* 0x001fd40008400000 */
[----:B------:R-:W0:Y:S01]  /*86f20*/  @!P4 LDC.64 R20, c[0x0][0x5c0] ;  /* 0x00017000ff14cb82 */ /* 0x000e220000000a00 */
[----:B------:R-:W2:Y:S01]  /*86f30*/  LDL.LU R26, [R1+0x10a8] ;  /* 0x0010a800011a7983 */ /* 0x000ea20000300800 */
[----:B------:R-:W-:-:S05]  /*86f40*/  F2FP.SATFINITE.E4M3.F32.PACK_AB_MERGE_C R17, RZ, R17, RZ ;  /* 0x00000011ff11723e */ /* 0x000fca00048070ff */
[----:B----4-:R1:W-:Y:S01]  /*86f50*/  @!P2 STG.E.U8 desc[UR26][R156.64+0x1f9], R17 ;  /* 0x0001f9119c00a986 */ /* 0x0103e2000c10111a */
[----:B------:R-:W-:Y:S01]  /*86f60*/  LOP3.LUT P2, RZ, R15, 0x2000000, RZ, 0xc0, !PT ;  /* 0x020000000fff7812 */ /* 0x000fe2000784c0ff */
[----:B-1----:R-:W-:-:S05]  /*86f70*/  FMUL R17, R150, UR8 ;  /* 0x0000000896117c20 */ /* 0x002fca0008400000 */
[----:B------:R-:W-:-:S07]  /*86f80*/  F2FP.SATFINITE.E4M3.F32.PACK_AB_MERGE_C R17, RZ, R17, RZ ;  /* 0x00000011ff11723e */ /* 0x000fce00048070ff */
[----:B------:R1:W-:Y:S04]  /*86f90*/  @!P2 STG.E.U8 desc[UR26][R158.64+0x100], R17 ;  /* 0x000100119e00a986 */ /* 0x0003e8000c10111a */
[----:B-1----:R-:W4:Y:S01]  /*86fa0*/  LDL.LU R159, [R1+0x10a4] ;  /* 0x0010a400019f7983 */ /* 0x002f220000300800 */
[----:B---3--:R-:W-:-:S03]  /*86fb0*/  FMUL R17, R223, UR8 ;  /* 0x00000008df117c20 */ /* 0x008fc60008400000 */
[----:B------:R-:W3:Y:S02]  /*86fc0*/  LDL.LU R223, [R1+0x10ac] ;  /* 0x0010ac0001df7983 */ /* 0x000ee40000300800 */
[----:B------:R-:W-:-:S05]  /*86fd0*/  F2FP.SATFINITE.E4M3.F32.PACK_AB_MERGE_C R17, RZ, R17, RZ ;  /* 0x00000011ff11723e */ /* 0x000fca00048070ff */
[----:B------:R1:W-:Y:S02]  /*86fe0*/  @!P3 STG.E.U8 desc[UR26][R130.64+0x101], R17 ;  /* 0x000101118200b986 */ /* 0x0003e4000c10111a */
[----:B-1----:R-:W-:Y:S02]  /*86ff0*/  FMUL R17, R151, UR8 ;  /* 0x0000000897117c20 */ /* 0x002fe40008400000 */
[----:B------:R-:W3:Y:S04]  /*87000*/  LDL.LU R151, [R1+0x10b0] ;  /* 0x0010b00001977983 */ /* 0x000ee80000300800 */
[----:B------:R-:W3:Y:S01]  /*87010*/  LDL.LU R150, [R1+0x10b4] ;  /* 0x0010b40001967983 */ /* 0x000ee20000300800 */
[----:B------:R-:W-:Y:S02]  /*87020*/  LOP3.LUT P6, RZ, R10, 0x4000000, RZ, 0xc0, !PT ;  /* 0x040000000aff7812 */ /* 0x000fe400078cc0ff */
[----:B0-----:R-:W-:Y:S01]  /*87030*/  @!P4 IADD3 R20, P3, R196, R20, RZ ;  /* 0x00000014c414c210 */ /* 0x001fe20007f7e0ff */
[----:B------:R-:W3:Y:S01]  /*87040*/  LDL.LU.64 R156, [R1+0x78] ;  /* 0x00007800019c7983 */ /* 0x000ee20000300a00 */
[----:B------:R-:W-:-:S03]  /*87050*/  F2FP.SATFINITE.E4M3.F32.PACK_AB_MERGE_C R17, RZ, R17, RZ ;  /* 0x00000011ff11723e */ /* 0x000fc600048070ff */
[----:B------:R-:W-:-:S05]  /*87060*/  @!P4 IMAD.X R21, R198, 0x1, R21, P3 ;  /* 0x00000001c615c824 */ /* 0x000fca00018e0615 */
[----:B------:R0:W-:Y:S02]  /*87070*/  @!P4 STG.E.U8 desc[UR26][R20.64+0x100], R17 ;  /* 0x000100111400c986 */ /* 0x0001e4000c10111a */
[----:B0-----:R-:W0:Y:S01]  /*87080*/  @!P6 LDC.64 R20, c[0x0][0x5c0] ;  /* 0x00017000ff14eb82 */ /* 0x001e220000000a00 */
[----:B------:R-:W-:Y:S02]  /*87090*/  FMUL R17, R222, UR8 ;  /* 0x00000008de117c20 */ /* 0x000fe40008400000 */
[----:B------:R-:W3:Y:S03]  /*870a0*/  LDL.LU R222, [R1+0x10b8] ;  /* 0x0010b80001de7983 */ /* 0x000ee60000300800 */
[----:B------:R-:W-:Y:S02]  /*870b0*/  F2FP.SATFINITE.E4M3.F32.PACK_AB_MERGE_C R17, RZ, R17, RZ ;  /* 0x00000011ff11723e */ /* 0x000fe400048070ff */
[----:B------:R-:W-:-:S02]  /*870c0*/  LOP3.LUT P1, RZ, R18, 0x400000, RZ, 0xc0, !PT ;  /* 0x0040000012ff7812 */ /* 0x000fc4000782c0ff */
[----:B0-----:R-:W-:-:S05]  /*870d0*/  @!P6 IADD3 R20, P4, R197, R20, RZ ;  /* 0x00000014c514e210 */ /* 0x001fca0007f9e0ff */
[----:B------:R-:W-:-:S05]  /*870e0*/  @!P6 IMAD.X R21, R199, 0x1, R21, P4 ;  /* 0x00000001c715e824 */ /* 0x000fca00020e0615 */
[----:B------:R0:W-:Y:S01]  /*870f0*/  @!P6 STG.E.U8 desc[UR26][R20.64+0x101], R17 ;  /* 0x000101111400e986 */ /* 0x0001e2000c10111a */
[----:B------:R-:W-:Y:S02]  /*87100*/  LOP3.LUT P5, RZ, R18, 0x100000, RZ, 0xc0, !PT ;  /* 0x0010000012ff7812 */ /* 0x000fe400078ac0ff */
[----:B------:R-:W-:-:S13]  /*87110*/  LOP3.LUT P0, RZ, R10, 0x2000000, RZ, 0xc0, !PT ;  /* 0x020000000aff7812 */ /* 0x000fda000780c0ff */
[----:B0-----:R-:W0:Y:S01]  /*87120*/  @!P0 LDC.64 R20, c[0x0][0x5c0] ;  /* 0x00017000ff148b82 */ /* 0x001e220000000a00 */
[----:B------:R-:W-:Y:S01]  /*87130*/  LOP3.LUT P2, RZ, R10, 0x1000000, RZ, 0xc0, !PT ;  /* 0x010000000aff7812 */ /* 0x000fe2000784c0ff */
[----:B----4-:R-:W-:-:S05]  /*87140*/  FMUL R17, R159, UR8 ;  /* 0x000000089f117c20 */ /* 0x010fca0008400000 */
[----:B------:R-:W-:-:S05]  /*87150*/  F2FP.SATFINITE.E4M3.F32.PACK_AB_MERGE_C R17, RZ, R17, RZ ;  /* 0x00000011ff11723e */ /* 0x000fca00048070ff */
[----:B------:R2:W-:Y:S02]  /*87160*/  @!P1 STG.E.U8 desc[UR26][R154.64+0x108], R17 ;  /* 0x000108119a009986 */ /* 0x0005e4000c10111a */
[----:B--2---:R-:W-:Y:S02]  /*87170*/  FMUL R17, R26, UR8 ;  /* 0x000000081a117c20 */ /* 0x004fe40008400000 */
[----:B------:R-:W2:Y:S03]  /*87180*/  LDL.LU R26, [R1+0x10bc] ;  /* 0x0010bc00011a7983 */ /* 0x000ea60000300800 */
[----:B------:R-:W-:-:S05]  /*87190*/  F2FP.SATFINITE.E4M3.F32.PACK_AB_MERGE_C R17, RZ, R17, RZ ;  /* 0x00000011ff11723e */ /* 0x000fca00048070ff */
[----:B------:R3:W-:Y:S02]  /*871a0*/  @!P5 STG.E.U8 desc[UR26][R148.64+0x109], R17 ;  /* 0x000109119400d986 */ /* 0x0007e4000c10111a */
[----:B---3--:R-:W-:Y:S02]  /*871b0*/  FMUL R17, R223, UR8 ;  /* 0x00000008df117c20 */ /* 0x008fe40008400000 */
[----:B------:R-:W3:Y:S01]  /*871c0*/  LDL.LU R223, [R1+0x10c0] ;  /* 0x0010c00001df7983 */ /* 0x000ee20000300800 */
[----:B0-----:R-:W-:Y:S02]  /*871d0*/  @!P0 IADD3 R20, P1, R202, R20, RZ ;  /* 0x00000014ca148210 */ /* 0x001fe40007f3e0ff */
[----:B------:R-:W-:-:S03]  /*871e0*/  F2FP.SATFINITE.E4M3.F32.PACK_AB_MERGE_C R17, RZ, R17, RZ ;  /* 0x00000011ff11723e */ /* 0x000fc600048070ff */
[----:B------:R-:W-:-:S05]  /*871f0*/  @!P0 IMAD.X R21, R204, 0x1, R21, P1 ;  /* 0x00000001cc158824 */ /* 0x000fca00008e0615 */
[----:B------:R0:W-:Y:S02]  /*87200*/  @!P0 STG.E.U8 desc[UR26][R20.64+0x108], R17 ;  /* 0x0001081114008986 */ /* 0x0001e4000c10111a */
[----:B0-----:R-:W0:Y:S01]  /*87210*/  @!P2 LDC.64 R20, c[0x0][0x5c0] ;  /* 0x00017000ff14ab82 */ /* 0x001e220000000a00 */
[----:B------:R-:W-:Y:S02]  /*87220*/  FMUL R17, R151, UR8 ;  /* 0x0000000897117c20 */ /* 0x000fe40008400000 */
[----:B------:R-:W4:Y:S03]  /*87230*/  LDL.LU R151, [R1+0x10c4] ;  /* 0x0010c40001977983 */ /* 0x000f260000300800 */
[----:B------:R-:W-:Y:S02]  /*87240*/  F2FP.SATFINITE.E4M3.F32.PACK_AB_MERGE_C R17, RZ, R17, RZ ;  /* 0x00000011ff11723e */ /* 0x000fe400048070ff */
[----:B0-----:R-:W-:-:S05]  /*87250*/  @!P2 IADD3 R20, P0, R201, R20, RZ ;  /* 0x00000014c914a210 */ /* 0x001fca0007f1e0ff */
[----:B------:R-:W-:-:S05]  /*87260*/  @!P2 IMAD.X R21, R203, 0x1, R21, P0 ;  /* 0x00000001cb15a824 */ /* 0x000fca00000e0615 */
[----:B------:R0:W-:Y:S02]  /*87270*/  @!P2 STG.E.U8 desc[UR26][R20.64+0x109], R17 ;  /* 0x000109111400a986 */ /* 0x0001e4000c10111a */
[----:B0-----:R-:W-:Y:S02]  /*87280*/  FMUL R17, R150, UR8 ;  /* 0x0000000896117c20 */ /* 0x001fe40008400000 */
[----:B------:R-:W4:Y:S01]  /*87290*/  LDL.LU R150, [R1+0x10c8] ;  /* 0x0010c80001967983 */ /* 0x000f220000300800 */
[----:B------:R-:W-:Y:S02]  /*872a0*/  LOP3.LUT P3, RZ, R18, 0x80000, RZ, 0xc0, !PT ;  /* 0x0008000012ff7812 */ /* 0x000fe4000786c0ff */
[----:B------:R-:W-:Y:S02]  /*872b0*/  F2FP.SATFINITE.E4M3.F32.PACK_AB_MERGE_C R17, RZ, R17, RZ ;  /* 0x00000011ff11723e */ /* 0x000fe400048070ff */
[----:B------:R-:W-:-:S09]  /*872c0*/  LOP3.LUT P6, RZ, R15, 0x1000000, RZ, 0xc0, !PT ;  /* 0x010000000fff7812 */ /* 0x000fd200078cc0ff */
[----:B------:R0:W-:Y:S04]  /*872d0*/  @!P3 STG.E.U8 desc[UR26][R156.64+0x110], R17 ;  /* 0x000110119c00b986 */ /* 0x0001e8000c10111a */
[----:B------:R-:W1:Y:S01]  /*872e0*/  @!P6 LDC.64 R20, c[0x0][0x5c0] ;  /* 0x00017000ff14eb82 */ /* 0x000e620000000a00 */
[----:B0-----:R-:W4:Y:S01]  /*872f0*/  LDL.LU.64 R156, [R1+0x8] ;  /* 0x00000800019c7983 */ /* 0x001f220000300a00 */
[----:B------:R-:W-:-:S03]  /*87300*/  FMUL R17, R222, UR8 ;  /* 0x00000008de117c20 */ /* 0x000fc60008400000 */
[----:B------:R-:W4:Y:S01]  /*87310*/  LDL.LU R222, [R1+0x10cc] ;  /* 0x0010cc0001de7983 */ /* 0x000f220000300800 */
[----:B------:R-:W-:Y:S02]  /*87320*/  LOP3.LUT P4, RZ, R18, 0x8000, RZ, 0xc0, !PT ;  /* 0x0000800012ff7812 */ /* 0x000fe4000788c0ff */
[----:B------:R-:W-:Y:S02]  /*87330*/  F2FP.SATFINITE.E4M3.F32.PACK_AB_MERGE_C R17, RZ, R17, RZ ;  /* 0x00000011ff11723e */ /* 0x000fe400048070ff */
[----:B-1----:R-:W-:-:S09]  /*87340*/  @!P6 IADD3 R20, P3, R205, R20, RZ ;  /* 0x00000014cd14e210 */ /* 0x002fd20007f7e0ff */
[----:B------:R2:W-:Y:S01]  /*87350*/  @!P4 STG.E.U8 desc[UR26][R146.64+0x111], R17 ;  /* 0x000111119200c986 */ /* 0x0005e2000c10111a */
[----:B------:R-:W-:Y:S01]  /*87360*/  @!P6 IMAD.X R21, R206, 0x1, R21, P3 ;  /* 0x00000001ce15e824 */ /* 0x000fe200018e0615 */
[----:B------:R-:W-:Y:S01]  /*87370*/  LOP3.LUT P5, RZ, R10, 0x800000, RZ, 0xc0, !PT ;  /* 0x008000000aff7812 */ /* 0x000fe200078ac0ff */
[----:B--2---:R-:W-:-:S05]  /*87380*/  FMUL R17, R26, UR8 ;  /* 0x000000081a117c20 */ /* 0x004fca0008400000 */
[----:B------:R-:W-:-:S05]  /*87390*/  F2FP.SATFINITE.E4M3.F32.PACK_AB_MERGE_C R17, RZ, R17, RZ ;  /* 0x00000011ff11723e */ /* 0x000fca00048070ff */
[----:B------:R3:W-:Y:S02]  /*873a0*/  @!P6 STG.E.U8 desc[UR26][R20.64+0x110], R17 ;  /* 0x000110111400e986 */ /* 0x0007e4000c10111a */
[----:B---3--:R-:W-:Y:S01]  /*873b0*/  FMUL R17, R223, UR8 ;  /* 0x00000008df117c20 */ /* 0x008fe20008400000 */
[----:B------:R-:W0:Y:S01]  /*873c0*/  @!P5 LDC.64 R20, c[0x0][0x5c0] ;  /* 0x00017000ff14db82 */ /* 0x000e220000000a00 */
[----:B------:R-:W2:Y:S03]  /*873d0*/  LDL.LU R223, [R1+0x10d0] ;  /* 0x0010d00001df7983 */ /* 0x000ea60000300800 */
[----:B------:R-:W-:Y:S02]  /*873e0*/  F2FP.SATFINITE.E4M3.F32.PACK_AB_MERGE_C R17, RZ, R17, RZ ;  /* 0x00000011ff11723e */ /* 0x000fe400048070ff */
[----:B------:R-:W-:Y:S02]  /*873f0*/  LOP3.LUT P1, RZ, R18, 0x4000, RZ, 0xc0, !PT ;  /* 0x0000400012ff7812 */ /* 0x000fe4000782c0ff */
        /* <DEDUP_REMOVED lines=8> */
[----:B0-----:R-:W-:-:S02]  /*87480*/  FMUL R17, R150, UR8 ;  /* 0x0000000896117c20 */ /* 0x001fc40008400000 */
[----:B------:R-:W4:Y:S01]  /*87490*/  LDL.LU R150, [R1+0x10d8] ;  /* 0x0010d80001967983 */ /* 0x000f220000300800 */
[----:B------:R-:W-:Y:S02]  /*874a0*/  LOP3.LUT P0, RZ, R18, 0x1000, RZ, 0xc0, !PT ;  /* 0x0000100012ff7812 */ /* 0x000fe4000780c0ff */
[----:B------:R-:W-:Y:S01]  /*874b0*/  F2FP.SATFINITE.E4M3.F32.PACK_AB_MERGE_C R17, RZ, R17, RZ ;  /* 0x00000011ff11723e */ /* 0x000fe200048070ff */
[----:B------:R-:W4:Y:S01]  /*874c0*/  LDL.LU R196, [R1+0x68] ;  /* 0x0000680001c47983 */ /* 0x000f220000300800 */
[----:B------:R-:W-:-:S13]  /*874d0*/  LOP3.LUT P2, RZ, R10, 0x400000, RZ, 0xc0, !PT ;  /* 0x004000000aff7812 */ /* 0x000fda000784c0ff */
[----:B------:R-:W0:Y:S01]  /*874e0*/  @!P2 LDC.64 R20, c[0x0][0x5c0] ;  /* 0x00017000ff14ab82 */ /* 0x000e220000000a00 */
[----:B------:R1:W-:Y:S02]  /*874f0*/  @!P0 STG.E.U8 desc[UR26][R156.64+0x119], R17 ;  /* 0x000119119c008986 */ /* 0x0003e4000c10111a */
[----:B-1----:R-:W-:Y:S02]  /*87500*/  FMUL R17, R222, UR8 ;  /* 0x00000008de117c20 */ /* 0x002fe40008400000 */
[----:B------:R-:W4:Y:S01]  /*87510*/  LDL.LU R222, [R1+0x10dc] ;  /* 0x0010dc0001de7983 */ /* 0x000f220000300800 */
[----:B0-----:R-:W-:-:S03]  /*87520*/  @!P2 IADD3 R20, P6, R207, R20, RZ ;  /* 0x00000014cf14a210 */ /* 0x001fc60007fde0ff */
[----:B------:R-:W4:Y:S01]  /*87530*/  LDL.LU R158, [R1+0x10e0] ;  /* 0x0010e000019e7983 */ /* 0x000f220000300800 */
[----:B------:R-:W-:Y:S01]  /*87540*/  F2FP.SATFINITE.E4M3.F32.PACK_AB_MERGE_C R17, RZ, R17, RZ ;  /* 0x00000011ff11723e */ /* 0x000fe200048070ff */
[----:B------:R-:W-:-:S05]  /*87550*/  @!P2 IMAD.X R21, R210, 0x1, R21, P6 ;  /* 0x00000001d215a824 */ /* 0x000fca00030e0615 */
[----:B------:R0:W-:Y:S01]  /*87560*/  @!P2 STG.E.U8 desc[UR26][R20.64+0x118], R17 ;  /* 0x000118111400a986 */ /* 0x0001e2000c10111a */
[----:B------:R-:W-:Y:S02]  /*87570*/  LOP3.LUT P4, RZ, R18, 0x800, RZ, 0xc0, !PT ;  /* 0x0000080012ff7812 */ /* 0x000fe4000788c0ff */
[----:B------:R-:W-:-:S11]  /*87580*/  LOP3.LUT R15, R15, 0xff7fffff, RZ, 0xc0, !PT ;  /* 0xff7fffff0f0f7812 */ /* 0x000fd600078ec0ff */
[----:B------:R-:W-:Y:S02]  /*87590*/  @P4 LOP3.LUT R15, R15, 0x800000, RZ, 0xfc, !PT ;  /* 0x008000000f0f4812 */ /* 0x000fe400078efcff */
[----:B------:R-:W-:-:S13]  /*875a0*/  LOP3.LUT P4, RZ, R10, 0x200000, RZ, 0xc0, !PT ;  /* 0x002000000aff7812 */ /* 0x000fda000788c0ff */
[----:B0-----:R-:W0:Y:S01]  /*875b0*/  @!P4 LDC.64 R20, c[0x0][0x5c0] ;  /* 0x00017000ff14cb82 */ /* 0x001e220000000a00 */
[----:B--2---:R-:W-:Y:S02]  /*875c0*/  FMUL R17, R223, UR8 ;  /* 0x00000008df117c20 */ /* 0x004fe40008400000 */
[----:B------:R-:W2:Y:S01]  /*875d0*/  LDL.LU R223, [R1+0x10e4] ;  /* 0x0010e40001df7983 */ /* 0x000ea20000300800 */
[----:B0-----:R-:W-:Y:S02]  /*875e0*/  @!P4 IADD3 R20, P6, R209, R20, RZ ;  /* 0x00000014d114c210 */ /* 0x001fe40007fde0ff */
[----:B------:R-:W-:Y:S01]  /*875f0*/  LOP3.LUT P1, RZ, R18, 0x40, RZ, 0xc0, !PT ;  /* 0x0000004012ff7812 */ /* 0x000fe2000782c0ff */
[----:B------:R-:W2:Y:S02]  /*87600*/  LDL.LU.64 R156, [R1+0x18] ;  /* 0x00001800019c7983 */ /* 0x000ea40000300a00 */
[----:B------:R-:W-:Y:S01]  /*87610*/  @!P4 IMAD.X R21, R232, 0x1, R21, P6 ;  /* 0x00000001e815c824 */ /* 0x000fe200030e0615 */
[----:B------:R-:W-:-:S02]  /*87620*/  LOP3.LUT P6, RZ, R10, 0x200000, RZ, 0xc0, !PT ;  /* 0x002000000aff7812 */ /* 0x000fc400078cc0ff */
[----:B------:R-:W-:Y:S02]  /*87630*/  LOP3.LUT R15, R15, 0xffbfffff, RZ, 0xc0, !PT ;  /* 0xffbfffff0f0f7812 */ /* 0x000fe400078ec0ff */
[----:B------:R-:W-:-:S05]  /*87640*/  F2FP.SATFINITE.E4M3.F32.PACK_AB_MERGE_C R17, RZ, R17, RZ ;  /* 0x00000011ff11723e */ /* 0x000fca00048070ff */
[----:B------:R-:W-:-:S04]  /*87650*/  @P1 LOP3.LUT R15, R15, 0x400000, RZ, 0xfc, !PT ;  /* 0x004000000f0f1812 */ /* 0x000fc800078efcff */
[----:B------:R-:W-:Y:S01]  /*87660*/  LOP3.LUT P4, RZ, R15, 0x800000, RZ, 0xc0, !PT ;  /* 0x008000000fff7812 */ /* 0x000fe2000788c0ff */
[----:B------:R3:W-:Y:S02]  /*87670*/  @!P6 STG.E.U8 desc[UR26][R20.64+0x119], R17 ;  /* 0x000119111400e986 */ /* 0x0007e4000c10111a */
[----:B---3--:R-:W-:Y:S02]  /*87680*/  FMUL R17, R151, UR8 ;  /* 0x0000000897117c20 */ /* 0x008fe40008400000 */
[----:B------:R-:W3:Y:S03]  /*87690*/  LDL.LU R151, [R1+0x10e8] ;  /* 0x0010e80001977983 */ /* 0x000ee60000300800 */
[----:B------:R-:W-:-:S05]  /*876a0*/  F2FP.SATFINITE.E4M3.F32.PACK_AB_MERGE_C R17, RZ, R17, RZ ;  /* 0x00000011ff11723e */ /* 0x000fca00048070ff */
[----:B----4-:R0:W-:Y:S04]  /*876b0*/  @!P4 STG.E.U8 desc[UR26][R130.64+0x120], R17 ;  /* 0x000120118200c986 */ /* 0x0101e8000c10111a */
[----:B0-----:R-:W4:Y:S01]  /*876c0*/  LDL.LU.64 R130, [R1+0x40] ;  /* 0x0000400001827983 */ /* 0x001f220000300a00 */
[----:B------:R-:W-:-:S03]  /*876d0*/  FMUL R17, R150, UR8 ;  /* 0x0000000896117c20 */ /* 0x000fc60008400000 */
[----:B------:R-:W4:Y:S04]  /*876e0*/  LDL.LU R159, [R1+0x6c] ;  /* 0x00006c00019f7983 */ /* 0x000f280000300800 */
[----:B------:R-:W4:Y:S04]  /*876f0*/  LDL.LU R26, [R1+0x150] ;  /* 0x00015000011a7983 */ /* 0x000f280000300800 */
[----:B------:R-:W4:Y:S01]  /*87700*/  LDL.LU R150, [R1+0x10ec] ;  /* 0x0010ec0001967983 */ /* 0x000f220000300800 */
[----:B------:R-:W-:Y:S02]  /*87710*/  LOP3.LUT P5, RZ, R10, 0x100000, RZ, 0xc0, !PT ;  /* 0x001000000aff7812 */ /* 0x000fe400078ac0ff */
[----:B------:R-:W-:-:S11]  /*87720*/  LOP3.LUT P3, RZ, R18, 0x80, RZ, 0xc0, !PT ;  /* 0x0000008012ff7812 */ /* 0x000fd6000786c0ff */
[----:B------:R-:W0:Y:S01]  /*87730*/  @!P5 LDC.64 R20, c[0x0][0x5c0] ;  /* 0x00017000ff14db82 */ /* 0x000e220000000a00 */
[----:B------:R-:W-:Y:S02]  /*87740*/  F2FP.SATFINITE.E4M3.F32.PACK_AB_MERGE_C R17, RZ, R17, RZ ;  /* 0x00000011ff11723e */ /* 0x000fe400048070ff */
[----:B------:R-:W-:-:S03]  /*87750*/  LOP3.LUT P1, RZ, R10, 0x80000, RZ, 0xc0, !PT ;  /* 0x000800000aff7812 */ /* 0x000fc6000782c0ff */
[----:B------:R1:W-:Y:S02]  /*87760*/  @!P3 STG.E.U8 desc[UR26][R152.64+0x121], R17 ;  /* 0x000121119800b986 */ /* 0x0003e4000c10111a */
[----:B-1----:R-:W-:Y:S02]  /*87770*/  FMUL R17, R222, UR8 ;  /* 0x00000008de117c20 */ /* 0x002fe40008400000 */
[----:B------:R-:W4:Y:S01]  /*87780*/  LDL.LU R222, [R1+0x10f0] ;  /* 0x0010f00001de7983 */ /* 0x000f220000300800 */
[----:B0-----:R-:W-:Y:S02]  /*87790*/  @!P5 IADD3 R20, P6, R233, R20, RZ ;  /* 0x00000014e914d210 */ /* 0x001fe40007fde0ff */
[----:B------:R-:W-:-:S03]  /*877a0*/  F2FP.SATFINITE.E4M3.F32.PACK_AB_MERGE_C R17, RZ, R17, RZ ;  /* 0x00000011ff11723e */ /* 0x000fc600048070ff */
[----:B------:R-:W-:-:S05]  /*877b0*/  @!P5 IMAD.X R21, R196, 0x1, R21, P6 ;  /* 0x00000001c415d824 */ /* 0x000fca00030e0615 */
[----:B------:R0:W-:Y:S02]  /*877c0*/  @!P5 STG.E.U8 desc[UR26][R20.64+0x120], R17 ;  /* 0x000120111400d986 */ /* 0x0001e4000c10111a */
[----:B0-----:R-:W0:Y:S01]  /*877d0*/  @!P1 LDC.64 R20, c[0x0][0x5c0] ;  /* 0x00017000ff149b82 */ /* 0x001e220000000a00 */
[----:B------:R-:W-:-:S05]  /*877e0*/  FMUL R17, R158, UR8 ;  /* 0x000000089e117c20 */ /* 0x000fca0008400000 */
[----:B------:R-:W-:Y:S02]  /*877f0*/  F2FP.SATFINITE.E4M3.F32.PACK_AB_MERGE_C R17, RZ, R17, RZ ;  /* 0x00000011ff11723e */ /* 0x000fe400048070ff */
[----:B0-----:R-:W-:-:S05]  /*87800*/  @!P1 IADD3 R20, P6, R208, R20, RZ ;  /* 0x00000014d0149210 */ /* 0x001fca0007fde0ff */
[----:B------:R-:W-:Y:S01]  /*87810*/  @!P1 IMAD.X R21, R211, 0x1, R21, P6 ;  /* 0x00000001d3159824 */ /* 0x000fe200030e0615 */
[----:B------:R-:W-:-:S13]  /*87820*/  LOP3.LUT P6, RZ, R10, 0x80000, RZ, 0xc0, !PT ;  /* 0x000800000aff7812 */ /* 0x000fda00078cc0ff */
[----:B------:R2:W-:Y:S02]  /*87830*/  @!P6 STG.E.U8 desc[UR26][R20.64+0x121], R17 ;  /* 0x000121111400e986 */ /* 0x0005e4000c10111a */
[----:B--2---:R-:W-:Y:S02]  /*87840*/  FMUL R17, R223, UR8 ;  /* 0x00000008df117c20 */ /* 0x004fe40008400000 */
[----:B------:R-:W2:Y:S01]  /*87850*/  LDL.LU R223, [R1+0x10f4] ;  /* 0x0010f40001df7983 */ /* 0x000ea20000300800 */
[----:B------:R-:W-:Y:S02]  /*87860*/  LOP3.LUT P1, RZ, R15, 0x400000, RZ, 0xc0, !PT ;  /* 0x004000000fff7812 */ /* 0x000fe4000782c0ff */
[----:B------:R-:W-:Y:S02]  /*87870*/  LOP3.LUT P0, RZ, R10, 0x40000, RZ, 0xc0, !PT ;  /* 0x000400000aff7812 */ /* 0x000fe4000780c0ff */
[----:B------:R-:W-:-:S09]  /*87880*/  F2FP.SATFINITE.E4M3.F32.PACK_AB_MERGE_C R17, RZ, R17, RZ ;  /* 0x00000011ff11723e */ /* 0x000fd200048070ff */
[----:B------:R0:W-:Y:S02]  /*87890*/  @!P1 STG.E.U8 desc[UR26][R156.64+0x128], R17 ;  /* 0x000128119c009986 */ /* 0x0001e4000c10111a */
[----:B------:R-:W1:Y:S02]  /*878a0*/  @!P0 LDC.64 R20, c[0x0][0x5c0] ;  /* 0x00017000ff148b82 */ /* 0x000e640000000a00 */
[----:B0-----:R-:W2:Y:S01]  /*878b0*/  LDL.LU.64 R156, [R1+0xc8] ;  /* 0x0000c800019c7983 */ /* 0x001ea20000300a00 */
[----:B------:R-:W-:Y:S02]  /*878c0*/  LOP3.LUT P2, RZ, R18, 0x10, RZ, 0xc0, !PT ;  /* 0x0000001012ff7812 */ /* 0x000fe4000784c0ff */
[----:B------:R-:W-:Y:S01]  /*878d0*/  LOP3.LUT P4, RZ, R10, 0x20000, RZ, 0xc0, !PT ;  /* 0x000200000aff7812 */ /* 0x000fe2000788c0ff */
[----:B---3--:R-:W-:Y:S02]  /*878e0*/  FMUL R17, R151, UR8 ;  /* 0x0000000897117c20 */ /* 0x008fe40008400000 */
[----:B------:R-:W3:Y:S03]  /*878f0*/  LDL.LU R151, [R1+0x10f8] ;  /* 0x0010f80001977983 */ /* 0x000ee60000300800 */
[----:B------:R-:W-:Y:S01]  /*87900*/  F2FP.SATFINITE.E4M3.F32.PACK_AB_MERGE_C R17, RZ, R17, RZ ;  /* 0x00000011ff11723e */ /* 0x000fe200048070ff */
[----:B------:R-:W3:Y:S04]  /*87910*/  LDL.LU R199, [R1+0x174] ;  /* 0x0001740001c77983 */ /* 0x000ee80000300800 */
[----:B------:R-:W3:Y:S04]  /*87920*/  LDL.LU R197, [R1+0x254] ;  /* 0x0002540001c57983 */ /* 0x000ee80000300800 */
[----:B------:R-:W3:Y:S04]  /*87930*/  LDL.LU R198, [R1+0x10fc] ;  /* 0x0010fc0001c67983 */ /* 0x000ee80000300800 */
[----:B----4-:R0:W-:Y:S01]  /*87940*/  @!P2 STG.E.U8 desc[UR26][R130.64+0x129], R17 ;  /* 0x000129118200a986 */ /* 0x0101e2000c10111a */
[----:B-1----:R-:W-:Y:S01]  /*87950*/  @!P0 IADD3 R20, P6, R159, R20, RZ ;  /* 0x000000149f148210 */ /* 0x002fe20007fde0ff */
[----:B0-----:R-:W-:-:S04]  /*87960*/  FMUL R17, R150, UR8 ;  /* 0x0000000896117c20 */ /* 0x001fc80008400000 */
[----:B------:R-:W-:Y:S01]  /*87970*/  @!P0 IMAD.X R21, R26, 0x1, R21, P6 ;  /* 0x000000011a158824 */ /* 0x000fe200030e0615 */
[----:B------:R-:W-:-:S05]  /*87980*/  F2FP.SATFINITE.E4M3.F32.PACK_AB_MERGE_C R17, RZ, R17, RZ ;  /* 0x00000011ff11723e */ /* 0x000fca00048070ff */
[----:B------:R0:W-:Y:S02]  /*87990*/  @!P0 STG.E.U8 desc[UR26][R20.64+0x128], R17 ;  /* 0x0001281114008986 */ /* 0x0001e4000c10111a */
[----:B0-----:R-:W0:Y:S02]  /*879a0*/  @!P4 LDC.64 R20, c[0x0][0x5c0] ;  /* 0x00017000ff14cb82 */ /* 0x001e240000000a00 */
[----:B0-----:R-:W-:Y:S02]  /*879b0*/  @!P4 IADD3 R20, P6, R160, R20, RZ ;  /* 0x00000014a014c210 */ /* 0x001fe40007fde0ff */
[----:B------:R-:W4:Y:S03]  /*879c0*/  LDL.LU R160, [R1+0x16c4] ;  /* 0x0016c40001a07983 */ /* 0x000f260000300800 */
[----:B------:R-:W-:Y:S02]  /*879d0*/  @!P4 IMAD.X R21, R161, 0x1, R21, P6 ;  /* 0x00000001a115c824 */ /* 0x000fe400030e0615 */
[----:B------:R-:W4:Y:S04]  /*879e0*/  LDL.LU R161, [R1+0x16c0] ;  /* 0x0016c00001a17983 */ /* 0x000f280000300800 */
[----:B------:R-:W4:Y:S04]  /*879f0*/  LDL.LU R196, [R1+0xe0] ;  /* 0x0000e00001c47983 */ /* 0x000f280000300800 */
[----:B------:R-:W4:Y:S04]  /*87a00*/  LDL.LU R130, [R1+0x154] ;  /* 0x0001540001827983 */ /* 0x000f280000300800 */
[----:B------:R-:W4:Y:S01]  /*87a10*/  LDL.LU R131, [R1+0x1100] ;  /* 0x0011000001837983 */ /* 0x000f220000300800 */
[----:B------:R-:W-:-:S03]  /*87a20*/  FMUL R17, R222, UR8 ;  /* 0x00000008de117c20 */ /* 0x000fc60008400000 */
[----:B------:R-:W4:Y:S02]  /*87a30*/  LDL.LU R222, [R1+0x1104] ;  /* 0x0011040001de7983 */ /* 0x000f240000300800 */
[----:B------:R-:W-:Y:S02]  /*87a40*/  F2FP.SATFINITE.E4M3.F32.PACK_AB_MERGE_C R17, RZ, R17, RZ ;  /* 0x00000011ff11723e */ /* 0x000fe400048070ff */
[----:B------:R-:W4:Y:S04]  /*87a50*/  LDL.LU.64 R158, [R1+0x50] ;  /* 0x00005000019e7983 */ /* 0x000f280000300a00 */
[----:B------:R2:W-:Y:S01]  /*87a60*/  @!P4 STG.E.U8 desc[UR26][R20.64+0x129], R17 ;  /* 0x000129111400c986 */ /* 0x0005e2000c10111a */
[----:B------:R-:W-:Y:S01]  /*87a70*/  LOP3.LUT P6, RZ, R18, 0x8, RZ, 0xc0, !PT ;  /* 0x0000000812ff7812 */ /* 0x000fe200078cc0ff */
[----:B--2---:R-:W-:-:S02]  /*87a80*/  FMUL R17, R223, UR8 ;  /* 0x00000008df117c20 */ /* 0x004fc40008400000 */
[----:B------:R-:W2:Y:S03]  /*87a90*/  LDL.LU R223, [R1+0x1108] ;  /* 0x0011080001df7983 */ /* 0x000ea60000300800 */
[----:B------:R-:W-:-:S07]  /*87aa0*/  F2FP.SATFINITE.E4M3.F32.PACK_AB_MERGE_C R17, RZ, R17, RZ ;  /* 0x00000011ff11723e */ /* 0x000fce00048070ff */
[----:B------:R0:W-:Y:S04]  /*87ab0*/  @!P6 STG.E.U8 desc[UR26][R156.64+0x130], R17 ;  /* 0x000130119c00e986 */ /* 0x0001e8000c10111a */
[----:B0-----:R-:W2:Y:S04]  /*87ac0*/  LDL.LU.64 R156, [R1+0x70] ;  /* 0x00007000019c7983 */ /* 0x001ea80000300a00 */
[----:B------:R-:W2:Y:S04]  /*87ad0*/  LDL.LU R26, [R1+0x250] ;  /* 0x00025000011a7983 */ /* 0x000ea80000300800 */
[----:B------:R-:W2:Y:S01]  /*87ae0*/  LDL.LU R150, [R1+0x2bc] ;  /* 0x0002bc0001967983 */ /* 0x000ea20000300800 */
[----:B---3--:R-:W-:-:S03]  /*87af0*/  FMUL R17, R151, UR8 ;  /* 0x0000000897117c20 */ /* 0x008fc60008400000 */
[----:B------:R-:W3:Y:S01]  /*87b00*/  LDL.LU R151, [R1+0x110c] ;  /* 0x00110c0001977983 */ /* 0x000ee20000300800 */
[----:B------:R-:W-:Y:S02]  /*87b10*/  LOP3.LUT P5, RZ, R10, 0x10000, RZ, 0xc0, !PT ;  /* 0x000100000aff7812 */ /* 0x000fe400078ac0ff */
[----:B------:R-:W-:-:S11]  /*87b20*/  LOP3.LUT P3, RZ, R18, 0x1, RZ, 0xc0, !PT ;  /* 0x0000000112ff7812 */ /* 0x000fd6000786c0ff */
[----:B------:R-:W0:Y:S01]  /*87b30*/  @!P5 LDC.64 R18, c[0x0][0x5c0] ;  /* 0x00017000ff12db82 */ /* 0x000e220000000a00 */
[----:B------:R-:W-:Y:S02]  /*87b40*/  F2FP.SATFINITE.E4M3.F32.PACK_AB_MERGE_C R17, RZ, R17, RZ ;  /* 0x00000011ff11723e */ /* 0x000fe400048070ff */
[----:B------:R-:W-:Y:S02]  /*87b50*/  LOP3.LUT P2, RZ, R10, 0x8000, RZ, 0xc0, !PT ;  /* 0x000080000aff7812 */ /* 0x000fe4000784c0ff */
[----:B0-----:R-:W-:-:S05]  /*87b60*/  @!P5 IADD3 R18, P6, R199, R18, RZ ;  /* 0x00000012c712d210 */ /* 0x001fca0007fde0ff */
[----:B------:R-:W-:Y:S01]  /*87b70*/  @!P5 IMAD.X R19, R197, 0x1, R19, P6 ;  /* 0x00000001c513d824 */ /* 0x000fe200030e0613 */
[----:B----4-:R0:W-:Y:S02]  /*87b80*/  @!P3 STG.E.U8 desc[UR26][R160.64+0x131], R17 ;  /* 0x00013111a000b986 */ /* 0x0101e4000c10111a */
[----:B0-----:R-:W-:-:S05]  /*87b90*/  FMUL R17, R198, UR8 ;  /* 0x00000008c6117c20 */ /* 0x001fca0008400000 */
[----:B------:R-:W-:-:S05]  /*87ba0*/  F2FP.SATFINITE.E4M3.F32.PACK_AB_MERGE_C R17, RZ, R17, RZ ;  /* 0x00000011ff11723e */ /* 0x000fca00048070ff */
[----:B------:R0:W-:Y:S02]  /*87bb0*/  @!P5 STG.E.U8 desc[UR26][R18.64+0x130], R17 ;  /* 0x000130111200d986 */ /* 0x0001e4000c10111a */
[----:B0-----:R-:W0:Y:S01]  /*87bc0*/  @!P2 LDC.64 R18, c[0x0][0x5c0] ;  /* 0x00017000ff12ab82 */ /* 0x001e220000000a00 */
[----:B------:R-:W-:-:S05]  /*87bd0*/  FMUL R17, R131, UR8 ;  /* 0x0000000883117c20 */ /* 0x000fca0008400000 */
[----:B------:R-:W-:Y:S02]  /*87be0*/  F2FP.SATFINITE.E4M3.F32.PACK_AB_MERGE_C R17, RZ, R17, RZ ;  /* 0x00000011ff11723e */ /* 0x000fe400048070ff */
[----:B0-----:R-:W-:-:S05]  /*87bf0*/  @!P2 IADD3 R18, P6, R196, R18, RZ ;  /* 0x00000012c412a210 */ /* 0x001fca0007fde0ff */
[----:B------:R-:W-:-:S05]  /*87c00*/  @!P2 IMAD.X R19, R130, 0x1, R19, P6 ;  /* 0x000000018213a824 */ /* 0x000fca00030e0613 */
[----:B------:R0:W-:Y:S02]  /*87c10*/  @!P2 STG.E.U8 desc[UR26][R18.64+0x131], R17 ;  /* 0x000131111200a986 */ /* 0x0001e4000c10111a */
[----:B0-----:R-:W-:Y:S02]  /*87c20*/  FMUL R17, R222, UR8 ;  /* 0x00000008de117c20 */ /* 0x001fe40008400000 */
[----:B------:R-:W4:Y:S01]  /*87c30*/  LDL.LU R222, [R1+0x1110] ;  /* 0x0011100001de7983 */ /* 0x000f220000300800 */
[----:B------:R-:W-:Y:S02]  /*87c40*/  LOP3.LUT P1, RZ, R14, 0x80000000, RZ, 0xc0, !PT ;  /* 0x800000000eff7812 */ /* 0x000fe4000782c0ff */
[----:B------:R-:W-:-:S11]  /*87c50*/  F2FP.SATFINITE.E4M3.F32.PACK_AB_MERGE_C R17, RZ, R17, RZ ;  /* 0x00000011ff11723e */ /* 0x000fd600048070ff */
[----:B------:R2:W-:Y:S02]  /*87c60*/  @!P1 STG.E.U8 desc[UR26][R158.64+0x138], R17 ;  /* 0x000138119e009986 */ /* 0x0005e4000c10111a */
[----:B--2---:R-:W-:Y:S02]  /*87c70*/  FMUL R17, R223, UR8 ;  /* 0x00000008df117c20 */ /* 0x004fe40008400000 */
[----:B------:R-:W2:Y:S01]  /*87c80*/  LDL.LU R223, [R1+0x1114] ;  /* 0x0011140001df7983 */ /* 0x000ea20000300800 */
[----:B------:R-:W-:Y:S02]  /*87c90*/  LOP3.LUT P4, RZ, R10, 0x4000, RZ, 0xc0, !PT ;  /* 0x000040000aff7812 */ /* 0x000fe4000788c0ff */
[C---:B------:R-:W-:Y:S01]  /*87ca0*/  LOP3.LUT P5, RZ, R14.reuse, 0x10000000, RZ, 0xc0, !PT ;  /* 0x100000000eff7812 */ /* 0x040fe200078ac0ff */
[----:B------:R-:W2:Y:S10]  /*87cb0*/  LDL.LU.64 R130, [R1+0xf0] ;  /* 0x0000f00001827983 */ /* 0x000eb40000300a00 */
[----:B------:R-:W0:Y:S01]  /*87cc0*/  @!P4 LDC.64 R18, c[0x0][0x5c0] ;  /* 0x00017000ff12cb82 */ /* 0x000e220000000a00 */
[----:B------:R-:W-:-:S02]  /*87cd0*/  LOP3.LUT P0, RZ, R14, 0x20000000, RZ, 0xc0, !PT ;  /* 0x200000000eff7812 */ /* 0x000fc4000780c0ff */
[----:B------:R-:W-:Y:S02]  /*87ce0*/  LOP3.LUT R15, R15, 0xffdfffff, RZ, 0xc0, !PT ;  /* 0xffdfffff0f0f7812 */ /* 0x000fe400078ec0ff */
[----:B------:R-:W-:Y:S02]  /*87cf0*/  F2FP.SATFINITE.E4M3.F32.PACK_AB_MERGE_C R17, RZ, R17, RZ ;  /* 0x00000011ff11723e */ /* 0x000fe400048070ff */
[----:B------:R-:W-:Y:S02]  /*87d00*/  @P5 LOP3.LUT R15, R15, 0x200000, RZ, 0xfc, !PT ;  /* 0x002000000f0f5812 */ /* 0x000fe400078efcff */
[----:B------:R-:W-:Y:S02]  /*87d10*/  LOP3.LUT P5, RZ, R10, 0x2000, RZ, 0xc0, !PT ;  /* 0x000020000aff7812 */ /* 0x000fe400078ac0ff */
[----:B0-----:R-:W-:-:S05]  /*87d20*/  @!P4 IADD3 R18, P6, R26, R18, RZ ;  /* 0x000000121a12c210 */ /* 0x001fca0007fde0ff */
[----:B------:R-:W-:Y:S02]  /*87d30*/  @!P4 IMAD.X R19, R150, 0x1, R19, P6 ;  /* 0x000000019613c824 */ /* 0x000fe400030e0613 */
[----:B------:R-:W2:Y:S04]  /*87d40*/  LDL.LU R150, [R1+0x1118] ;  /* 0x0011180001967983 */ /* 0x000ea80000300800 */
[----:B------:R3:W-:Y:S04]  /*87d50*/  @!P0 STG.E.U8 desc[UR26][R156.64+0x139], R17 ;  /* 0x000139119c008986 */ /* 0x0007e8000c10111a */
[----:B------:R-:W2:Y:S04]  /*87d60*/  LDL.LU R199, [R1+0x2f0] ;  /* 0x0002f00001c77983 */ /* 0x000ea80000300800 */
[----:B------:R-:W2:Y:S01]  /*87d70*/  LDL.LU R197, [R1+0x30c] ;  /* 0x00030c0001c57983 */ /* 0x000ea20000300800 */
[----:B---3--:R-:W-:-:S03]  /*87d80*/  FMUL R17, R151, UR8 ;  /* 0x0000000897117c20 */ /* 0x008fc60008400000 */
[----:B------:R-:W3:Y:S02]  /*87d90*/  LDL.LU R198, [R1+0x111c] ;  /* 0x00111c0001c67983 */ /* 0x000ee40000300800 */
[----:B------:R-:W-:-:S05]  /*87da0*/  F2FP.SATFINITE.E4M3.F32.PACK_AB_MERGE_C R17, RZ, R17, RZ ;  /* 0x00000011ff11723e */ /* 0x000fca00048070ff */
[----:B------:R0:W-:Y:S02]  /*87db0*/  @!P4 STG.E.U8 desc[UR26][R18.64+0x138], R17 ;  /* 0x000138111200c986 */ /* 0x0001e4000c10111a */
[----:B0-----:R-:W0:Y:S02]  /*87dc0*/  @!P5 LDC.64 R18, c[0x0][0x5c0] ;  /* 0x00017000ff12db82 */ /* 0x001e240000000a00 */
[----:B0-----:R-:W-:Y:S02]  /*87dd0*/  @!P5 IADD3 R18, P6, R162, R18, RZ ;  /* 0x00000012a212d210 */ /* 0x001fe40007fde0ff */
[----:B------:R-:W3:Y:S03]  /*87de0*/  LDL.LU R162, [R1+0x16bc] ;  /* 0x0016bc0001a27983 */ /* 0x000ee60000300800 */
[----:B------:R-:W-:Y:S02]  /*87df0*/  @!P5 IMAD.X R19, R163, 0x1, R19, P6 ;  /* 0x00000001a313d824 */ /* 0x000fe400030e0613 */
[----:B------:R-:W3:Y:S04]  /*87e00*/  LDL.LU R163, [R1+0x16b8] ;  /* 0x0016b80001a37983 */ /* 0x000ee80000300800 */
[----:B------:R-:W3:Y:S04]  /*87e10*/  LDL.LU R151, [R1+0x1c8] ;  /* 0x0001c80001977983 */ /* 0x000ee80000300800 */
[----:B------:R-:W3:Y:S04]  /*87e20*/  LDL.LU R196, [R1+0x1cc] ;  /* 0x0001cc0001c47983 */ /* 0x000ee80000300800 */
[----:B------:R-:W3:Y:S01]  /*87e30*/  LDL.LU R158, [R1+0x1120] ;  /* 0x00112000019e7983 */ /* 0x000ee20000300800 */
[----:B------:R-:W-:Y:S01]  /*87e40*/  LOP3.LUT P6, RZ, R10, 0x2000, RZ, 0xc0, !PT ;  /* 0x000020000aff7812 */ /* 0x000fe200078cc0ff */
[----:B----4-:R-:W-:-:S02]  /*87e50*/  FMUL R17, R222, UR8 ;  /* 0x00000008de117c20 */ /* 0x010fc40008400000 */
[----:B------:R-:W4:Y:S04]  /*87e60*/  LDL.LU R222, [R1+0x1124] ;  /* 0x0011240001de7983 */ /* 0x000f280000300800 */
[----:B------:R-:W4:Y:S01]  /*87e70*/  LDL.LU.64 R156, [R1+0x90] ;  /* 0x00009000019c7983 */ /* 0x000f220000300a00 */
[----:B------:R-:W-:-:S05]  /*87e80*/  F2FP.SATFINITE.E4M3.F32.PACK_AB_MERGE_C R17, RZ, R17, RZ ;  /* 0x00000011ff11723e */ /* 0x000fca00048070ff */
[----:B------:R2:W-:Y:S02]  /*87e90*/  @!P6 STG.E.U8 desc[UR26][R18.64+0x139], R17 ;  /* 0x000139111200e986 */ /* 0x0005e4000c10111a */
[----:B--2---:R-:W-:Y:S02]  /*87ea0*/  FMUL R17, R223, UR8 ;  /* 0x00000008df117c20 */ /* 0x004fe40008400000 */
[----:B------:R-:W2:Y:S01]  /*87eb0*/  LDL.LU R223, [R1+0x1128] ;  /* 0x0011280001df7983 */ /* 0x000ea20000300800 */
[----:B------:R-:W-:Y:S02]  /*87ec0*/  LOP3.LUT P1, RZ, R14, 0x1000000, RZ, 0xc0, !PT ;  /* 0x010000000eff7812 */ /* 0x000fe4000782c0ff */
[----:B------:R-:W-:-:S11]  /*87ed0*/  LOP3.LUT R15, R15, 0xffefffff, RZ, 0xc0, !PT ;  /* 0xffefffff0f0f7812 */ /* 0x000fd600078ec0ff */
[----:B------:R-:W-:-:S04]  /*87ee0*/  @P1 LOP3.LUT R15, R15, 0x100000, RZ, 0xfc, !PT ;  /* 0x001000000f0f1812 */ /* 0x000fc800078efcff */
[----:B------:R-:W-:Y:S02]  /*87ef0*/  LOP3.LUT P5, RZ, R15, 0x200000, RZ, 0xc0, !PT ;  /* 0x002000000fff7812 */ /* 0x000fe400078ac0ff */
[----:B------:R-:W-:-:S11]  /*87f00*/  F2FP.SATFINITE.E4M3.F32.PACK_AB_MERGE_C R17, RZ, R17, RZ ;  /* 0x00000011ff11723e */ /* 0x000fd600048070ff */
[----:B------:R0:W-:Y:S04]  /*87f10*/  @!P5 STG.E.U8 desc[UR26][R130.64+0x140], R17 ;  /* 0x000140118200d986 */ /* 0x0001e8000c10111a */
[----:B0-----:R-:W2:Y:S01]  /*87f20*/  LDL.LU.64 R130, [R1+0x98] ;  /* 0x0000980001827983 */ /* 0x001ea20000300a00 */
[----:B------:R-:W-:-:S03]  /*87f30*/  FMUL R17, R150, UR8 ;  /* 0x0000000896117c20 */ /* 0x000fc60008400000 */
[----:B------:R-:W2:Y:S04]  /*87f40*/  LDL.LU R159, [R1+0x308] ;  /* 0x00030800019f7983 */ /* 0x000ea80000300800 */
[----:B------:R-:W2:Y:S04]  /*87f50*/  LDL.LU R26, [R1+0x31c] ;  /* 0x00031c00011a7983 */ /* 0x000ea80000300800 */
[----:B------:R-:W2:Y:S01]  /*87f60*/  LDL.LU R150, [R1+0x112c] ;  /* 0x00112c0001967983 */ /* 0x000ea20000300800 */
[----:B------:R-:W-:Y:S02]  /*87f70*/  LOP3.LUT P2, RZ, R10, 0x1000, RZ, 0xc0, !PT ;  /* 0x000010000aff7812 */ /* 0x000fe4000784c0ff */
[----:B------:R-:W-:-:S11]  /*87f80*/  LOP3.LUT P3, RZ, R14, 0x2000000, RZ, 0xc0, !PT ;  /* 0x020000000eff7812 */ /* 0x000fd6000786c0ff */
[----:B------:R-:W0:Y:S01]  /*87f90*/  @!P2 LDC.64 R18, c[0x0][0x5c0] ;  /* 0x00017000ff12ab82 */ /* 0x000e220000000a00 */
[----:B------:R-:W-:Y:S02]  /*87fa0*/  F2FP.SATFINITE.E4M3.F32.PACK_AB_MERGE_C R17, RZ, R17, RZ ;  /* 0x00000011ff11723e */ /* 0x000fe400048070ff */
[----:B------:R-:W-:Y:S02]  /*87fb0*/  LOP3.LUT P1, RZ, R10, 0x800, RZ, 0xc0, !PT ;  /* 0x000008000aff7812 */ /* 0x000fe4000782c0ff */
[----:B0-----:R-:W-:-:S05]  /*87fc0*/  @!P2 IADD3 R18, P6, R199, R18, RZ ;  /* 0x00000012c712a210 */ /* 0x001fca0007fde0ff */
[----:B------:R-:W-:Y:S01]  /*87fd0*/  @!P2 IMAD.X R19, R197, 0x1, R19, P6 ;  /* 0x00000001c513a824 */ /* 0x000fe200030e0613 */
[----:B---3--:R0:W-:Y:S02]  /*87fe0*/  @!P3 STG.E.U8 desc[UR26][R162.64+0x141], R17 ;  /* 0x00014111a200b986 */ /* 0x0081e4000c10111a */
[----:B0-----:R-:W-:-:S05]  /*87ff0*/  FMUL R17, R198, UR8 ;  /* 0x00000008c6117c20 */ /* 0x001fca0008400000 */
[----:B------:R-:W-:-:S05]  /*88000*/  F2FP.SATFINITE.E4M3.F32.PACK_AB_MERGE_C R17, RZ, R17, RZ ;  /* 0x00000011ff11723e */ /* 0x000fca00048070ff */
[----:B------:R0:W-:Y:S02]  /*88010*/  @!P2 STG.E.U8 desc[UR26][R18.64+0x140], R17 ;  /* 0x000140111200a986 */ /* 0x0001e4000c10111a */
[----:B0-----:R-:W0:Y:S01]  /*88020*/  @!P1 LDC.64 R18, c[0x0][0x5c0] ;  /* 0x00017000ff129b82 */ /* 0x001e220000000a00 */
[----:B------:R-:W-:Y:S01]  /*88030*/  FMUL R17, R158, UR8 ;  /* 0x000000089e117c20 */ /* 0x000fe20008400000 */
[----:B0-----:R-:W-:Y:S02]  /*88040*/  @!P1 IADD3 R18, P6, R151, R18, RZ ;  /* 0x0000001297129210 */ /* 0x001fe40007fde0ff */
[----:B------:R-:W3:Y:S03]  /*88050*/  LDL.LU R151, [R1+0x1130] ;  /* 0x0011300001977983 */ /* 0x000ee60000300800 */
[----:B------:R-:W-:Y:S01]  /*88060*/  @!P1 IMAD.X R19, R196, 0x1, R19, P6 ;  /* 0x00000001c4139824 */ /* 0x000fe200030e0613 */
[----:B------:R-:W-:-:S02]  /*88070*/  LOP3.LUT P6, RZ, R10, 0x800, RZ, 0xc0, !PT ;  /* 0x000008000aff7812 */ /* 0x000fc400078cc0ff */
[----:B------:R-:W-:Y:S02]  /*88080*/  F2FP.SATFINITE.E4M3.F32.PACK_AB_MERGE_C R17, RZ, R17, RZ ;  /* 0x00000011ff11723e */ /* 0x000fe400048070ff */
[----:B------:R-:W-:-:S09]  /*88090*/  LOP3.LUT P1, RZ, R15, 0x100000, RZ, 0xc0, !PT ;  /* 0x001000000fff7812 */ /* 0x000fd2000782c0ff */
[----:B------:R4:W-:Y:S02]  /*880a0*/  @!P6 STG.E.U8 desc[UR26][R18.64+0x141], R17 ;  /* 0x000141111200e986 */ /* 0x0009e4000c10111a */
[----:B----4-:R-:W-:Y:S02]  /*880b0*/  FMUL R17, R222, UR8 ;  /* 0x00000008de117c20 */ /* 0x010fe40008400000 */
[----:B------:R-:W4:Y:S03]  /*880c0*/  LDL.LU R222, [R1+0x1134] ;  /* 0x0011340001de7983 */ /* 0x000f260000300800 */
[----:B------:R-:W-:-:S05]  /*880d0*/  F2FP.SATFINITE.E4M3.F32.PACK_AB_MERGE_C R17, RZ, R17, RZ ;  /* 0x00000011ff11723e */ /* 0x000fca00048070ff */
[----:B------:R0:W-:Y:S04]  /*880e0*/  @!P1 STG.E.U8 desc[UR26][R156.64+0x148], R17 ;  /* 0x000148119c009986 */ /* 0x0001e8000c10111a */
[----:B0-----:R-:W4:Y:S01]  /*880f0*/  LDL.LU.64 R156, [R1+0x110] ;  /* 0x00011000019c7983 */ /* 0x001f220000300a00 */
[----:B--2---:R-:W-:-:S03]  /*88100*/  FMUL R17, R223, UR8 ;  /* 0x00000008df117c20 */ /* 0x004fc60008400000 */
[----:B------:R-:W2:Y:S01]  /*88110*/  LDL.LU R223, [R1+0x1138] ;  /* 0x0011380001df7983 */ /* 0x000ea20000300800 */
[----:B------:R-:W-:Y:S02]  /*88120*/  LOP3.LUT P0, RZ, R10, 0x400, RZ, 0xc0, !PT ;  /* 0x000004000aff7812 */ /* 0x000fe4000780c0ff */
[----:B------:R-:W-:Y:S01]  /*88130*/  LOP3.LUT P4, RZ, R14, 0x400000, RZ, 0xc0, !PT ;  /* 0x004000000eff7812 */ /* 0x000fe2000788c0ff */
[----:B------:R-:W2:Y:S01]  /*88140*/  LDL.LU R199, [R1+0x300] ;  /* 0x0003000001c77983 */ /* 0x000ea20000300800 */
[----:B------:R-:W-:Y:S02]  /*88150*/  F2FP.SATFINITE.E4M3.F32.PACK_AB_MERGE_C R17, RZ, R17, RZ ;  /* 0x00000011ff11723e */ /* 0x000fe400048070ff */
[----:B------:R-:W-:Y:S01]  /*88160*/  LOP3.LUT P5, RZ, R10, 0x200, RZ, 0xc0, !PT ;  /* 0x000002000aff7812 */ /* 0x000fe200078ac0ff */
[----:B------:R-:W2:Y:S04]  /*88170*/  LDL.LU R197, [R1+0x324] ;  /* 0x0003240001c57983 */ /* 0x000ea80000300800 */
[----:B------:R-:W2:Y:S02]  /*88180*/  LDL.LU R198, [R1+0x113c] ;  /* 0x00113c0001c67983 */ /* 0x000ea40000300800 */
[----:B------:R-:W0:Y:S02]  /*88190*/  @!P0 LDC.64 R18, c[0x0][0x5c0] ;  /* 0x00017000ff128b82 */ /* 0x000e240000000a00 */
[----:B------:R1:W-:Y:S01]  /*881a0*/  @!P4 STG.E.U8 desc[UR26][R130.64+0x149], R17 ;  /* 0x000149118200c986 */ /* 0x0003e2000c10111a */
[----:B0-----:R-:W-:Y:S01]  /*881b0*/  @!P0 IADD3 R18, P6, R159, R18, RZ ;  /* 0x000000129f128210 */ /* 0x001fe20007fde0ff */
[----:B-1----:R-:W-:-:S04]  /*881c0*/  FMUL R17, R150, UR8 ;  /* 0x0000000896117c20 */ /* 0x002fc80008400000 */
[----:B------:R-:W-:Y:S01]  /*881d0*/  @!P0 IMAD.X R19, R26, 0x1, R19, P6 ;  /* 0x000000011a138824 */ /* 0x000fe200030e0613 */
[----:B------:R-:W-:-:S05]  /*881e0*/  F2FP.SATFINITE.E4M3.F32.PACK_AB_MERGE_C R17, RZ, R17, RZ ;  /* 0x00000011ff11723e */ /* 0x000fca00048070ff */
[----:B------:R0:W-:Y:S02]  /*881f0*/  @!P0 STG.E.U8 desc[UR26][R18.64+0x148], R17 ;  /* 0x0001481112008986 */ /* 0x0001e4000c10111a */
[----:B0-----:R-:W0:Y:S02]  /*88200*/  @!P5 LDC.64 R18, c[0x0][0x5c0] ;  /* 0x00017000ff12db82 */ /* 0x001e240000000a00 */
[----:B0-----:R-:W-:Y:S02]  /*88210*/  @!P5 IADD3 R18, P6, R164, R18, RZ ;  /* 0x00000012a412d210 */ /* 0x001fe40007fde0ff */
[----:B------:R-:W2:Y:S03]  /*88220*/  LDL.LU R164, [R1+0x16b4] ;  /* 0x0016b40001a47983 */ /* 0x000ea60000300800 */
[----:B------:R-:W-:Y:S02]  /*88230*/  @!P5 IMAD.X R19, R165, 0x1, R19, P6 ;  /* 0x00000001a513d824 */ /* 0x000fe400030e0613 */
[----:B------:R-:W2:Y:S04]  /*88240*/  LDL.LU R165, [R1+0x16b0] ;  /* 0x0016b00001a57983 */ /* 0x000ea80000300800 */
[----:B------:R-:W2:Y:S04]  /*88250*/  LDL.LU R196, [R1+0x2cc] ;  /* 0x0002cc0001c47983 */ /* 0x000ea80000300800 */
[----:B------:R-:W2:Y:S04]  /*88260*/  LDL.LU R130, [R1+0x2f4] ;  /* 0x0002f40001827983 */ /* 0x000ea80000300800 */
[----:B------:R-:W2:Y:S01]  /*88270*/  LDL.LU R131, [R1+0x1140] ;  /* 0x0011400001837983 */ /* 0x000ea20000300800 */
[----:B------:R-:W-:Y:S01]  /*88280*/  LOP3.LUT P6, RZ, R14, 0x200000, RZ, 0xc0, !PT ;  /* 0x002000000eff7812 */ /* 0x000fe200078cc0ff */
[----:B---3--:R-:W-:-:S02]  /*88290*/  FMUL R17, R151, UR8 ;  /* 0x0000000897117c20 */ /* 0x008fc40008400000 */
[----:B------:R-:W3:Y:S03]  /*882a0*/  LDL.LU R151, [R1+0x1144] ;  /* 0x0011440001977983 */ /* 0x000ee60000300800 */
[----:B------:R-:W-:Y:S01]  /*882b0*/  F2FP.SATFINITE.E4M3.F32.PACK_AB_MERGE_C R17, RZ, R17, RZ ;  /* 0x00000011ff11723e */ /* 0x000fe200048070ff */
[----:B------:R-:W3:Y:S04]  /*882c0*/  LDL.LU.64 R158, [R1+0xa8] ;  /* 0x0000a800019e7983 */ /* 0x000ee80000300a00 */
[----:B------:R4:W-:Y:S02]  /*882d0*/  @!P5 STG.E.U8 desc[UR26][R18.64+0x149], R17 ;  /* 0x000149111200d986 */ /* 0x0009e4000c10111a */
[----:B----4-:R-:W-:-:S02]  /*882e0*/  FMUL R17, R222, UR8 ;  /* 0x00000008de117c20 */ /* 0x010fc40008400000 */
[----:B------:R-:W4:Y:S03]  /*882f0*/  LDL.LU R222, [R1+0x1148] ;  /* 0x0011480001de7983 */ /* 0x000f260000300800 */
[----:B------:R-:W-:-:S05]  /*88300*/  F2FP.SATFINITE.E4M3.F32.PACK_AB_MERGE_C R17, RZ, R17, RZ ;  /* 0x00000011ff11723e */ /* 0x000fca00048070ff */
[----:B------:R0:W-:Y:S04]  /*88310*/  @!P6 STG.E.U8 desc[UR26][R156.64+0x150], R17 ;  /* 0x000150119c00e986 */ /* 0x0001e8000c10111a */
[----:B0-----:R-:W4:Y:S04]  /*88320*/  LDL.LU.64 R156, [R1+0xc0] ;  /* 0x0000c000019c7983 */ /* 0x001f280000300a00 */
[----:B------:R-:W4:Y:S04]  /*88330*/  LDL.LU R26, [R1+0x304] ;  /* 0x00030400011a7983 */ /* 0x000f280000300800 */
[----:B------:R-:W4:Y:S01]  /*88340*/  LDL.LU R150, [R1+0x328] ;  /* 0x0003280001967983 */ /* 0x000f220000300800 */
[----:B--2---:R-:W-:-:S03]  /*88350*/  FMUL R17, R223, UR8 ;  /* 0x00000008df117c20 */ /* 0x004fc60008400000 */
        /* <DEDUP_REMOVED lines=8> */
[----:B------:R-:W-:Y:S01]  /*883e0*/  LOP3.LUT P5, RZ, R10, 0x40, RZ, 0xc0, !PT ;  /* 0x000000400aff7812 */ /* 0x000fe200078ac0ff */
[----:B------:R0:W-:Y:S02]  /*883f0*/  @!P3 STG.E.U8 desc[UR26][R164.64+0x151], R17 ;  /* 0x00015111a400b986 */ /* 0x0001e4000c10111a */
        /* <DEDUP_REMOVED lines=9> */
[----:B---3--:R-:W-:Y:S01]  /*88490*/  FMUL R17, R151, UR8 ;  /* 0x0000000897117c20 */ /* 0x008fe20008400000 */
[----:B------:R-:W-:Y:S01]  /*884a0*/  LOP3.LUT P1, RZ, R14, 0x20000, RZ, 0xc0, !PT ;  /* 0x000200000eff7812 */ /* 0x000fe2000782c0ff */
[----:B------:R-:W3:Y:S01]  /*884b0*/  LDL.LU R151, [R1+0x1150] ;  /* 0x0011500001977983 */ /* 0x000ee20000300800 */
[----:B------:R-:W0:Y:S02]  /*884c0*/  @!P5 LDC.64 R18, c[0x0][0x5c0] ;  /* 0x00017000ff12db82 */ /* 0x000e240000000a00 */
[----:B------:R-:W-:-:S09]  /*884d0*/  F2FP.SATFINITE.E4M3.F32.PACK_AB_MERGE_C R17, RZ, R17, RZ ;  /* 0x00000011ff11723e */ /* 0x000fd200048070ff */
[----:B------:R4:W-:Y:S01]  /*884e0*/  @!P1 STG.E.U8 desc[UR26][R158.64+0x158], R17 ;  /* 0x000158119e009986 */ /* 0x0009e2000c10111a */
[----:B------:R-:W-:Y:S01]  /*884f0*/  LOP3.LUT P2, RZ, R14, 0x4000, RZ, 0xc0, !PT ;  /* 0x000040000eff7812 */ /* 0x000fe2000784c0ff */
[----:B----4-:R-:W-:Y:S02]  /*88500*/  FMUL R17, R222, UR8 ;  /* 0x00000008de117c20 */ /* 0x010fe40008400000 */
[----:B------:R-:W4:Y:S01]  /*88510*/  LDL.LU R222, [R1+0x1154] ;  /* 0x0011540001de7983 */ /* 0x000f220000300800 */
[----:B------:R-:W-:-:S03]  /*88520*/  LOP3.LUT P0, RZ, R14, 0x8000, RZ, 0xc0, !PT ;  /* 0x000080000eff7812 */ /* 0x000fc6000780c0ff */
[----:B------:R-:W4:Y:S01]  /*88530*/  LDL.LU.64 R130, [R1+0x138] ;  /* 0x0001380001827983 */ /* 0x000f220000300a00 */
[----:B------:R-:W-:Y:S02]  /*88540*/  LOP3.LUT R15, R15, 0xfff7ffff, RZ, 0xc0, !PT ;  /* 0xfff7ffff0f0f7812 */ /* 0x000fe400078ec0ff */
[----:B------:R-:W-:-:S03]  /*88550*/  F2FP.SATFINITE.E4M3.F32.PACK_AB_MERGE_C R17, RZ, R17, RZ ;  /* 0x00000011ff11723e */ /* 0x000fc600048070ff */
[----:B------:R-:W-:Y:S02]  /*88560*/  @P2 LOP3.LUT R15, R15, 0x80000, RZ, 0xfc, !PT ;  /* 0x000800000f0f2812 */ /* 0x000fe400078efcff */
[----:B------:R-:W-:Y:S02]  /*88570*/  LOP3.LUT P2, RZ, R10, 0x20, RZ, 0xc0, !PT ;  /* 0x000000200aff7812 */ /* 0x000fe4000784c0ff */
[----:B0-----:R-:W-:-:S05]  /*88580*/  @!P5 IADD3 R18, P6, R26, R18, RZ ;  /* 0x000000121a12d210 */ /* 0x001fca0007fde0ff */
[----:B------:R-:W-:Y:S02]  /*88590*/  @!P5 IMAD.X R19, R150, 0x1, R19, P6 ;  /* 0x000000019613d824 */ /* 0x000fe400030e0613 */
[----:B------:R-:W4:Y:S04]  /*885a0*/  LDL.LU R150, [R1+0x1158] ;  /* 0x0011580001967983 */ /* 0x000f280000300800 */
[----:B------:R2:W-:Y:S04]  /*885b0*/  @!P0 STG.E.U8 desc[UR26][R156.64+0x159], R17 ;  /* 0x000159119c008986 */ /* 0x0005e8000c10111a */
[----:B------:R-:W4:Y:S04]  /*885c0*/  LDL.LU R199, [R1+0x32c] ;  /* 0x00032c0001c77983 */ /* 0x000f280000300800 */
[----:B------:R-:W4:Y:S04]  /*885d0*/  LDL.LU R197, [R1+0x334] ;  /* 0x0003340001c57983 */ /* 0x000f280000300800 */
[----:B------:R-:W4:Y:S01]  /*885e0*/  LDL.LU R198, [R1+0x115c] ;  /* 0x00115c0001c67983 */ /* 0x000f220000300800 */
[----:B--2---:R-:W-:-:S05]  /*885f0*/  FMUL R17, R223, UR8 ;  /* 0x00000008df117c20 */ /* 0x004fca0008400000 */
        /* <DEDUP_REMOVED lines=10> */
[----:B------:R-:W-:-:S02]  /*886a0*/  LOP3.LUT P1, RZ, R14, 0x400, RZ, 0xc0, !PT ;  /* 0x000004000eff7812 */ /* 0x000fc4000782c0ff */
[----:B------:R-:W-:Y:S02]  /*886b0*/  LOP3.LUT P6, RZ, R10, 0x20, RZ, 0xc0, !PT ;  /* 0x000000200aff7812 */ /* 0x000fe400078cc0ff */
[----:B------:R-:W-:-:S09]  /*886c0*/  LOP3.LUT R15, R15, 0xfffbffff, RZ, 0xc0, !PT ;  /* 0xfffbffff0f0f7812 */ /* 0x000fd200078ec0ff */
[----:B------:R-:W-:-:S04]  /*886d0*/  @P1 LOP3.LUT R15, R15, 0x40000, RZ, 0xfc, !PT ;  /* 0x000400000f0f1812 */ /* 0x000fc800078efcff */
[----:B------:R-:W-:Y:S02]  /*886e0*/  LOP3.LUT P2, RZ, R15, 0x80000, RZ, 0xc0, !PT ;  /* 0x000800000fff7812 */ /* 0x000fe4000784c0ff */
[----:B------:R-:W-:Y:S02]  /*886f0*/  LOP3.LUT P4, RZ, R10, 0x10, RZ, 0xc0, !PT ;  /* 0x000000100aff7812 */ /* 0x000fe4000788c0ff */
[----:B------:R-:W-:Y:S02]  /*88700*/  LOP3.LUT P3, RZ, R14, 0x800, RZ, 0xc0, !PT ;  /* 0x000008000eff7812 */ /* 0x000fe4000786c0ff */
[----:B------:R-:W-:Y:S01]  /*88710*/  LOP3.LUT P1, RZ, R10, 0x8, RZ, 0xc0, !PT ;  /* 0x000000080aff7812 */ /* 0x000fe2000782c0ff */
[----:B---3--:R-:W-:Y:S02]  /*88720*/  FMUL R17, R151, UR8 ;  /* 0x0000000897117c20 */ /* 0x008fe40008400000 */
[----:B------:R-:W3:Y:S04]  /*88730*/  LDL.LU R151, [R1+0x1164] ;  /* 0x0011640001977983 */ /* 0x000ee80000300800 */
[----:B------:R-:W3:Y:S01]  /*88740*/  LDL.LU.64 R156, [R1+0xd0] ;  /* 0x0000d000019c7983 */ /* 0x000ee20000300a00 */
[----:B------:R-:W-:-:S05]  /*88750*/  F2FP.SATFINITE.E4M3.F32.PACK_AB_MERGE_C R17, RZ, R17, RZ ;  /* 0x00000011ff11723e */ /* 0x000fca00048070ff */
[----:B------:R0:W-:Y:S02]  /*88760*/  @!P6 STG.E.U8 desc[UR26][R18.64+0x159], R17 ;  /* 0x000159111200e986 */ /* 0x0001e4000c10111a */
[----:B0-----:R-:W0:Y:S01]  /*88770*/  @!P4 LDC.64 R18, c[0x0][0x5c0] ;  /* 0x00017000ff12cb82 */ /* 0x001e220000000a00 */
[----:B----4-:R-:W-:Y:S02]  /*88780*/  FMUL R17, R222, UR8 ;  /* 0x00000008de117c20 */ /* 0x010fe40008400000 */
[----:B------:R-:W4:Y:S03]  /*88790*/  LDL.LU R222, [R1+0x1168] ;  /* 0x0011680001de7983 */ /* 0x000f260000300800 */
[----:B------:R-:W-:-:S05]  /*887a0*/  F2FP.SATFINITE.E4M3.F32.PACK_AB_MERGE_C R17, RZ, R17, RZ ;  /* 0x00000011ff11723e */ /* 0x000fca00048070ff */
[----:B------:R1:W-:Y:S04]  /*887b0*/  @!P2 STG.E.U8 desc[UR26][R130.64+0x160], R17 ;  /* 0x000160118200a986 */ /* 0x0003e8000c10111a */
[----:B-1----:R-:W4:Y:S04]  /*887c0*/  LDL.LU.64 R130, [R1+0xe8] ;  /* 0x0000e80001827983 */ /* 0x002f280000300a00 */
[----:B------:R-:W4:Y:S04]  /*887d0*/  LDL.LU R159, [R1+0x330] ;  /* 0x00033000019f7983 */ /* 0x000f280000300800 */
[----:B------:R-:W4:Y:S01]  /*887e0*/  LDL.LU R26, [R1+0x338] ;  /* 0x00033800011a7983 */ /* 0x000f220000300800 */
[----:B------:R-:W-:-:S03]  /*887f0*/  FMUL R17, R150, UR8 ;  /* 0x0000000896117c20 */ /* 0x000fc60008400000 */
[----:B------:R-:W4:Y:S02]  /*88800*/  LDL.LU R150, [R1+0x116c] ;  /* 0x00116c0001967983 */ /* 0x000f240000300800 */
[----:B------:R-:W-:Y:S02]  /*88810*/  F2FP.SATFINITE.E4M3.F32.PACK_AB_MERGE_C R17, RZ, R17, RZ ;  /* 0x00000011ff11723e */ /* 0x000fe400048070ff */
[----:B0-----:R-:W-:-:S05]  /*88820*/  @!P4 IADD3 R18, P6, R199, R18, RZ ;  /* 0x00000012c712c210 */ /* 0x001fca0007fde0ff */
[----:B------:R-:W-:Y:S01]  /*88830*/  @!P4 IMAD.X R19, R197, 0x1, R19, P6 ;  /* 0x00000001c513c824 */ /* 0x000fe200030e0613 */
[----:B--2---:R0:W-:Y:S02]  /*88840*/  @!P3 STG.E.U8 desc[UR26][R166.64+0x161], R17 ;  /* 0x00016111a600b986 */ /* 0x0041e4000c10111a */
[----:B0-----:R-:W-:-:S05]  /*88850*/  FMUL R17, R198, UR8 ;  /* 0x00000008c6117c20 */ /* 0x001fca0008400000 */
[----:B------:R-:W-:-:S05]  /*88860*/  F2FP.SATFINITE.E4M3.F32.PACK_AB_MERGE_C R17, RZ, R17, RZ ;  /* 0x00000011ff11723e */ /* 0x000fca00048070ff */
[----:B------:R0:W-:Y:S02]  /*88870*/  @!P4 STG.E.U8 desc[UR26][R18.64+0x160], R17 ;  /* 0x000160111200c986 */ /* 0x0001e4000c10111a */
[----:B0-----:R-:W0:Y:S02]  /*88880*/  @!P1 LDC.64 R18, c[0x0][0x5c0] ;  /* 0x00017000ff129b82 */ /* 0x001e240000000a00 */
[----:B0-----:R-:W-:Y:S02]  /*88890*/  @!P1 IADD3 R18, P6, R223, R18, RZ ;  /* 0x00000012df129210 */ /* 0x001fe40007fde0ff */
[----:B------:R-:W2:Y:S03]  /*888a0*/  LDL.LU R223, [R1+0x1170] ;  /* 0x0011700001df7983 */ /* 0x000ea60000300800 */
[----:B------:R-:W-:Y:S01]  /*888b0*/  @!P1 IMAD.X R19, R196, 0x1, R19, P6 ;  /* 0x00000001c4139824 */ /* 0x000fe200030e0613 */
[----:B------:R-:W-:Y:S01]  /*888c0*/  LOP3.LUT P6, RZ, R10, 0x8, RZ, 0xc0, !PT ;  /* 0x000000080aff7812 */ /* 0x000fe200078cc0ff */
[----:B------:R-:W-:Y:S01]  /*888d0*/  FMUL R17, R158, UR8 ;  /* 0x000000089e117c20 */ /* 0x000fe20008400000 */
[----:B------:R-:W-:-:S04]  /*888e0*/  LOP3.LUT P1, RZ, R15, 0x40000, RZ, 0xc0, !PT ;  /* 0x000400000fff7812 */ /* 0x000fc8000782c0ff */
[----:B------:R-:W-:-:S07]  /*888f0*/  F2FP.SATFINITE.E4M3.F32.PACK_AB_MERGE_C R17, RZ, R17, RZ ;  /* 0x00000011ff11723e */ /* 0x000fce00048070ff */
[----:B------:R0:W-:Y:S01]  /*88900*/  @!P6 STG.E.U8 desc[UR26][R18.64+0x161], R17 ;  /* 0x000161111200e986 */ /* 0x0001e2000c10111a */
[----:B------:R-:W-:Y:S02]  /*88910*/  LOP3.LUT P0, RZ, R10, 0x4, RZ, 0xc0, !PT ;  /* 0x000000040aff7812 */ /* 0x000fe4000780c0ff */
[----:B------:R-:W-:-:S11]  /*88920*/  LOP3.LUT P5, RZ, R14, 0x100, RZ, 0xc0, !PT ;  /* 0x000001000eff7812 */ /* 0x000fd600078ac0ff */
[----:B0-----:R-:W0:Y:S01]  /*88930*/  @!P0 LDC.64 R18, c[0x0][0x5c0] ;  /* 0x00017000ff128b82 */ /* 0x001e220000000a00 */
[----:B------:R-:W-:Y:S01]  /*88940*/  LOP3.LUT P2, RZ, R10, 0x2, RZ, 0xc0, !PT ;  /* 0x000000020aff7812 */ /* 0x000fe2000784c0ff */
[----:B---3--:R-:W-:Y:S02]  /*88950*/  FMUL R17, R151, UR8 ;  /* 0x0000000897117c20 */ /* 0x008fe40008400000 */
[----:B------:R-:W3:Y:S03]  /*88960*/  LDL.LU R151, [R1+0x1174] ;  /* 0x0011740001977983 */ /* 0x000ee60000300800 */
[----:B------:R-:W-:-:S05]  /*88970*/  F2FP.SATFINITE.E4M3.F32.PACK_AB_MERGE_C R17, RZ, R17, RZ ;  /* 0x00000011ff11723e */ /* 0x000fca00048070ff */
[----:B------:R1:W-:Y:S04]  /*88980*/  @!P1 STG.E.U8 desc[UR26][R156.64+0x168], R17 ;  /* 0x000168119c009986 */ /* 0x0003e8000c10111a */
[----:B-1----:R-:W3:Y:S01]  /*88990*/  LDL.LU.64 R156, [R1+0x160] ;  /* 0x00016000019c7983 */ /* 0x002ee20000300a00 */
[----:B----4-:R-:W-:-:S03]  /*889a0*/  FMUL R17, R222, UR8 ;  /* 0x00000008de117c20 */ /* 0x010fc60008400000 */
[----:B------:R-:W4:Y:S02]  /*889b0*/  LDL.LU R222, [R1+0x1178] ;  /* 0x0011780001de7983 */ /* 0x000f240000300800 */
[----:B------:R-:W-:Y:S02]  /*889c0*/  F2FP.SATFINITE.E4M3.F32.PACK_AB_MERGE_C R17, RZ, R17, RZ ;  /* 0x00000011ff11723e */ /* 0x000fe400048070ff */
[----:B------:R-:W4:Y:S04]  /*889d0*/  LDL.LU R199, [R1+0x33c] ;  /* 0x00033c0001c77983 */ /* 0x000f280000300800 */
[----:B------:R-:W4:Y:S04]  /*889e0*/  LDL.LU R197, [R1+0x344] ;  /* 0x0003440001c57983 */ /* 0x000f280000300800 */
[----:B------:R-:W4:Y:S04]  /*889f0*/  LDL.LU R198, [R1+0x117c] ;  /* 0x00117c0001c67983 */ /* 0x000f280000300800 */
[----:B------:R1:W-:Y:S01]  /*88a00*/  @!P5 STG.E.U8 desc[UR26][R130.64+0x169], R17 ;  /* 0x000169118200d986 */ /* 0x0003e2000c10111a */
[----:B0-----:R-:W-:-:S05]  /*88a10*/  @!P0 IADD3 R18, P6, R159, R18, RZ ;  /* 0x000000129f128210 */ /* 0x001fca0007fde0ff */
[----:B------:R-:W-:Y:S02]  /*88a20*/  @!P0 IMAD.X R19, R26, 0x1, R19, P6 ;  /* 0x000000011a138824 */ /* 0x000fe400030e0613 */
[----:B-1----:R-:W-:-:S05]  /*88a30*/  FMUL R17, R150, UR8 ;  /* 0x0000000896117c20 */ /* 0x002fca0008400000 */
        /* <DEDUP_REMOVED lines=10> */
[----:B--2---:R-:W-:-:S03]  /*88ae0*/  FMUL R17, R223, UR8 ;  /* 0x00000008df117c20 */ /* 0x004fc60008400000 */
[----:B------:R-:W2:Y:S02]  /*88af0*/  LDL.LU R223, [R1+0x1184] ;  /* 0x0011840001df7983 */ /* 0x000ea40000300800 */
[----:B------:R-:W-:Y:S02]  /*88b00*/  F2FP.SATFINITE.E4M3.F32.PACK_AB_MERGE_C R17, RZ, R17, RZ ;  /* 0x00000011ff11723e */ /* 0x000fe400048070ff */
[----:B------:R-:W2:Y:S01]  /*88b10*/  LDL.LU.64 R158, [R1+0x100] ;  /* 0x00010000019e7983 */ /* 0x000ea20000300a00 */
[----:B------:R-:W-:-:S03]  /*88b20*/  LOP3.LUT P6, RZ, R14, 0x80, RZ, 0xc0, !PT ;  /* 0x000000800eff7812 */ /* 0x000fc600078cc0ff */
[----:B------:R0:W-:Y:S01]  /*88b30*/  @!P2 STG.E.U8 desc[UR26][R18.64+0x169], R17 ;  /* 0x000169111200a986 */ /* 0x0001e2000c10111a */
[----:B------:R-:W-:Y:S02]  /*88b40*/  LOP3.LUT P4, RZ, R10, 0x1, RZ, 0xc0, !PT ;  /* 0x000000010aff7812 */ /* 0x000fe4000788c0ff */
[----:B------:R-:W-:-:S11]  /*88b50*/  LOP3.LUT P3, RZ, R14, 0x20, RZ, 0xc0, !PT ;  /* 0x000000200eff7812 */ /* 0x000fd6000786c0ff */
[----:B0-----:R-:W0:Y:S01]  /*88b60*/  @!P4 LDC.64 R18, c[0x0][0x5c0] ;  /* 0x00017000ff12cb82 */ /* 0x001e220000000a00 */
[----:B---3--:R-:W-:Y:S02]  /*88b70*/  FMUL R17, R151, UR8 ;  /* 0x0000000897117c20 */ /* 0x008fe40008400000 */
[----:B------:R-:W3:Y:S03]  /*88b80*/  LDL.LU R151, [R1+0x1188] ;  /* 0x0011880001977983 */ /* 0x000ee60000300800 */
[----:B------:R-:W-:-:S05]  /*88b90*/  F2FP.SATFINITE.E4M3.F32.PACK_AB_MERGE_C R17, RZ, R17, RZ ;  /* 0x00000011ff11723e */ /* 0x000fca00048070ff */
[----:B------:R1:W-:Y:S04]  /*88ba0*/  @!P6 STG.E.U8 desc[UR26][R156.64+0x170], R17 ;  /* 0x000170119c00e986 */ /* 0x0003e8000c10111a */
[----:B-1----:R-:W3:Y:S04]  /*88bb0*/  LDL.LU.64 R156, [R1+0x108] ;  /* 0x00010800019c7983 */ /* 0x002ee80000300a00 */
[----:B------:R-:W3:Y:S04]  /*88bc0*/  LDL.LU R26, [R1+0x340] ;  /* 0x00034000011a7983 */ /* 0x000ee80000300800 */
[----:B------:R-:W3:Y:S01]  /*88bd0*/  LDL.LU R150, [R1+0x348] ;  /* 0x0003480001967983 */ /* 0x000ee20000300800 */
[----:B----4-:R-:W-:-:S03]  /*88be0*/  FMUL R17, R222, UR8 ;  /* 0x00000008de117c20 */ /* 0x010fc60008400000 */
[----:B------:R-:W4:Y:S02]  /*88bf0*/  LDL.LU R222, [R1+0x118c] ;  /* 0x00118c0001de7983 */ /* 0x000f240000300800 */
[----:B------:R-:W-:Y:S02]  /*88c00*/  F2FP.SATFINITE.E4M3.F32.PACK_AB_MERGE_C R17, RZ, R17, RZ ;  /* 0x00000011ff11723e */ /* 0x000fe400048070ff */
[----:B------:R-:W-:Y:S02]  /*88c10*/  LOP3.LUT P5, RZ, R9, 0x80000000, RZ, 0xc0, !PT ;  /* 0x8000000009ff7812 */ /* 0x000fe400078ac0ff */
[----:B0-----:R-:W-:-:S05]  /*88c20*/  @!P4 IADD3 R18, P6, R199, R18, RZ ;  /* 0x00000012c712c210 */ /* 0x001fca0007fde0ff */
[----:B------:R-:W-:Y:S01]  /*88c30*/  @!P4 IMAD.X R19, R197, 0x1, R19, P6 ;  /* 0x00000001c513c824 */ /* 0x000fe200030e0613 */
        /* <DEDUP_REMOVED lines=10> */
[----:B--2---:R-:W-:Y:S02]  /*88ce0*/  FMUL R17, R223, UR8 ;  /* 0x00000008df117c20 */ /* 0x004fe40008400000 */
[----:B------:R-:W2:Y:S01]  /*88cf0*/  LDL.LU R223, [R1+0x1190] ;  /* 0x0011900001df7983 */ /* 0x000ea20000300800 */
[----:B------:R-:W-:Y:S02]  /*88d00*/  LOP3.LUT P2, RZ, R9, 0x40000000, RZ, 0xc0, !PT ;  /* 0x4000000009ff7812 */ /* 0x000fe4000784c0ff */
[----:B------:R-:W-:-:S11]  /*88d10*/  LOP3.LUT P1, RZ, R14, 0x10, RZ, 0xc0, !PT ;  /* 0x000000100eff7812 */ /* 0x000fd6000782c0ff */
[----:B------:R-:W0:Y:S01]  /*88d20*/  @!P2 LDC.64 R18, c[0x0][0x5c0] ;  /* 0x00017000ff12ab82 */ /* 0x000e220000000a00 */
[----:B------:R-:W-:-:S05]  /*88d30*/  F2FP.SATFINITE.E4M3.F32.PACK_AB_MERGE_C R17, RZ, R17, RZ ;  /* 0x00000011ff11723e */ /* 0x000fca00048070ff */
[----:B------:R3:W-:Y:S01]  /*88d40*/  @!P1 STG.E.U8 desc[UR26][R158.64+0x178], R17 ;  /* 0x000178119e009986 */ /* 0x0007e2000c10111a */
[C---:B------:R-:W-:Y:S02]  /*88d50*/  LOP3.LUT P4, RZ, R14.reuse, 0x2, RZ, 0xc0, !PT ;  /* 0x000000020eff7812 */ /* 0x040fe4000788c0ff */
[----:B------:R-:W-:Y:S02]  /*88d60*/  LOP3.LUT P0, RZ, R14, 0x4, RZ, 0xc0, !PT ;  /* 0x000000040eff7812 */ /* 0x000fe4000780c0ff */
[----:B------:R-:W-:-:S09]  /*88d70*/  LOP3.LUT R15, R15, 0xfffdffff, RZ, 0xc0, !PT ;  /* 0xfffdffff0f0f7812 */ /* 0x000fd200078ec0ff */
[----:B------:R-:W-:Y:S02]  /*88d80*/  @P4 LOP3.LUT R15, R15, 0x20000, RZ, 0xfc, !PT ;  /* 0x000200000f0f4812 */ /* 0x000fe400078efcff */
[----:B------:R-:W-:Y:S01]  /*88d90*/  LOP3.LUT P4, RZ, R9, 0x20000000, RZ, 0xc0, !PT ;  /* 0x2000000009ff7812 */ /* 0x000fe2000788c0ff */
[----:B---3--:R-:W-:Y:S02]  /*88da0*/  FMUL R17, R151, UR8 ;  /* 0x0000000897117c20 */ /* 0x008fe40008400000 */
[----:B------:R-:W3:Y:S04]  /*88db0*/  LDL.LU R151, [R1+0x1194] ;  /* 0x0011940001977983 */ /* 0x000ee80000300800 */
[----:B------:R-:W3:Y:S01]  /*88dc0*/  LDL.LU.64 R130, [R1+0x188] ;  /* 0x0001880001827983 */ /* 0x000ee20000300a00 */
[----:B------:R-:W-:-:S02]  /*88dd0*/  F2FP.SATFINITE.E4M3.F32.PACK_AB_MERGE_C R17, RZ, R17, RZ ;  /* 0x00000011ff11723e */ /* 0x000fc400048070ff */
[----:B0-----:R-:W-:-:S05]  /*88de0*/  @!P2 IADD3 R18, P6, R26, R18, RZ ;  /* 0x000000121a12a210 */ /* 0x001fca0007fde0ff */
[----:B------:R-:W-:Y:S02]  /*88df0*/  @!P2 IMAD.X R19, R150, 0x1, R19, P6 ;  /* 0x000000019613a824 */ /* 0x000fe400030e0613 */
[----:B------:R-:W3:Y:S04]  /*88e00*/  LDL.LU R150, [R1+0x1198] ;  /* 0x0011980001967983 */ /* 0x000ee80000300800 */
[----:B------:R4:W-:Y:S04]  /*88e10*/  @!P0 STG.E.U8 desc[UR26][R156.64+0x179], R17 ;  /* 0x000179119c008986 */ /* 0x0009e8000c10111a */
[----:B------:R-:W3:Y:S04]  /*88e20*/  LDL.LU R199, [R1+0x34c] ;  /* 0x00034c0001c77983 */ /* 0x000ee80000300800 */
[----:B------:R-:W3:Y:S01]  /*88e30*/  LDL.LU R197, [R1+0x354] ;  /* 0x0003540001c57983 */ /* 0x000ee20000300800 */
[----:B----4-:R-:W-:-:S03]  /*88e40*/  FMUL R17, R222, UR8 ;  /* 0x00000008de117c20 */ /* 0x010fc60008400000 */
[----:B------:R-:W4:Y:S02]  /*88e50*/  LDL.LU R198, [R1+0x119c] ;  /* 0x00119c0001c67983 */ /* 0x000f240000300800 */
        /* <DEDUP_REMOVED lines=11> */
[----:B------:R-:W2:Y:S04]  /*88f10*/  LDL.LU R223, [R1+0x11a4] ;  /* 0x0011a40001df7983 */ /* 0x000ea80000300800 */
[----:B------:R-:W2:Y:S01]  /*88f20*/  LDL.LU.64 R156, [R1+0x118] ;  /* 0x00011800019c7983 */ /* 0x000ea20000300a00 */
[----:B------:R-:W-:Y:S02]  /*88f30*/  LOP3.LUT P1, RZ, R11, 0x40000000, RZ, 0xc0, !PT ;  /* 0x400000000bff7812 */ /* 0x000fe4000782c0ff */
[----:B------:R-:W-:Y:S02]  /*88f40*/  LOP3.LUT P6, RZ, R9, 0x20000000, RZ, 0xc0, !PT ;  /* 0x2000000009ff7812 */ /* 0x000fe400078cc0ff */
[----:B------:R-:W-:Y:S02]  /*88f50*/  LOP3.LUT R15, R15, 0xfffeffff, RZ, 0xc0, !PT ;  /* 0xfffeffff0f0f7812 */ /* 0x000fe400078ec0ff */
[----:B------:R-:W-:-:S07]  /*88f60*/  F2FP.SATFINITE.E4M3.F32.PACK_AB_MERGE_C R17, RZ, R17, RZ ;  /* 0x00000011ff11723e */ /* 0x000fce00048070ff */
[----:B------:R-:W-:Y:S02]  /*88f70*/  @P1 LOP3.LUT R15, R15, 0x10000, RZ, 0xfc, !PT ;  /* 0x000100000f0f1812 */ /* 0x000fe400078efcff */
[----:B------:R0:W-:Y:S02]  /*88f80*/  @!P6 STG.E.U8 desc[UR26][R18.64+0x179], R17 ;  /* 0x000179111200e986 */ /* 0x0001e4000c10111a */
[----:B------:R-:W-:Y:S02]  /*88f90*/  LOP3.LUT P4, RZ, R15, 0x20000, RZ, 0xc0, !PT ;  /* 0x000200000fff7812 */ /* 0x000fe4000788c0ff */
        /* <DEDUP_REMOVED lines=10> */
[----:B------:R-:W-:-:S03]  /*89040*/  FMUL R17, R150, UR8 ;  /* 0x0000000896117c20 */ /* 0x000fc60008400000 */
[----:B------:R-:W3:Y:S02]  /*89050*/  LDL.LU R150, [R1+0x11ac] ;  /* 0x0011ac0001967983 */ /* 0x000ee40000300800 */
        /* <DEDUP_REMOVED lines=9> */
[----:B------:R-:W-:Y:S01]  /*890f0*/  FMUL R17, R158, UR8 ;  /* 0x000000089e117c20 */ /* 0x000fe20008400000 */
[----:B0-----:R-:W-:Y:S02]  /*89100*/  @!P1 IADD3 R18, P6, R222, R18, RZ ;  /* 0x00000012de129210 */ /* 0x001fe40007fde0ff */
[----:B------:R-:W4:Y:S03]  /*89110*/  LDL.LU R222, [R1+0x11b0] ;  /* 0x0011b00001de7983 */ /* 0x000f260000300800 */
[----:B------:R-:W-:Y:S01]  /*89120*/  @!P1 IMAD.X R19, R196, 0x1, R19, P6 ;  /* 0x00000001c4139824 */ /* 0x000fe200030e0613 */
[----:B------:R-:W-:-:S02]  /*89130*/  LOP3.LUT P6, RZ, R9, 0x8000000, RZ, 0xc0, !PT ;  /* 0x0800000009ff7812 */ /* 0x000fc400078cc0ff */
[----:B------:R-:W-:-:S11]  /*89140*/  F2FP.SATFINITE.E4M3.F32.PACK_AB_MERGE_C R17, RZ, R17, RZ ;  /* 0x00000011ff11723e */ /* 0x000fd600048070ff */
[----:B------:R2:W-:Y:S01]  /*89150*/  @!P6 STG.E.U8 desc[UR26][R18.64+0x181], R17 ;  /* 0x000181111200e986 */ /* 0x0005e2000c10111a */
[----:B------:R-:W-:Y:S01]  /*89160*/  LOP3.LUT P1, RZ, R15, 0x10000, RZ, 0xc0, !PT ;  /* 0x000100000fff7812 */ /* 0x000fe2000782c0ff */
[----:B--2---:R-:W-:Y:S02]  /*89170*/  FMUL R17, R223, UR8 ;  /* 0x00000008df117c20 */ /* 0x004fe40008400000 */
[----:B------:R-:W2:Y:S03]  /*89180*/  LDL.LU R223, [R1+0x11b4] ;  /* 0x0011b40001df7983 */ /* 0x000ea60000300800 */
[----:B------:R-:W-:-:S07]  /*89190*/  F2FP.SATFINITE.E4M3.F32.PACK_AB_MERGE_C R17, RZ, R17, RZ ;  /* 0x00000011ff11723e */ /* 0x000fce00048070ff */
[----:B------:R0:W-:Y:S04]  /*891a0*/  @!P1 STG.E.U8 desc[UR26][R156.64+0x188], R17 ;  /* 0x000188119c009986 */ /* 0x0001e8000c10111a */
[----:B0-----:R-:W2:Y:S01]  /*891b0*/  LDL.LU.64 R156, [R1+0x1b0] ;  /* 0x0001b000019c7983 */ /* 0x001ea20000300a00 */
[----:B------:R-:W-:Y:S02]  /*891c0*/  LOP3.LUT P0, RZ, R9, 0x4000000, RZ, 0xc0, !PT ;  /* 0x0400000009ff7812 */ /* 0x000fe4000780c0ff */
[----:B------:R-:W-:-:S11]  /*891d0*/  LOP3.LUT P2, RZ, R11, 0x10000000, RZ, 0xc0, !PT ;  /* 0x100000000bff7812 */ /* 0x000fd6000784c0ff */
[----:B------:R-:W0:Y:S01]  /*891e0*/  @!P0 LDC.64 R18, c[0x0][0x5c0] ;  /* 0x00017000ff128b82 */ /* 0x000e220000000a00 */
[----:B------:R-:W-:Y:S01]  /*891f0*/  LOP3.LUT P4, RZ, R9, 0x2000000, RZ, 0xc0, !PT ;  /* 0x0200000009ff7812 */ /* 0x000fe2000788c0ff */
[----:B---3--:R-:W-:Y:S02]  /*89200*/  FMUL R17, R151, UR8 ;  /* 0x0000000897117c20 */ /* 0x008fe40008400000 */
[----:B------:R-:W3:Y:S03]  /*89210*/  LDL.LU R151, [R1+0x11b8] ;  /* 0x0011b80001977983 */ /* 0x000ee60000300800 */
[----:B------:R-:W-:Y:S01]  /*89220*/  F2FP.SATFINITE.E4M3.F32.PACK_AB_MERGE_C R17, RZ, R17, RZ ;  /* 0x00000011ff11723e */ /* 0x000fe200048070ff */
[----:B------:R-:W3:Y:S04]  /*89230*/  LDL.LU R199, [R1+0x35c] ;  /* 0x00035c0001c77983 */ /* 0x000ee80000300800 */
[----:B------:R-:W3:Y:S04]  /*89240*/  LDL.LU R197, [R1+0x364] ;  /* 0x0003640001c57983 */ /* 0x000ee80000300800 */
[----:B------:R-:W3:Y:S04]  /*89250*/  LDL.LU R198, [R1+0x11bc] ;  /* 0x0011bc0001c67983 */ /* 0x000ee80000300800 */
        /* <DEDUP_REMOVED lines=16> */
[----:B------:R-:W4:Y:S03]  /*89360*/  LDL.LU R222, [R1+0x11c4] ;  /* 0x0011c40001de7983 */ /* 0x000f260000300800 */
[----:B------:R-:W-:Y:S01]  /*89370*/  F2FP.SATFINITE.E4M3.F32.PACK_AB_MERGE_C R17, RZ, R17, RZ ;  /* 0x00000011ff11723e */ /* 0x000fe200048070ff */
[----:B------:R-:W4:Y:S04]  /*89380*/  LDL.LU.64 R158, [R1+0x140] ;  /* 0x00014000019e7983 */ /* 0x000f280000300a00 */
[----:B------:R2:W-:Y:S02]  /*89390*/  @!P4 STG.E.U8 desc[UR26][R18.64+0x189], R17 ;  /* 0x000189111200c986 */ /* 0x0005e4000c10111a */
[----:B--2---:R-:W-:-:S02]  /*893a0*/  FMUL R17, R223, UR8 ;  /* 0x00000008df117c20 */ /* 0x004fc40008400000 */
[----:B------:R-:W2:Y:S03]  /*893b0*/  LDL.LU R223, [R1+0x11c8] ;  /* 0x0011c80001df7983 */ /* 0x000ea60000300800 */
[----:B------:R-:W-:-:S05]  /*893c0*/  F2FP.SATFINITE.E4M3.F32.PACK_AB_MERGE_C R17, RZ, R17, RZ ;  /* 0x00000011ff11723e */ /* 0x000fca00048070ff */
[----:B------:R0:W-:Y:S04]  /*893d0*/  @!P6 STG.E.U8 desc[UR26][R156.64+0x190], R17 ;  /* 0x000190119c00e986 */ /* 0x0001e8000c10111a */
[----:B0-----:R-:W2:Y:S04]  /*893e0*/  LDL.LU.64 R156, [R1+0x158] ;  /* 0x00015800019c7983 */ /* 0x001ea80000300a00 */
[----:B------:R-:W2:Y:S04]  /*893f0*/  LDL.LU R26, [R1+0x360] ;  /* 0x00036000011a7983 */ /* 0x000ea80000300800 */
[----:B------:R-:W2:Y:S01]  /*89400*/  LDL.LU R150, [R1+0x368] ;  /* 0x0003680001967983 */ /* 0x000ea20000300800 */
[----:B------:R-:W-:-:S02]  /*89410*/  LOP3.LUT P5, RZ, R9, 0x1000000, RZ, 0xc0, !PT ;  /* 0x0100000009ff7812 */ /* 0x000fc400078ac0ff */
[----:B------:R-:W-:-:S11]  /*89420*/  LOP3.LUT P3, RZ, R11, 0x2000000, RZ, 0xc0, !PT ;  /* 0x020000000bff7812 */ /* 0x000fd6000786c0ff */
[----:B------:R-:W0:Y:S01]  /*89430*/  @!P5 LDC.64 R18, c[0x0][0x5c0] ;  /* 0x00017000ff12db82 */ /* 0x000e220000000a00 */
[----:B---3--:R-:W-:Y:S02]  /*89440*/  FMUL R17, R151, UR8 ;  /* 0x0000000897117c20 */ /* 0x008fe40008400000 */
[----:B------:R-:W3:Y:S03]  /*89450*/  LDL.LU R151, [R1+0x11cc] ;  /* 0x0011cc0001977983 */ /* 0x000ee60000300800 */
        /* <DEDUP_REMOVED lines=15> */
[----:B----4-:R-:W-:Y:S02]  /*89550*/  FMUL R17, R222, UR8 ;  /* 0x00000008de117c20 */ /* 0x010fe40008400000 */
[----:B------:R-:W4:Y:S03]  /*89560*/  LDL.LU R222, [R1+0x11d0] ;  /* 0x0011d00001de7983 */ /* 0x000f260000300800 */
[----:B------:R-:W-:-:S05]  /*89570*/  F2FP.SATFINITE.E4M3.F32.PACK_AB_MERGE_C R17, RZ, R17, RZ ;  /* 0x00000011ff11723e */ /* 0x000fca00048070ff */
[----:B------:R2:W-:Y:S01]  /*89580*/  @!P1 STG.E.U8 desc[UR26][R158.64+0x198], R17 ;  /* 0x000198119e009986 */ /* 0x0005e2000c10111a */
[----:B------:R-:W-:-:S13]  /*89590*/  LOP3.LUT P4, RZ, R9, 0x400000, RZ, 0xc0, !PT ;  /* 0x0040000009ff7812 */ /* 0x000fda000788c0ff */
[----:B------:R-:W0:Y:S01]  /*895a0*/  @!P4 LDC.64 R18, c[0x0][0x5c0] ;  /* 0x00017000ff12cb82 */ /* 0x000e220000000a00 */
[----:B--2---:R-:W-:Y:S02]  /*895b0*/  FMUL R17, R223, UR8 ;  /* 0x00000008df117c20 */ /* 0x004fe40008400000 */
[----:B------:R-:W2:Y:S04]  /*895c0*/  LDL.LU R223, [R1+0x11d4] ;  /* 0x0011d40001df7983 */ /* 0x000ea80000300800 */
[----:B------:R-:W2:Y:S01]  /*895d0*/  LDL.LU.64 R130, [R1+0x1e8] ;  /* 0x0001e80001827983 */ /* 0x000ea20000300a00 */
[----:B0-----:R-:W-:-:S05]  /*895e0*/  @!P4 IADD3 R18, P6, R26, R18, RZ ;  /* 0x000000121a12c210 */ /* 0x001fca0007fde0ff */
[----:B------:R-:W-:Y:S02]  /*895f0*/  @!P4 IMAD.X R19, R150, 0x1, R19, P6 ;  /* 0x000000019613c824 */ /* 0x000fe400030e0613 */
[----:B------:R-:W2:Y:S01]  /*89600*/  LDL.LU R150, [R1+0x11d8] ;  /* 0x0011d80001967983 */ /* 0x000ea20000300800 */
[C---:B------:R-:W-:Y:S02]  /*89610*/  LOP3.LUT P5, RZ, R11.reuse, 0x200000, RZ, 0xc0, !PT ;  /* 0x002000000bff7812 */ /* 0x040fe400078ac0ff */
[----:B------:R-:W-:Y:S01]  /*89620*/  LOP3.LUT P0, RZ, R11, 0x400000, RZ, 0xc0, !PT ;  /* 0x004000000bff7812 */ /* 0x000fe2000780c0ff */
[----:B------:R-:W2:Y:S01]  /*89630*/  LDL.LU R199, [R1+0x36c] ;  /* 0x00036c0001c77983 */ /* 0x000ea20000300800 */
[----:B------:R-:W-:Y:S02]  /*89640*/  LOP3.LUT R15, R15, 0xffff7fff, RZ, 0xc0, !PT ;  /* 0xffff7fff0f0f7812 */ /* 0x000fe400078ec0ff */
[----:B------:R-:W-:Y:S01]  /*89650*/  F2FP.SATFINITE.E4M3.F32.PACK_AB_MERGE_C R17, RZ, R17, RZ ;  /* 0x00000011ff11723e */ /* 0x000fe200048070ff */
[----:B------:R-:W2:Y:S04]  /*89660*/  LDL.LU R197, [R1+0x374] ;  /* 0x0003740001c57983 */ /* 0x000ea80000300800 */
[----:B------:R-:W2:Y:S02]  /*89670*/  LDL.LU R198, [R1+0x11dc] ;  /* 0x0011dc0001c67983 */ /* 0x000ea40000300800 */
[----:B------:R-:W-:-:S02]  /*89680*/  @P5 LOP3.LUT R15, R15, 0x8000, RZ, 0xfc, !PT ;  /* 0x000080000f0f5812 */ /* 0x000fc400078efcff */
[----:B------:R-:W-:Y:S01]  /*89690*/  LOP3.LUT P5, RZ, R9, 0x200000, RZ, 0xc0, !PT ;  /* 0x0020000009ff7812 */ /* 0x000fe200078ac0ff */
[----:B------:R3:W-:Y:S02]  /*896a0*/  @!P0 STG.E.U8 desc[UR26][R156.64+0x199], R17 ;  /* 0x000199119c008986 */ /* 0x0007e4000c10111a */
[----:B---3--:R-:W-:-:S05]  /*896b0*/  FMUL R17, R151, UR8 ;  /* 0x0000000897117c20 */ /* 0x008fca0008400000 */
        /* <DEDUP_REMOVED lines=10> */
[----:B------:R-:W-:-:S02]  /*89760*/  LOP3.LUT P6, RZ, R9, 0x200000, RZ, 0xc0, !PT ;  /* 0x0020000009ff7812 */ /* 0x000fc400078cc0ff */
[----:B------:R-:W-:Y:S02]  /*89770*/  LOP3.LUT P1, RZ, R11, 0x40000, RZ, 0xc0, !PT ;  /* 0x000400000bff7812 */ /* 0x000fe4000782c0ff */
[----:B------:R-:W-:-:S11]  /*89780*/  LOP3.LUT R15, R15, 0xffffbfff, RZ, 0xc0, !PT ;  /* 0xffffbfff0f0f7812 */ /* 0x000fd600078ec0ff */
[----:B------:R-:W-:-:S04]  /*89790*/  @P1 LOP3.LUT R15, R15, 0x4000, RZ, 0xfc, !PT ;  /* 0x000040000f0f1812 */ /* 0x000fc800078efcff */
[----:B------:R-:W-:Y:S01]  /*897a0*/  LOP3.LUT P5, RZ, R15, 0x8000, RZ, 0xc0, !PT ;  /* 0x000080000fff7812 */ /* 0x000fe200078ac0ff */
[----:B----4-:R-:W-:Y:S02]  /*897b0*/  FMUL R17, R222, UR8 ;  /* 0x00000008de117c20 */ /* 0x010fe40008400000 */
[----:B------:R-:W4:Y:S04]  /*897c0*/  LDL.LU R222, [R1+0x11e4] ;  /* 0x0011e40001de7983 */ /* 0x000f280000300800 */
[----:B------:R-:W4:Y:S01]  /*897d0*/  LDL.LU.64 R156, [R1+0x178] ;  /* 0x00017800019c7983 */ /* 0x000f220000300a00 */
[----:B------:R-:W-:-:S05]  /*897e0*/  F2FP.SATFINITE.E4M3.F32.PACK_AB_MERGE_C R17, RZ, R17, RZ ;  /* 0x00000011ff11723e */ /* 0x000fca00048070ff */
[----:B------:R2:W-:Y:S02]  /*897f0*/  @!P6 STG.E.U8 desc[UR26][R18.64+0x199], R17 ;  /* 0x000199111200e986 */ /* 0x0005e4000c10111a */
[----:B--2---:R-:W-:Y:S02]  /*89800*/  FMUL R17, R223, UR8 ;  /* 0x00000008df117c20 */ /* 0x004fe40008400000 */
[----:B------:R-:W2:Y:S03]  /*89810*/  LDL.LU R223, [R1+0x11e8] ;  /* 0x0011e80001df7983 */ /* 0x000ea60000300800 */
[----:B------:R-:W-:-:S05]  /*89820*/  F2FP.SATFINITE.E4M3.F32.PACK_AB_MERGE_C R17, RZ, R17, RZ ;  /* 0x00000011ff11723e */ /* 0x000fca00048070ff */
[----:B------:R0:W-:Y:S04]  /*89830*/  @!P5 STG.E.U8 desc[UR26][R130.64+0x1a0], R17 ;  /* 0x0001a0118200d986 */ /* 0x0001e8000c10111a */
[----:B0-----:R-:W2:Y:S04]  /*89840*/  LDL.LU.64 R130, [R1+0x180] ;  /* 0x0001800001827983 */ /* 0x001ea80000300a00 */
[----:B------:R-:W2:Y:S04]  /*89850*/  LDL.LU R159, [R1+0x370] ;  /* 0x00037000019f7983 */ /* 0x000ea80000300800 */
[----:B------:R-:W2:Y:S01]  /*89860*/  LDL.LU R26, [R1+0x378] ;  /* 0x00037800011a7983 */ /* 0x000ea20000300800 */
[----:B------:R-:W-:-:S03]  /*89870*/  FMUL R17, R150, UR8 ;  /* 0x0000000896117c20 */ /* 0x000fc60008400000 */
        /* <DEDUP_REMOVED lines=13> */
[----:B------:R-:W-:-:S05]  /*89950*/  FMUL R17, R158, UR8 ;  /* 0x000000089e117c20 */ /* 0x000fca0008400000 */
[----:B------:R-:W-:Y:S02]  /*89960*/  F2FP.SATFINITE.E4M3.F32.PACK_AB_MERGE_C R17, RZ, R17, RZ ;  /* 0x00000011ff11723e */ /* 0x000fe400048070ff */
[----:B0-----:R-:W-:Y:S02]  /*89970*/  @!P1 IADD3 R18, P6, R151, R18, RZ ;  /* 0x0000001297129210 */ /* 0x001fe40007fde0ff */
[----:B------:R-:W3:Y:S03]  /*89980*/  LDL.LU R151, [R1+0x11f0] ;  /* 0x0011f00001977983 */ /* 0x000ee60000300800 */
[----:B------:R-:W-:Y:S01]  /*89990*/  @!P1 IMAD.X R19, R196, 0x1, R19, P6 ;  /* 0x00000001c4139824 */ /* 0x000fe200030e0613 */
[----:B------:R-:W-:Y:S02]  /*899a0*/  LOP3.LUT P6, RZ, R9, 0x80000, RZ, 0xc0, !PT ;  /* 0x0008000009ff7812 */ /* 0x000fe400078cc0ff */
[----:B------:R-:W-:-:S11]  /*899b0*/  LOP3.LUT P1, RZ, R15, 0x4000, RZ, 0xc0, !PT ;  /* 0x000040000fff7812 */ /* 0x000fd6000782c0ff */
[----:B------:R0:W-:Y:S01]  /*899c0*/  @!P6 STG.E.U8 desc[UR26][R18.64+0x1a1], R17 ;  /* 0x0001a1111200e986 */ /* 0x0001e2000c10111a */
[----:B------:R-:W-:Y:S02]  /*899d0*/  LOP3.LUT P0, RZ, R9, 0x40000, RZ, 0xc0, !PT ;  /* 0x0004000009ff7812 */ /* 0x000fe4000780c0ff */
[----:B------:R-:W-:-:S11]  /*899e0*/  LOP3.LUT P4, RZ, R11, 0x10000, RZ, 0xc0, !PT ;  /* 0x000100000bff7812 */ /* 0x000fd6000788c0ff */
[----:B0-----:R-:W0:Y:S01]  /*899f0*/  @!P0 LDC.64 R18, c[0x0][0x5c0] ;  /* 0x00017000ff128b82 */ /* 0x001e220000000a00 */
[----:B----4-:R-:W-:Y:S02]  /*89a00*/  FMUL R17, R222, UR8 ;  /* 0x00000008de117c20 */ /* 0x010fe40008400000 */
[----:B------:R-:W4:Y:S03]  /*89a10*/  LDL.LU R222, [R1+0x11f4] ;  /* 0x0011f40001de7983 */ /* 0x000f260000300800 */
[----:B------:R-:W-:-:S05]  /*89a20*/  F2FP.SATFINITE.E4M3.F32.PACK_AB_MERGE_C R17, RZ, R17, RZ ;  /* 0x00000011ff11723e */ /* 0x000fca00048070ff */
[----:B------:R1:W-:Y:S04]  /*89a30*/  @!P1 STG.E.U8 desc[UR26][R156.64+0x1a8], R17 ;  /* 0x0001a8119c009986 */ /* 0x0003e8000c10111a */
[----:B-1----:R-:W4:Y:S01]  /*89a40*/  LDL.LU.64 R156, [R1+0x210] ;  /* 0x00021000019c7983 */ /* 0x002f220000300a00 */
[----:B--2---:R-:W-:-:S03]  /*89a50*/  FMUL R17, R223, UR8 ;  /* 0x00000008df117c20 */ /* 0x004fc60008400000 */
[----:B------:R-:W2:Y:S02]  /*89a60*/  LDL.LU R223, [R1+0x11f8] ;  /* 0x0011f80001df7983 */ /* 0x000ea40000300800 */
[----:B------:R-:W-:Y:S02]  /*89a70*/  F2FP.SATFINITE.E4M3.F32.PACK_AB_MERGE_C R17, RZ, R17, RZ ;  /* 0x00000011ff11723e */ /* 0x000fe400048070ff */
[----:B------:R-:W2:Y:S01]  /*89a80*/  LDL.LU R199, [R1+0x37c] ;  /* 0x00037c0001c77983 */ /* 0x000ea20000300800 */
[----:B------:R-:W-:-:S03]  /*89a90*/  LOP3.LUT P5, RZ, R9, 0x20000, RZ, 0xc0, !PT ;  /* 0x0002000009ff7812 */ /* 0x000fc600078ac0ff */
[----:B------:R-:W2:Y:S04]  /*89aa0*/  LDL.LU R197, [R1+0x384] ;  /* 0x0003840001c57983 */ /* 0x000ea80000300800 */
[----:B------:R-:W2:Y:S04]  /*89ab0*/  LDL.LU R198, [R1+0x11fc] ;  /* 0x0011fc0001c67983 */ /* 0x000ea80000300800 */
        /* <DEDUP_REMOVED lines=14> */
[----:B------:R-:W-:-:S03]  /*89ba0*/  LOP3.LUT P6, RZ, R11, 0x8000, RZ, 0xc0, !PT ;  /* 0x000080000bff7812 */ /* 0x000fc600078cc0ff */
[----:B------:R-:W2:Y:S01]  /*89bb0*/  LDL.LU R26, [R1+0x1204] ;  /* 0x00120400011a7983 */ /* 0x000ea20000300800 */
[----:B---3--:R-:W-:-:S05]  /*89bc0*/  FMUL R17, R151, UR8 ;  /* 0x0000000897117c20 */ /* 0x008fca0008400000 */
[----:B------:R-:W-:-:S05]  /*89bd0*/  F2FP.SATFINITE.E4M3.F32.PACK_AB_MERGE_C R17, RZ, R17, RZ ;  /* 0x00000011ff11723e */ /* 0x000fca00048070ff */
[----:B------:R4:W-:Y:S02]  /*89be0*/  @!P5 STG.E.U8 desc[UR26][R18.64+0x1a9], R17 ;  /* 0x0001a9111200d986 */ /* 0x0009e4000c10111a */
[----:B----4-:R-:W-:-:S05]  /*89bf0*/  FMUL R17, R222, UR8 ;  /* 0x00000008de117c20 */ /* 0x010fca0008400000 */
[----:B------:R-:W-:-:S05]  /*89c00*/  F2FP.SATFINITE.E4M3.F32.PACK_AB_MERGE_C R17, RZ, R17, RZ ;  /* 0x00000011ff11723e */ /* 0x000fca00048070ff */
[----:B------:R0:W-:Y:S04]  /*89c10*/  @!P6 STG.E.U8 desc[UR26][R156.64+0x1b0], R17 ;  /* 0x0001b0119c00e986 */ /* 0x0001e8000c10111a */
[----:B0-----:R-:W3:Y:S04]  /*89c20*/  LDL.LU.64 R156, [R1+0x190] ;  /* 0x00019000019c7983 */ /* 0x001ee80000300a00 */
[----:B------:R-:W4:Y:S04]  /*89c30*/  LDL.LU R151, [R1+0x1208] ;  /* 0x0012080001977983 */ /* 0x000f280000300800 */
[----:B------:R-:W4:Y:S04]  /*89c40*/  LDL.LU.64 R130, [R1+0x1a8] ;  /* 0x0001a80001827983 */ /* 0x000f280000300a00 */
        /* <DEDUP_REMOVED lines=8> */
[----:B0-----:R-:W-:-:S05]  /*89cd0*/  @!P2 IADD3 R18, P6, R199, R18, RZ ;  /* 0x00000012c712a210 */ /* 0x001fca0007fde0ff */
[----:B------:R-:W-:Y:S01]  /*89ce0*/  @!P2 IMAD.X R19, R197, 0x1, R19, P6 ;  /* 0x00000001c513a824 */ /* 0x000fe200030e0613 */
[----:B------:R0:W-:Y:S02]  /*89cf0*/  @!P3 STG.E.U8 desc[UR26][R180.64+0x1b1], R17 ;  /* 0x0001b111b400b986 */ /* 0x0001e4000c10111a */
[----:B0-----:R-:W-:-:S05]  /*89d00*/  FMUL R17, R198, UR8 ;  /* 0x00000008c6117c20 */ /* 0x001fca0008400000 */
[----:B------:R-:W-:-:S05]  /*89d10*/  F2FP.SATFINITE.E4M3.F32.PACK_AB_MERGE_C R17, RZ, R17, RZ ;  /* 0x00000011ff11723e */ /* 0x000fca00048070ff */
[----:B------:R0:W-:Y:S02]  /*89d20*/  @!P2 STG.E.U8 desc[UR26][R18.64+0x1b0], R17 ;  /* 0x0001b0111200a986 */ /* 0x0001e4000c10111a */
[----:B0-----:R-:W-:Y:S02]  /*89d30*/  FMUL R17, R150, UR8 ;  /* 0x0000000896117c20 */ /* 0x001fe40008400000 */
[----:B------:R-:W2:Y:S01]  /*89d40*/  LDL.LU R150, [R1+0x1210] ;  /* 0x0012100001967983 */ /* 0x000ea20000300800 */
[----:B------:R-:W-:-:S13]  /*89d50*/  LOP3.LUT P4, RZ, R9, 0x8000, RZ, 0xc0, !PT ;  /* 0x0000800009ff7812 */ /* 0x000fda000788c0ff */
[----:B------:R-:W0:Y:S01]  /*89d60*/  @!P4 LDC.64 R18, c[0x0][0x5c0] ;  /* 0x00017000ff12cb82 */ /* 0x000e220000000a00 */
[----:B------:R-:W-:Y:S02]  /*89d70*/  LOP3.LUT P5, RZ, R9, 0x4000, RZ, 0xc0, !PT ;  /* 0x0000400009ff7812 */ /* 0x000fe400078ac0ff */
[----:B------:R-:W-:Y:S02]  /*89d80*/  F2FP.SATFINITE.E4M3.F32.PACK_AB_MERGE_C R17, RZ, R17, RZ ;  /* 0x00000011ff11723e */ /* 0x000fe400048070ff */
[----:B------:R-:W-:Y:S02]  /*89d90*/  LOP3.LUT P1, RZ, R11, 0x1000, RZ, 0xc0, !PT ;  /* 0x000010000bff7812 */ /* 0x000fe4000782c0ff */
[----:B0-----:R-:W-:-:S05]  /*89da0*/  @!P4 IADD3 R18, P6, R196, R18, RZ ;  /* 0x00000012c412c210 */ /* 0x001fca0007fde0ff */
[----:B------:R-:W-:-:S05]  /*89db0*/  @!P4 IMAD.X R19, R158, 0x1, R19, P6 ;  /* 0x000000019e13c824 */ /* 0x000fca00030e0613 */
[----:B------:R0:W-:Y:S01]  /*89dc0*/  @!P4 STG.E.U8 desc[UR26][R18.64+0x1b1], R17 ;  /* 0x0001b1111200c986 */ /* 0x0001e2000c10111a */
[C---:B------:R-:W-:Y:S01]  /*89dd0*/  LOP3.LUT P2, RZ, R11.reuse, 0x200, RZ, 0xc0, !PT ;  /* 0x000002000bff7812 */ /* 0x040fe2000784c0ff */
[----:B0-----:R-:W-:Y:S01]  /*89de0*/  FMUL R17, R26, UR8 ;  /* 0x000000081a117c20 */ /* 0x001fe20008400000 */
[----:B------:R-:W0:Y:S01]  /*89df0*/  @!P5 LDC.64 R18, c[0x0][0x5c0] ;  /* 0x00017000ff12db82 */ /* 0x000e220000000a00 */
[----:B------:R-:W2:Y:S03]  /*89e00*/  LDL.LU R26, [R1+0x1214] ;  /* 0x00121400011a7983 */ /* 0x000ea60000300800 */
[----:B------:R-:W-:Y:S02]  /*89e10*/  F2FP.SATFINITE.E4M3.F32.PACK_AB_MERGE_C R17, RZ, R17, RZ ;  /* 0x00000011ff11723e */ /* 0x000fe400048070ff */
[----:B------:R-:W-:Y:S02]  /*89e20*/  LOP3.LUT P0, RZ, R11, 0x400, RZ, 0xc0, !PT ;  /* 0x000004000bff7812 */ /* 0x000fe4000780c0ff */
[----:B------:R-:W-:-:S04]  /*89e30*/  LOP3.LUT R15, R15, 0xffffdfff, RZ, 0xc0, !PT ;  /* 0xffffdfff0f0f7812 */ /* 0x000fc800078ec0ff */
[----:B------:R-:W-:Y:S02]  /*89e40*/  @P2 LOP3.LUT R15, R15, 0x2000, RZ, 0xfc, !PT ;  /* 0x000020000f0f2812 */ /* 0x000fe400078efcff */
[----:B------:R-:W-:Y:S01]  /*89e50*/  LOP3.LUT P2, RZ, R9, 0x2000, RZ, 0xc0, !PT ;  /* 0x0000200009ff7812 */ /* 0x000fe2000784c0ff */
[----:B---3--:R4:W-:Y:S02]  /*89e60*/  @!P1 STG.E.U8 desc[UR26][R156.64+0x1b8], R17 ;  /* 0x0001b8119c009986 */ /* 0x0089e4000c10111a */
[----:B----4-:R-:W-:Y:S02]  /*89e70*/  FMUL R17, R151, UR8 ;  /* 0x0000000897117c20 */ /* 0x010fe40008400000 */
[----:B------:R-:W3:Y:S04]  /*89e80*/  LDL.LU.64 R156, [R1+0x238] ;  /* 0x00023800019c7983 */ /* 0x000ee80000300a00 */
[----:B------:R-:W4:Y:S01]  /*89e90*/  LDL.LU R151, [R1+0x1218] ;  /* 0x0012180001977983 */ /* 0x000f220000300800 */
[----:B------:R-:W-:-:S02]  /*89ea0*/  F2FP.SATFINITE.E4M3.F32.PACK_AB_MERGE_C R17, RZ, R17, RZ ;  /* 0x00000011ff11723e */ /* 0x000fc400048070ff */
[----:B0-----:R-:W-:Y:S02]  /*89eb0*/  @!P5 IADD3 R18, P6, R159, R18, RZ ;  /* 0x000000129f12d210 */ /* 0x001fe40007fde0ff */
[----:B------:R-:W4:Y:S04]  /*89ec0*/  LDL.LU R159, [R1+0x38c] ;  /* 0x00038c00019f7983 */ /* 0x000f280000300800 */
[----:B------:R2:W-:Y:S01]  /*89ed0*/  @!P0 STG.E.U8 desc[UR26][R130.64+0x1b9], R17 ;  /* 0x0001b91182008986 */ /* 0x0005e2000c10111a */
[----:B------:R-:W-:-:S03]  /*89ee0*/  @!P5 IMAD.X R19, R222, 0x1, R19, P6 ;  /* 0x00000001de13d824 */ /* 0x000fc600030e0613 */
        /* <DEDUP_REMOVED lines=9> */
[----:B------:R-:W2:Y:S01]  /*89f80*/  LDL.LU R223, [R1+0x1220] ;  /* 0x0012200001df7983 */ /* 0x000ea20000300800 */
[----:B------:R-:W-:-:S03]  /*89f90*/  FMUL R17, R150, UR8 ;  /* 0x0000000896117c20 */ /* 0x000fc60008400000 */
[----:B------:R-:W2:Y:S01]  /*89fa0*/  LDL.LU R150, [R1+0x1224] ;  /* 0x0012240001967983 */ /* 0x000ea20000300800 */
[----:B------:R-:W-:Y:S02]  /*89fb0*/  LOP3.LUT P1, RZ, R11, 0x80, RZ, 0xc0, !PT ;  /* 0x000000800bff7812 */ /* 0x000fe4000782c0ff */
[----:B------:R-:W-:Y:S01]  /*89fc0*/  LOP3.LUT P6, RZ, R9, 0x2000, RZ, 0xc0, !PT ;  /* 0x0000200009ff7812 */ /* 0x000fe200078cc0ff */
[----:B------:R-:W2:Y:S01]  /*89fd0*/  LDL.LU.64 R130, [R1+0x1b8] ;  /* 0x0001b80001827983 */ /* 0x000ea20000300a00 */
        /* <DEDUP_REMOVED lines=8> */
[----:B------:R-:W-:Y:S02]  /*8a060*/  FMUL R17, R26, UR8 ;  /* 0x000000081a117c20 */ /* 0x000fe40008400000 */
[----:B------:R-:W2:Y:S03]  /*8a070*/  LDL.LU R26, [R1+0x1228] ;  /* 0x00122800011a7983 */ /* 0x000ea60000300800 */
[----:B------:R-:W-:Y:S02]  /*8a080*/  F2FP.SATFINITE.E4M3.F32.PACK_AB_MERGE_C R17, RZ, R17, RZ ;  /* 0x00000011ff11723e */ /* 0x000fe400048070ff */
[----:B------:R-:W-:-:S03]  /*8a090*/  LOP3.LUT P1, RZ, R9, 0x800, RZ, 0xc0, !PT ;  /* 0x0000080009ff7812 */ /* 0x000fc6000782c0ff */
[----:B---3--:R1:W-:Y:S04]  /*8a0a0*/  @!P2 STG.E.U8 desc[UR26][R156.64+0x1c0], R17 ;  /* 0x0001c0119c00a986 */ /* 0x0083e8000c10111a */
[----:B-1----:R-:W3:Y:S01]  /*8a0b0*/  LDL.LU.64 R156, [R1+0x1e0] ;  /* 0x0001e000019c7983 */ /* 0x002ee20000300a00 */
[----:B----4-:R-:W-:-:S03]  /*8a0c0*/  FMUL R17, R151, UR8 ;  /* 0x0000000897117c20 */ /* 0x010fc60008400000 */
[----:B------:R-:W4:Y:S02]  /*8a0d0*/  LDL.LU R151, [R1+0x122c] ;  /* 0x00122c0001977983 */ /* 0x000f240000300800 */
[----:B------:R-:W-:Y:S02]  /*8a0e0*/  F2FP.SATFINITE.E4M3.F32.PACK_AB_MERGE_C R17, RZ, R17, RZ ;  /* 0x00000011ff11723e */ /* 0x000fe400048070ff */
[----:B0-----:R-:W-:-:S05]  /*8a0f0*/  @!P4 IADD3 R18, P6, R159, R18, RZ ;  /* 0x000000129f12c210 */ /* 0x001fca0007fde0ff */
[----:B------:R-:W-:Y:S02]  /*8a100*/  @!P4 IMAD.X R19, R30, 0x1, R19, P6 ;  /* 0x000000011e13c824 */ /* 0x000fe400030e0613 */
[----:B------:R-:W4:Y:S04]  /*8a110*/  LDL.LU R30, [R1+0x1674] ;  /* 0x00167400011e7983 */ /* 0x000f280000300800 */
[----:B--2---:R0:W-:Y:S02]  /*8a120*/  @!P3 STG.E.U8 desc[UR26][R182.64+0x1c1], R17 ;  /* 0x0001c111b600b986 */ /* 0x0041e4000c10111a */
[----:B0-----:R-:W-:-:S05]  /*8a130*/  FMUL R17, R222, UR8 ;  /* 0x00000008de117c20 */ /* 0x001fca0008400000 */
[----:B------:R-:W-:-:S05]  /*8a140*/  F2FP.SATFINITE.E4M3.F32.PACK_AB_MERGE_C R17, RZ, R17, RZ ;  /* 0x00000011ff11723e */ /* 0x000fca00048070ff */
[----:B------:R0:W-:Y:S02]  /*8a150*/  @!P4 STG.E.U8 desc[UR26][R18.64+0x1c0], R17 ;  /* 0x0001c0111200c986 */ /* 0x0001e4000c10111a */
[----:B0-----:R-:W0:Y:S01]  /*8a160*/  @!P1 LDC.64 R18, c[0x0][0x5c0] ;  /* 0x00017000ff129b82 */ /* 0x001e220000000a00 */
[----:B------:R-:W-:-:S05]  /*8a170*/  FMUL R17, R223, UR8 ;  /* 0x00000008df117c20 */ /* 0x000fca0008400000 */
[----:B------:R-:W-:Y:S02]  /*8a180*/  F2FP.SATFINITE.E4M3.F32.PACK_AB_MERGE_C R17, RZ, R17, RZ ;  /* 0x00000011ff11723e */ /* 0x000fe400048070ff */
[----:B0-----:R-:W-:Y:S02]  /*8a190*/  @!P1 IADD3 R18, P6, R31, R18, RZ ;  /* 0x000000121f129210 */ /* 0x001fe40007fde0ff */
[----:B------:R-:W2:Y:S04]  /*8a1a0*/  LDL.LU R31, [R1+0x1670] ;  /* 0x00167000011f7983 */ /* 0x000ea80000300800 */
[----:B------:R-:W2:Y:S01]  /*8a1b0*/  LDL.LU R222, [R1+0x1230] ;  /* 0x0012300001de7983 */ /* 0x000ea20000300800 */
[----:B------:R-:W-:Y:S01]  /*8a1c0*/  @!P1 IMAD.X R19, R32, 0x1, R19, P6 ;  /* 0x0000000120139824 */ /* 0x000fe200030e0613 */
[----:B------:R-:W-:-:S02]  /*8a1d0*/  LOP3.LUT P6, RZ, R9, 0x800, RZ, 0xc0, !PT ;  /* 0x0000080009ff7812 */ /* 0x000fc400078cc0ff */
[----:B------:R-:W2:Y:S04]  /*8a1e0*/  LDL.LU R32, [R1+0x166c] ;  /* 0x00166c0001207983 */ /* 0x000ea80000300800 */
[----:B------:R-:W2:Y:S04]  /*8a1f0*/  LDL.LU R223, [R1+0x1234] ;  /* 0x0012340001df7983 */ /* 0x000ea80000300800 */
[----:B------:R-:W2:Y:S04]  /*8a200*/  LDL.LU.64 R158, [R1+0x260] ;  /* 0x00026000019e7983 */ /* 0x000ea80000300a00 */
[----:B------:R0:W-:Y:S02]  /*8a210*/  @!P6 STG.E.U8 desc[UR26][R18.64+0x1c1], R17 ;  /* 0x0001c1111200e986 */ /* 0x0001e4000c10111a */
[----:B0-----:R-:W-:-:S02]  /*8a220*/  FMUL R17, R150, UR8 ;  /* 0x0000000896117c20 */ /* 0x001fc40008400000 */
[----:B------:R-:W2:Y:S01]  /*8a230*/  LDL.LU R150, [R1+0x1238] ;  /* 0x0012380001967983 */ /* 0x000ea20000300800 */
[----:B------:R-:W-:Y:S02]  /*8a240*/  LOP3.LUT P5, RZ, R9, 0x400, RZ, 0xc0, !PT ;  /* 0x0000040009ff7812 */ /* 0x000fe400078ac0ff */
[----:B------:R-:W-:Y:S02]  /*8a250*/  LOP3.LUT P1, RZ, R15, 0x1000, RZ, 0xc0, !PT ;  /* 0x000010000fff7812 */ /* 0x000fe4000782c0ff */
[----:B------:R-:W-:-:S09]  /*8a260*/  F2FP.SATFINITE.E4M3.F32.PACK_AB_MERGE_C R17, RZ, R17, RZ ;  /* 0x00000011ff11723e */ /* 0x000fd200048070ff */
[----:B------:R-:W0:Y:S01]  /*8a270*/  @!P5 LDC.64 R18, c[0x0][0x5c0] ;  /* 0x00017000ff12db82 */ /* 0x000e220000000a00 */
[----:B------:R-:W-:Y:S01]  /*8a280*/  LOP3.LUT P0, RZ, R11, 0x40, RZ, 0xc0, !PT ;  /* 0x000000400bff7812 */ /* 0x000fe2000780c0ff */
[----:B------:R1:W-:Y:S01]  /*8a290*/  @!P1 STG.E.U8 desc[UR26][R130.64+0x1c8], R17 ;  /* 0x0001c81182009986 */ /* 0x0003e2000c10111a */
[----:B------:R-:W-:Y:S01]  /*8a2a0*/  LOP3.LUT P2, RZ, R9, 0x200, RZ, 0xc0, !PT ;  /* 0x0000020009ff7812 */ /* 0x000fe2000784c0ff */
[----:B-1----:R-:W-:Y:S02]  /*8a2b0*/  FMUL R17, R26, UR8 ;  /* 0x000000081a117c20 */ /* 0x002fe40008400000 */
[----:B------:R-:W2:Y:S03]  /*8a2c0*/  LDL.LU R26, [R1+0x123c] ;  /* 0x00123c00011a7983 */ /* 0x000ea60000300800 */
[----:B------:R-:W-:Y:S02]  /*8a2d0*/  F2FP.SATFINITE.E4M3.F32.PACK_AB_MERGE_C R17, RZ, R17, RZ ;  /* 0x00000011ff11723e */ /* 0x000fe400048070ff */
[----:B0-----:R-:W-:-:S02]  /*8a2e0*/  @!P5 IADD3 R18, P6, R33, R18, RZ ;  /* 0x000000122112d210 */ /* 0x001fc40007fde0ff */
[----:B------:R-:W2:Y:S03]  /*8a2f0*/  LDL.LU R33, [R1+0x1668] ;  /* 0x0016680001217983 */ /* 0x000ea60000300800 */
[----:B------:R-:W-:Y:S02]  /*8a300*/  @!P5 IMAD.X R19, R34, 0x1, R19, P6 ;  /* 0x000000012213d824 */ /* 0x000fe400030e0613 */
[----:B------:R-:W2:Y:S04]  /*8a310*/  LDL.LU R34, [R1+0x1664] ;  /* 0x0016640001227983 */ /* 0x000ea80000300800 */
[----:B---3--:R4:W-:Y:S02]  /*8a320*/  @!P0 STG.E.U8 desc[UR26][R156.64+0x1c9], R17 ;  /* 0x0001c9119c008986 */ /* 0x0089e4000c10111a */
[----:B----4-:R-:W-:-:S05]  /*8a330*/  FMUL R17, R151, UR8 ;  /* 0x0000000897117c20 */ /* 0x010fca0008400000 */
[----:B------:R-:W-:-:S05]  /*8a340*/  F2FP.SATFINITE.E4M3.F32.PACK_AB_MERGE_C R17, RZ, R17, RZ ;  /* 0x00000011ff11723e */ /* 0x000fca00048070ff */
[----:B------:R0:W-:Y:S02]  /*8a350*/  @!P5 STG.E.U8 desc[UR26][R18.64+0x1c8], R17 ;  /* 0x0001c8111200d986 */ /* 0x0001e4000c10111a */
[----:B0-----:R-:W0:Y:S02]  /*8a360*/  @!P2 LDC.64 R18, c[0x0][0x5c0] ;  /* 0x00017000ff12ab82 */ /* 0x001e240000000a00 */
[----:B0-----:R-:W-:Y:S02]  /*8a370*/  @!P2 IADD3 R18, P6, R184, R18, RZ ;  /* 0x00000012b812a210 */ /* 0x001fe40007fde0ff */
[----:B------:R-:W3:Y:S03]  /*8a380*/  LDL.LU R184, [R1+0x1660] ;  /* 0x0016600001b87983 */ /* 0x000ee60000300800 */
[----:B------:R-:W-:Y:S01]  /*8a390*/  @!P2 IMAD.X R19, R185, 0x1, R19, P6 ;  /* 0x00000001b913a824 */ /* 0x000fe200030e0613 */
[----:B------:R-:W4:Y:S04]  /*8a3a0*/  LDL.LU R151, [R1+0x1240] ;  /* 0x0012400001977983 */ /* 0x000f280000300800 */
[----:B------:R-:W3:Y:S01]  /*8a3b0*/  LDL.LU R185, [R1+0x165c] ;  /* 0x00165c0001b97983 */ /* 0x000ee20000300800 */
[----:B------:R-:W-:Y:S01]  /*8a3c0*/  LOP3.LUT P6, RZ, R11, 0x20, RZ, 0xc0, !PT ;  /* 0x000000200bff7812 */ /* 0x000fe200078cc0ff */
[----:B--2---:R-:W-:-:S02]  /*8a3d0*/  FMUL R17, R222, UR8 ;  /* 0x00000008de117c20 */ /* 0x004fc40008400000 */
[----:B------:R-:W2:Y:S03]  /*8a3e0*/  LDL.LU R222, [R1+0x1244] ;  /* 0x0012440001de7983 */ /* 0x000ea60000300800 */
[----:B------:R-:W-:Y:S01]  /*8a3f0*/  F2FP.SATFINITE.E4M3.F32.PACK_AB_MERGE_C R17, RZ, R17, RZ ;  /* 0x00000011ff11723e */ /* 0x000fe200048070ff */
[----:B------:R-:W2:Y:S04]  /*8a400*/  LDL.LU.64 R156, [R1+0x1d8] ;  /* 0x0001d800019c7983 */ /* 0x000ea80000300a00 */
[----:B------:R0:W-:Y:S02]  /*8a410*/  @!P2 STG.E.U8 desc[UR26][R18.64+0x1c9], R17 ;  /* 0x0001c9111200a986 */ /* 0x0001e4000c10111a */
[----:B0-----:R-:W-:-:S02]  /*8a420*/  FMUL R17, R223, UR8 ;  /* 0x00000008df117c20 */ /* 0x001fc40008400000 */
[----:B------:R-:W2:Y:S03]  /*8a430*/  LDL.LU R223, [R1+0x1248] ;  /* 0x0012480001df7983 */ /* 0x000ea60000300800 */
[----:B------:R-:W-:-:S05]  /*8a440*/  F2FP.SATFINITE.E4M3.F32.PACK_AB_MERGE_C R17, RZ, R17, RZ ;  /* 0x00000011ff11723e */ /* 0x000fca00048070ff */
[----:B------:R0:W-:Y:S02]  /*8a450*/  @!P6 STG.E.U8 desc[UR26][R158.64+0x1d0], R17 ;  /* 0x0001d0119e00e986 */ /* 0x0001e4000c10111a */
[----:B0-----:R-:W-:Y:S02]  /*8a460*/  FMUL R17, R150, UR8 ;  /* 0x0000000896117c20 */ /* 0x001fe40008400000 */
[----:B------:R-:W2:Y:S04]  /*8a470*/  LDL.LU.64 R158, [R1+0x1f8] ;  /* 0x0001f800019e7983 */ /* 0x000ea80000300a00 */
[----:B------:R-:W2:Y:S01]  /*8a480*/  LDL.LU R150, [R1+0x124c] ;  /* 0x00124c0001967983 */ /* 0x000ea20000300800 */
[----:B------:R-:W-:Y:S02]  /*8a490*/  LOP3.LUT P4, RZ, R9, 0x100, RZ, 0xc0, !PT ;  /* 0x0000010009ff7812 */ /* 0x000fe4000788c0ff */
[----:B------:R-:W-:-:S11]  /*8a4a0*/  LOP3.LUT P3, RZ, R11, 0x10, RZ, 0xc0, !PT ;  /* 0x000000100bff7812 */ /* 0x000fd6000786c0ff */
[----:B------:R-:W0:Y:S01]  /*8a4b0*/  @!P4 LDC.64 R18, c[0x0][0x5c0] ;  /* 0x00017000ff12cb82 */ /* 0x000e220000000a00 */
[----:B------:R-:W-:Y:S02]  /*8a4c0*/  F2FP.SATFINITE.E4M3.F32.PACK_AB_MERGE_C R17, RZ, R17, RZ ;  /* 0x00000011ff11723e */ /* 0x000fe400048070ff */
[----:B------:R-:W-:Y:S02]  /*8a4d0*/  LOP3.LUT P1, RZ, R9, 0x80, RZ, 0xc0, !PT ;  /* 0x0000008009ff7812 */ /* 0x000fe4000782c0ff */
[----:B0-----:R-:W-:Y:S02]  /*8a4e0*/  @!P4 IADD3 R18, P6, R35, R18, RZ ;  /* 0x000000122312c210 */ /* 0x001fe40007fde0ff */
[----:B------:R-:W-:Y:S01]  /*8a4f0*/  LOP3.LUT P2, RZ, R15, 0x800, RZ, 0xc0, !PT ;  /* 0x000008000fff7812 */ /* 0x000fe2000784c0ff */
[----:B------:R-:W2:Y:S02]  /*8a500*/  LDL.LU R35, [R1+0x1658] ;  /* 0x0016580001237983 */ /* 0x000ea40000300800 */
[----:B------:R-:W-:-:S02]  /*8a510*/  @!P4 IMAD.X R19, R36, 0x1, R19, P6 ;  /* 0x000000012413c824 */ /* 0x000fc400030e0613 */
[----:B------:R-:W2:Y:S01]  /*8a520*/  LDL.LU R36, [R1+0x1654] ;  /* 0x0016540001247983 */ /* 0x000ea20000300800 */
[C---:B------:R-:W-:Y:S02]  /*8a530*/  LOP3.LUT P0, RZ, R11.reuse, 0x8, RZ, 0xc0, !PT ;  /* 0x000000080bff7812 */ /* 0x040fe4000780c0ff */
[----:B------:R-:W-:Y:S02]  /*8a540*/  LOP3.LUT P5, RZ, R11, 0x4, RZ, 0xc0, !PT ;  /* 0x000000040bff7812 */ /* 0x000fe400078ac0ff */
[----:B------:R-:W-:Y:S01]  /*8a550*/  LOP3.LUT R15, R15, 0xfffffbff, RZ, 0xc0, !PT ;  /* 0xfffffbff0f0f7812 */ /* 0x000fe200078ec0ff */
[----:B---3--:R0:W-:Y:S02]  /*8a560*/  @!P3 STG.E.U8 desc[UR26][R184.64+0x1d1], R17 ;  /* 0x0001d111b800b986 */ /* 0x0081e4000c10111a */
[----:B0-----:R-:W-:-:S05]  /*8a570*/  FMUL R17, R26, UR8 ;  /* 0x000000081a117c20 */ /* 0x001fca0008400000 */
[----:B------:R-:W-:-:S05]  /*8a580*/  F2FP.SATFINITE.E4M3.F32.PACK_AB_MERGE_C R17, RZ, R17, RZ ;  /* 0x00000011ff11723e */ /* 0x000fca00048070ff */
[----:B------:R0:W-:Y:S02]  /*8a590*/  @!P4 STG.E.U8 desc[UR26][R18.64+0x1d0], R17 ;  /* 0x0001d0111200c986 */ /* 0x0001e4000c10111a */
[----:B0-----:R-:W0:Y:S01]  /*8a5a0*/  @!P1 LDC.64 R18, c[0x0][0x5c0] ;  /* 0x00017000ff129b82 */ /* 0x001e220000000a00 */
[----:B----4-:R-:W-:-:S05]  /*8a5b0*/  FMUL R17, R151, UR8 ;  /* 0x0000000897117c20 */ /* 0x010fca0008400000 */
[----:B------:R-:W-:Y:S02]  /*8a5c0*/  F2FP.SATFINITE.E4M3.F32.PACK_AB_MERGE_C R17, RZ, R17, RZ ;  /* 0x00000011ff11723e */ /* 0x000fe400048070ff */
[----:B0-----:R-:W-:Y:S02]  /*8a5d0*/  @!P1 IADD3 R18, P6, R37, R18, RZ ;  /* 0x0000001225129210 */ /* 0x001fe40007fde0ff */
[----:B------:R-:W3:Y:S03]  /*8a5e0*/  LDL.LU R37, [R1+0x1650] ;  /* 0x0016500001257983 */ /* 0x000ee60000300800 */
[----:B------:R-:W-:Y:S02]  /*8a5f0*/  @!P1 IMAD.X R19, R13, 0x1, R19, P6 ;  /* 0x000000010d139824 */ /* 0x000fe400030e0613 */
[----:B------:R-:W4:Y:S04]  /*8a600*/  LDL.LU R13, [R1+0x164c] ;  /* 0x00164c00010d7983 */ /* 0x000f280000300800 */
[----:B------:R-:W3:Y:S04]  /*8a610*/  LDL.LU R151, [R1+0x1250] ;  /* 0x0012500001977983 */ /* 0x000ee80000300800 */
[----:B------:R0:W-:Y:S01]  /*8a620*/  @!P1 STG.E.U8 desc[UR26][R18.64+0x1d1], R17 ;  /* 0x0001d11112009986 */ /* 0x0001e2000c10111a */
[----:B------:R-:W-:Y:S01]  /*8a630*/  LOP3.LUT P4, RZ, R11, 0x2, RZ, 0xc0, !PT ;  /* 0x000000020bff7812 */ /* 0x000fe2000788c0ff */
[----:B0-----:R-:W0:Y:S01]  /*8a640*/  @!P2 LDC.64 R18, c[0x0][0x5c0] ;  /* 0x00017000ff12ab82 */ /* 0x001e220000000a00 */
[----:B--2---:R-:W-:-:S11]  /*8a650*/  FMUL R17, R222, UR8 ;  /* 0x00000008de117c20 */ /* 0x004fd60008400000 */
[----:B------:R-:W-:Y:S01]  /*8a660*/  @P4 LOP3.LUT R15, R15, 0x400, RZ, 0xfc, !PT ;  /* 0x000004000f0f4812 */ /* 0x000fe200078efcff */
[----:B------:R-:W2:Y:S01]  /*8a670*/  LDL.LU R222, [R1+0x1254] ;  /* 0x0012540001de7983 */ /* 0x000ea20000300800 */
[----:B------:R-:W-:-:S05]  /*8a680*/  F2FP.SATFINITE.E4M3.F32.PACK_AB_MERGE_C R17, RZ, R17, RZ ;  /* 0x00000011ff11723e */ /* 0x000fca00048070ff */
[----:B------:R1:W-:Y:S01]  /*8a690*/  @!P0 STG.E.U8 desc[UR26][R156.64+0x1d8], R17 ;  /* 0x0001d8119c008986 */ /* 0x0003e2000c10111a */
[----:B------:R-:W-:Y:S01]  /*8a6a0*/  LOP3.LUT P4, RZ, R9, 0x20, RZ, 0xc0, !PT ;  /* 0x0000002009ff7812 */ /* 0x000fe2000788c0ff */
[----:B-1----:R-:W-:Y:S01]  /*8a6b0*/  FMUL R17, R223, UR8 ;  /* 0x00000008df117c20 */ /* 0x002fe20008400000 */
[----:B0-----:R-:W-:Y:S01]  /*8a6c0*/  @!P2 IADD3 R18, P6, R38, R18, RZ ;  /* 0x000000122612a210 */ /* 0x001fe20007fde0ff */
[----:B------:R-:W2:Y:S03]  /*8a6d0*/  LDL.LU.64 R156, [R1+0x278] ;  /* 0x00027800019c7983 */ /* 0x000ea60000300a00 */
[----:B------:R-:W-:Y:S01]  /*8a6e0*/  F2FP.SATFINITE.E4M3.F32.PACK_AB_MERGE_C R17, RZ, R17, RZ ;  /* 0x00000011ff11723e */ /* 0x000fe200048070ff */
[----:B------:R-:W-:Y:S01]  /*8a6f0*/  @!P2 IMAD.X R19, R39, 0x1, R19, P6 ;  /* 0x000000012713a824 */ /* 0x000fe200030e0613 */
[----:B------:R-:W2:Y:S04]  /*8a700*/  LDL.LU R223, [R1+0x1258] ;  /* 0x0012580001df7983 */ /* 0x000ea80000300800 */
[----:B------:R0:W-:Y:S04]  /*8a710*/  @!P5 STG.E.U8 desc[UR26][R158.64+0x1d9], R17 ;  /* 0x0001d9119e00d986 */ /* 0x0001e8000c10111a */
[----:B------:R-:W2:Y:S04]  /*8a720*/  LDL.LU R38, [R1+0x1648] ;  /* 0x0016480001267983 */ /* 0x000ea80000300800 */
[----:B------:R-:W2:Y:S01]  /*8a730*/  LDL.LU R39, [R1+0x1644] ;  /* 0x0016440001277983 */ /* 0x000ea20000300800 */
[----:B0-----:R-:W-:-:S03]  /*8a740*/  FMUL R17, R150, UR8 ;  /* 0x0000000896117c20 */ /* 0x001fc60008400000 */
[----:B------:R-:W2:Y:S02]  /*8a750*/  LDL.LU R26, [R1+0x125c] ;  /* 0x00125c00011a7983 */ /* 0x000ea40000300800 */
[----:B------:R-:W-:-:S05]  /*8a760*/  F2FP.SATFINITE.E4M3.F32.PACK_AB_MERGE_C R17, RZ, R17, RZ ;  /* 0x00000011ff11723e */ /* 0x000fca00048070ff */
[----:B------:R0:W-:Y:S02]  /*8a770*/  @!P2 STG.E.U8 desc[UR26][R18.64+0x1d8], R17 ;  /* 0x0001d8111200a986 */ /* 0x0001e4000c10111a */
[----:B0-----:R-:W0:Y:S02]  /*8a780*/  @!P4 LDC.64 R18, c[0x0][0x5c0] ;  /* 0x00017000ff12cb82 */ /* 0x001e240000000a00 */
[----:B0-----:R-:W-:Y:S02]  /*8a790*/  @!P4 IADD3 R18, P6, R186, R18, RZ ;  /* 0x00000012ba12c210 */ /* 0x001fe40007fde0ff */
[----:B------:R-:W2:Y:S03]  /*8a7a0*/  LDL.LU R186, [R1+0x1640] ;  /* 0x0016400001ba7983 */ /* 0x000ea60000300800 */
[----:B------:R-:W-:Y:S02]  /*8a7b0*/  @!P4 IMAD.X R19, R187, 0x1, R19, P6 ;  /* 0x00000001bb13c824 */ /* 0x000fe400030e0613 */
[----:B------:R-:W2:Y:S01]  /*8a7c0*/  LDL.LU R187, [R1+0x163c] ;  /* 0x00163c0001bb7983 */ /* 0x000ea20000300800 */
[----:B------:R-:W-:-:S02]  /*8a7d0*/  LOP3.LUT P6, RZ, R9, 0x20, RZ, 0xc0, !PT ;  /* 0x0000002009ff7812 */ /* 0x000fc400078cc0ff */
[----:B------:R-:W-:Y:S01]  /*8a7e0*/  LOP3.LUT P1, RZ, R9, 0x10, RZ, 0xc0, !PT ;  /* 0x0000001009ff7812 */ /* 0x000fe2000782c0ff */
[----:B------:R-:W2:Y:S01]  /*8a7f0*/  LDL.LU R150, [R1+0x1260] ;  /* 0x0012600001967983 */ /* 0x000ea20000300800 */
[----:B------:R-:W-:Y:S02]  /*8a800*/  LOP3.LUT R15, R15, 0xfffffdff, RZ, 0xc0, !PT ;  /* 0xfffffdff0f0f7812 */ /* 0x000fe400078ec0ff */
[----:B------:R-:W-:Y:S01]  /*8a810*/  LOP3.LUT P3, RZ, R11, 0x1, RZ, 0xc0, !PT ;  /* 0x000000010bff7812 */ /* 0x000fe2000786c0ff */
[----:B---3--:R-:W-:Y:S01]  /*8a820*/  FMUL R17, R151, UR8 ;  /* 0x0000000897117c20 */ /* 0x008fe20008400000 */
[----:B----4-:R-:W-:Y:S01]  /*8a830*/  LOP3.LUT P0, RZ, R13, 0x80000000, RZ, 0xc0, !PT ;  /* 0x800000000dff7812 */ /* 0x010fe2000780c0ff */
[----:B------:R-:W3:Y:S03]  /*8a840*/  LDL.LU R151, [R1+0x1264] ;  /* 0x0012640001977983 */ /* 0x000ee60000300800 */
[----:B------:R-:W-:Y:S01]  /*8a850*/  F2FP.SATFINITE.E4M3.F32.PACK_AB_MERGE_C R17, RZ, R17, RZ ;  /* 0x00000011ff11723e */ /* 0x000fe200048070ff */
[----:B------:R-:W4:Y:S04]  /*8a860*/  LDL.LU.64 R158, [R1+0x208] ;  /* 0x00020800019e7983 */ /* 0x000f280000300a00 */
[----:B------:R0:W-:Y:S02]  /*8a870*/  @!P6 STG.E.U8 desc[UR26][R18.64+0x1d9], R17 ;  /* 0x0001d9111200e986 */ /* 0x0001e4000c10111a */
[----:B0-----:R-:W0:Y:S02]  /*8a880*/  @!P1 LDC.64 R18, c[0x0][0x5c0] ;  /* 0x00017000ff129b82 */ /* 0x001e240000000a00 */
[----:B------:R-:W-:Y:S01]  /*8a890*/  @P0 LOP3.LUT R15, R15, 0x200, RZ, 0xfc, !PT ;  /* 0x000002000f0f0812 */ /* 0x000fe200078efcff */
[----:B--2---:R-:W-:-:S02]  /*8a8a0*/  FMUL R17, R222, UR8 ;  /* 0x00000008de117c20 */ /* 0x004fc40008400000 */
[----:B------:R-:W2:Y:S01]  /*8a8b0*/  LDL.LU R222, [R1+0x1268] ;  /* 0x0012680001de7983 */ /* 0x000ea20000300800 */
[----:B------:R-:W-:Y:S02]  /*8a8c0*/  LOP3.LUT P4, RZ, R15, 0x400, RZ, 0xc0, !PT ;  /* 0x000004000fff7812 */ /* 0x000fe4000788c0ff */
[----:B------:R-:W-:-:S11]  /*8a8d0*/  F2FP.SATFINITE.E4M3.F32.PACK_AB_MERGE_C R17, RZ, R17, RZ ;  /* 0x00000011ff11723e */ /* 0x000fd600048070ff */
[----:B------:R1:W-:Y:S01]  /*8a8e0*/  @!P4 STG.E.U8 desc[UR26][R156.64+0x1e0], R17 ;  /* 0x0001e0119c00c986 */ /* 0x0003e2000c10111a */
[----:B0-----:R-:W-:-:S05]  /*8a8f0*/  @!P1 IADD3 R18, P6, R40, R18, RZ ;  /* 0x0000001228129210 */ /* 0x001fca0007fde0ff */
[----:B------:R-:W-:Y:S01]  /*8a900*/  @!P1 IMAD.X R19, R41, 0x1, R19, P6 ;  /* 0x0000000129139824 */ /* 0x000fe200030e0613 */
[----:B-1----:R-:W2:Y:S01]  /*8a910*/  LDL.LU.64 R156, [R1+0x218] ;  /* 0x00021800019c7983 */ /* 0x002ea20000300a00 */
[----:B------:R-:W-:-:S03]  /*8a920*/  FMUL R17, R223, UR8 ;  /* 0x00000008df117c20 */ /* 0x000fc60008400000 */
[----:B------:R-:W2:Y:S04]  /*8a930*/  LDL.LU R40, [R1+0x1638] ;  /* 0x0016380001287983 */ /* 0x000ea80000300800 */
[----:B------:R-:W2:Y:S04]  /*8a940*/  LDL.LU R41, [R1+0x1634] ;  /* 0x0016340001297983 */ /* 0x000ea80000300800 */
[----:B------:R-:W2:Y:S01]  /*8a950*/  LDL.LU R223, [R1+0x126c] ;  /* 0x00126c0001df7983 */ /* 0x000ea20000300800 */
[----:B------:R-:W-:Y:S02]  /*8a960*/  F2FP.SATFINITE.E4M3.F32.PACK_AB_MERGE_C R17, RZ, R17, RZ ;  /* 0x00000011ff11723e */ /* 0x000fe400048070ff */
[----:B------:R-:W-:-:S03]  /*8a970*/  LOP3.LUT P0, RZ, R9, 0x8, RZ, 0xc0, !PT ;  /* 0x0000000809ff7812 */ /* 0x000fc6000780c0ff */
[----:B------:R0:W-:Y:S02]  /*8a980*/  @!P3 STG.E.U8 desc[UR26][R186.64+0x1e1], R17 ;  /* 0x0001e111ba00b986 */ /* 0x0001e4000c10111a */
[----:B0-----:R-:W-:-:S05]  /*8a990*/  FMUL R17, R26, UR8 ;  /* 0x000000081a117c20 */ /* 0x001fca0008400000 */
        /* <DEDUP_REMOVED lines=8> */
[----:B------:R-:W-:Y:S01]  /*8aa20*/  FMUL R17, R150, UR8 ;  /* 0x0000000896117c20 */ /* 0x000fe20008400000 */
[----:B------:R-:W-:-:S02]  /*8aa30*/  LOP3.LUT P6, RZ, R9, 0x8, RZ, 0xc0, !PT ;  /* 0x0000000809ff7812 */ /* 0x000fc400078cc0ff */
[----:B------:R-:W2:Y:S01]  /*8aa40*/  LDL.LU R150, [R1+0x1274] ;  /* 0x0012740001967983 */ /* 0x000ea20000300800 */
[----:B------:R-:W-:Y:S02]  /*8aa50*/  LOP3.LUT P5, RZ, R9, 0x4, RZ, 0xc0, !PT ;  /* 0x0000000409ff7812 */ /* 0x000fe400078ac0ff */
[----:B------:R-:W-:Y:S01]  /*8aa60*/  F2FP.SATFINITE.E4M3.F32.PACK_AB_MERGE_C R17, RZ, R17, RZ ;  /* 0x00000011ff11723e */ /* 0x000fe200048070ff */
[----:B------:R-:W2:Y:S01]  /*8aa70*/  LDL.LU.64 R130, [R1+0x290] ;  /* 0x0002900001827983 */ /* 0x000ea20000300a00 */
[----:B------:R-:W-:-:S06]  /*8aa80*/  LOP3.LUT P0, RZ, R15, 0x200, RZ, 0xc0, !PT ;  /* 0x000002000fff7812 */ /* 0x000fcc000780c0ff */
[----:B------:R0:W-:Y:S01]  /*8aa90*/  @!P6 STG.E.U8 desc[UR26][R18.64+0x1e1], R17 ;  /* 0x0001e1111200e986 */ /* 0x0001e2000c10111a */
[----:B------:R-:W-:Y:S02]  /*8aaa0*/  LOP3.LUT P2, RZ, R13, 0x40000000, RZ, 0xc0, !PT ;  /* 0x400000000dff7812 */ /* 0x000fe4000784c0ff */
[----:B0-----:R-:W0:Y:S01]  /*8aab0*/  @!P5 LDC.64 R18, c[0x0][0x5c0] ;  /* 0x00017000ff12db82 */ /* 0x001e220000000a00 */
[----:B------:R-:W-:Y:S02]  /*8aac0*/  LOP3.LUT P4, RZ, R9, 0x2, RZ, 0xc0, !PT ;  /* 0x0000000209ff7812 */ /* 0x000fe4000788c0ff */
[----:B0-----:R-:W-:-:S05]  /*8aad0*/  @!P5 IADD3 R18, P6, R44, R18, RZ ;  /* 0x000000122c12d210 */ /* 0x001fca0007fde0ff */
[----:B------:R-:W-:Y:S02]  /*8aae0*/  @!P5 IMAD.X R19, R45, 0x1, R19, P6 ;  /* 0x000000012d13d824 */ /* 0x000fe400030e0613 */
[----:B---3--:R-:W-:Y:S02]  /*8aaf0*/  FMUL R17, R151, UR8 ;  /* 0x0000000897117c20 */ /* 0x008fe40008400000 */
[----:B------:R-:W3:Y:S03]  /*8ab00*/  LDL.LU R151, [R1+0x1278] ;  /* 0x0012780001977983 */ /* 0x000ee60000300800 */
[----:B------:R-:W-:-:S05]  /*8ab10*/  F2FP.SATFINITE.E4M3.F32.PACK_AB_MERGE_C R17, RZ, R17, RZ ;  /* 0x00000011ff11723e */ /* 0x000fca00048070ff */
[----:B----4-:R0:W-:Y:S04]  /*8ab20*/  @!P0 STG.E.U8 desc[UR26][R158.64+0x1e8], R17 ;  /* 0x0001e8119e008986 */ /* 0x0101e8000c10111a */
[----:B0-----:R-:W4:Y:S01]  /*8ab30*/  LDL.LU.64 R158, [R1+0x1d0] ;  /* 0x0001d000019e7983 */ /* 0x001f220000300a00 */
[----:B--2---:R-:W-:-:S03]  /*8ab40*/  FMUL R17, R222, UR8 ;  /* 0x00000008de117c20 */ /* 0x004fc60008400000 */
[----:B------:R-:W2:Y:S02]  /*8ab50*/  LDL.LU R222, [R1+0x127c] ;  /* 0x00127c0001de7983 */ /* 0x000ea40000300800 */
[----:B------:R-:W-:Y:S02]  /*8ab60*/  F2FP.SATFINITE.E4M3.F32.PACK_AB_MERGE_C R17, RZ, R17, RZ ;  /* 0x00000011ff11723e */ /* 0x000fe400048070ff */
[----:B------:R-:W2:Y:S04]  /*8ab70*/  LDL.LU R44, [R1+0x1628] ;  /* 0x00162800012c7983 */ /* 0x000ea80000300800 */
[----:B------:R-:W2:Y:S04]  /*8ab80*/  LDL.LU R45, [R1+0x1624] ;  /* 0x00162400012d7983 */ /* 0x000ea80000300800 */
[----:B------:R0:W-:Y:S02]  /*8ab90*/  @!P2 STG.E.U8 desc[UR26][R156.64+0x1e9], R17 ;  /* 0x0001e9119c00a986 */ /* 0x0001e4000c10111a */
[----:B0-----:R-:W-:-:S05]  /*8aba0*/  FMUL R17, R223, UR8 ;  /* 0x00000008df117c20 */ /* 0x001fca0008400000 */
[----:B------:R-:W-:-:S05]  /*8abb0*/  F2FP.SATFINITE.E4M3.F32.PACK_AB_MERGE_C R17, RZ, R17, RZ ;  /* 0x00000011ff11723e */ /* 0x000fca00048070ff */
[----:B------:R0:W-:Y:S02]  /*8abc0*/  @!P5 STG.E.U8 desc[UR26][R18.64+0x1e8], R17 ;  /* 0x0001e8111200d986 */ /* 0x0001e4000c10111a */
[----:B0-----:R-:W0:Y:S02]  /*8abd0*/  @!P4 LDC.64 R18, c[0x0][0x5c0] ;  /* 0x00017000ff12cb82 */ /* 0x001e240000000a00 */
[----:B0-----:R-:W-:Y:S02]  /*8abe0*/  @!P4 IADD3 R18, P6, R46, R18, RZ ;  /* 0x000000122e12c210 */ /* 0x001fe40007fde0ff */
[----:B------:R-:W2:Y:S04]  /*8abf0*/  LDL.LU R46, [R1+0x1620] ;  /* 0x00162000012e7983 */ /* 0x000ea80000300800 */
[----:B------:R-:W2:Y:S01]  /*8ac00*/  LDL.LU R223, [R1+0x1280] ;  /* 0x0012800001df7983 */ /* 0x000ea20000300800 */
[----:B------:R-:W-:-:S03]  /*8ac10*/  @!P4 IMAD.X R19, R47, 0x1, R19, P6 ;  /* 0x000000012f13c824 */ /* 0x000fc600030e0613 */
[----:B------:R-:W2:Y:S01]  /*8ac20*/  LDL.LU R47, [R1+0x161c] ;  /* 0x00161c00012f7983 */ /* 0x000ea20000300800 */
[----:B------:R-:W-:-:S03]  /*8ac30*/  FMUL R17, R26, UR8 ;  /* 0x000000081a117c20 */ /* 0x000fc60008400000 */
[----:B------:R-:W2:Y:S04]  /*8ac40*/  LDL.LU R26, [R1+0x1284] ;  /* 0x00128400011a7983 */ /* 0x000ea80000300800 */
[----:B------:R-:W2:Y:S01]  /*8ac50*/  LDL.LU.64 R156, [R1+0x230] ;  /* 0x00023000019c7983 */ /* 0x000ea20000300a00 */
[----:B------:R-:W-:Y:S02]  /*8ac60*/  F2FP.SATFINITE.E4M3.F32.PACK_AB_MERGE_C R17, RZ, R17, RZ ;  /* 0x00000011ff11723e */ /* 0x000fe400048070ff */
[----:B------:R-:W-:Y:S02]  /*8ac70*/  LOP3.LUT P3, RZ, R13, 0x20000000, RZ, 0xc0, !PT ;  /* 0x200000000dff7812 */ /* 0x000fe4000786c0ff */
[----:B------:R-:W-:Y:S01]  /*8ac80*/  LOP3.LUT P1, RZ, R9, 0x1, RZ, 0xc0, !PT ;  /* 0x0000000109ff7812 */ /* 0x000fe2000782c0ff */
[----:B------:R0:W-:Y:S02]  /*8ac90*/  @!P4 STG.E.U8 desc[UR26][R18.64+0x1e9], R17 ;  /* 0x0001e9111200c986 */ /* 0x0001e4000c10111a */
[----:B0-----:R-:W-:-:S10]  /*8aca0*/  FMUL R17, R150, UR8 ;  /* 0x0000000896117c20 */ /* 0x001fd40008400000 */
[----:B------:R-:W0:Y:S01]  /*8acb0*/  @!P1 LDC.64 R18, c[0x0][0x5c0] ;  /* 0x00017000ff129b82 */ /* 0x000e220000000a00 */
[----:B------:R-:W2:Y:S01]  /*8acc0*/  LDL.LU R150, [R1+0x1288] ;  /* 0x0012880001967983 */ /* 0x000ea20000300800 */
[----:B------:R-:W-:-:S05]  /*8acd0*/  F2FP.SATFINITE.E4M3.F32.PACK_AB_MERGE_C R17, RZ, R17, RZ ;  /* 0x00000011ff11723e */ /* 0x000fca00048070ff */
[----:B------:R1:W-:Y:S01]  /*8ace0*/  @!P3 STG.E.U8 desc[UR26][R130.64+0x1f0], R17 ;  /* 0x0001f0118200b986 */ /* 0x0003e2000c10111a */
[----:B------:R-:W-:-:S03]  /*8acf0*/  LOP3.LUT P6, RZ, R13, 0x10000000, RZ, 0xc0, !PT ;  /* 0x100000000dff7812 */ /* 0x000fc600078cc0ff */
[----:B-1----:R-:W2:Y:S01]  /*8ad00*/  LDL.LU.64 R130, [R1+0x240] ;  /* 0x0002400001827983 */ /* 0x002ea20000300a00 */
[----:B------:R-:W-:Y:S01]  /*8ad10*/  LOP3.LUT P0, RZ, R8, 0x80000000, RZ, 0xc0, !PT ;  /* 0x8000000008ff7812 */ /* 0x000fe2000780c0ff */
[----:B---3--:R-:W-:Y:S02]  /*8ad20*/  FMUL R17, R151, UR8 ;  /* 0x0000000897117c20 */ /* 0x008fe40008400000 */
[----:B------:R-:W3:Y:S03]  /*8ad30*/  LDL.LU R151, [R1+0x128c] ;  /* 0x00128c0001977983 */ /* 0x000ee60000300800 */
[----:B------:R-:W-:-:S05]  /*8ad40*/  F2FP.SATFINITE.E4M3.F32.PACK_AB_MERGE_C R17, RZ, R17, RZ ;  /* 0x00000011ff11723e */ /* 0x000fca00048070ff */
[----:B----4-:R2:W-:Y:S01]  /*8ad50*/  @!P6 STG.E.U8 desc[UR26][R158.64+0x1f1], R17 ;  /* 0x0001f1119e00e986 */ /* 0x0105e2000c10111a */
[----:B0-----:R-:W-:-:S03]  /*8ad60*/  @!P1 IADD3 R18, P6, R48, R18, RZ ;  /* 0x0000001230129210 */ /* 0x001fc60007fde0ff */
[----:B------:R-:W4:Y:S02]  /*8ad70*/  LDL.LU R48, [R1+0x1618] ;  /* 0x0016180001307983 */ /* 0x000f240000300800 */
[----:B------:R-:W-:Y:S02]  /*8ad80*/  @!P1 IMAD.X R19, R49, 0x1, R19, P6 ;  /* 0x0000000131139824 */ /* 0x000fe400030e0613 */
[----:B------:R-:W4:Y:S01]  /*8ad90*/  LDL.LU R49, [R1+0x1614] ;  /* 0x0016140001317983 */ /* 0x000f220000300800 */
[----:B--2---:R-:W-:-:S03]  /*8ada0*/  FMUL R17, R222, UR8 ;  /* 0x00000008de117c20 */ /* 0x004fc60008400000 */
[----:B------:R-:W2:Y:S02]  /*8adb0*/  LDL.LU R222, [R1+0x1290] ;  /* 0x0012900001de7983 */ /* 0x000ea40000300800 */
[----:B------:R-:W-:-:S05]  /*8adc0*/  F2FP.SATFINITE.E4M3.F32.PACK_AB_MERGE_C R17, RZ, R17, RZ ;  /* 0x00000011ff11723e */ /* 0x000fca00048070ff */
[----:B------:R0:W-:Y:S02]  /*8add0*/  @!P1 STG.E.U8 desc[UR26][R18.64+0x1f0], R17 ;  /* 0x0001f01112009986 */ /* 0x0001e4000c10111a */
[----:B0-----:R-:W0:Y:S02]  /*8ade0*/  @!P0 LDC.64 R18, c[0x0][0x5c0] ;  /* 0x00017000ff128b82 */ /* 0x001e240000000a00 */
[----:B0-----:R-:W-:Y:S02]  /*8adf0*/  @!P0 IADD3 R18, P6, R50, R18, RZ ;  /* 0x0000001232128210 */ /* 0x001fe40007fde0ff */
[----:B------:R-:W4:Y:S03]  /*8ae00*/  LDL.LU R50, [R1+0x1610] ;  /* 0x0016100001327983 */ /* 0x000f260000300800 */
[----:B------:R-:W-:Y:S02]  /*8ae10*/  @!P0 IMAD.X R19, R51, 0x1, R19, P6 ;  /* 0x0000000133138824 */ /* 0x000fe400030e0613 */
[----:B------:R-:W4:Y:S01]  /*8ae20*/  LDL.LU R51, [R1+0x160c] ;  /* 0x00160c0001337983 */ /* 0x000f220000300800 */
[----:B------:R-:W-:-:S03]  /*8ae30*/  FMUL R17, R223, UR8 ;  /* 0x00000008df117c20 */ /* 0x000fc60008400000 */
[----:B------:R-:W4:Y:S04]  /*8ae40*/  LDL.LU R223, [R1+0x1294] ;  /* 0x0012940001df7983 */ /* 0x000f280000300800 */
[----:B------:R-:W4:Y:S01]  /*8ae50*/  LDL.LU.64 R158, [R1+0x2a8] ;  /* 0x0002a800019e7983 */ /* 0x000f220000300a00 */
[----:B------:R-:W-:Y:S02]  /*8ae60*/  F2FP.SATFINITE.E4M3.F32.PACK_AB_MERGE_C R17, RZ, R17, RZ ;  /* 0x00000011ff11723e */ /* 0x000fe400048070ff */
[----:B------:R-:W-:-:S03]  /*8ae70*/  LOP3.LUT P2, RZ, R13, 0x8000000, RZ, 0xc0, !PT ;  /* 0x080000000dff7812 */ /* 0x000fc6000784c0ff */
[----:B------:R0:W-:Y:S02]  /*8ae80*/  @!P0 STG.E.U8 desc[UR26][R18.64+0x1f1], R17 ;  /* 0x0001f11112008986 */ /* 0x0001e4000c10111a */
[----:B0-----:R-:W-:Y:S02]  /*8ae90*/  FMUL R17, R26, UR8 ;  /* 0x000000081a117c20 */ /* 0x001fe40008400000 */
[----:B------:R-:W4:Y:S03]  /*8aea0*/  LDL.LU R26, [R1+0x1298] ;  /* 0x00129800011a7983 */ /* 0x000f260000300800 */
[----:B------:R-:W-:-:S05]  /*8aeb0*/  F2FP.SATFINITE.E4M3.F32.PACK_AB_MERGE_C R17, RZ, R17, RZ ;  /* 0x00000011ff11723e */ /* 0x000fca00048070ff */
[----:B------:R0:W-:Y:S04]  /*8aec0*/  @!P2 STG.E.U8 desc[UR26][R156.64+0x1f8], R17 ;  /* 0x0001f8119c00a986 */ /* 0x0001e8000c10111a */
[----:B0-----:R-:W4:Y:S01]  /*8aed0*/  LDL.LU.64 R156, [R1+0x200] ;  /* 0x00020000019c7983 */ /* 0x001f220000300a00 */
[----:B------:R-:W-:Y:S02]  /*8aee0*/  LOP3.LUT P5, RZ, R8, 0x40000000, RZ, 0xc0, !PT ;  /* 0x4000000008ff7812 */ /* 0x000fe400078ac0ff */
[----:B------:R-:W-:-:S11]  /*8aef0*/  LOP3.LUT P6, RZ, R13, 0x4000000, RZ, 0xc0, !PT ;  /* 0x040000000dff7812 */ /* 0x000fd600078cc0ff */
[----:B------:R-:W0:Y:S01]  /*8af00*/  @!P5 LDC.64 R18, c[0x0][0x5c0] ;  /* 0x00017000ff12db82 */ /* 0x000e220000000a00 */
[----:B------:R-:W-:-:S05]  /*8af10*/  FMUL R17, R150, UR8 ;  /* 0x0000000896117c20 */ /* 0x000fca0008400000 */
[----:B------:R-:W-:-:S05]  /*8af20*/  F2FP.SATFINITE.E4M3.F32.PACK_AB_MERGE_C R17, RZ, R17, RZ ;  /* 0x00000011ff11723e */ /* 0x000fca00048070ff */
[----:B------:R3:W-:Y:S01]  /*8af30*/  @!P6 STG.E.U8 desc[UR26][R130.64+0x1f9], R17 ;  /* 0x0001f9118200e986 */ /* 0x0007e2000c10111a */
[----:B------:R-:W-:Y:S02]  /*8af40*/  LOP3.LUT P4, RZ, R0, 0x8, RZ, 0xc0, !PT ;  /* 0x0000000800ff7812 */ /* 0x000fe4000788c0ff */
[----:B0-----:R-:W-:Y:S02]  /*8af50*/  @!P5 IADD3 R18, P6, R52, R18, RZ ;  /* 0x000000123412d210 */ /* 0x001fe40007fde0ff */
[----:B------:R-:W4:Y:S03]  /*8af60*/  LDL.LU R52, [R1+0x1608] ;  /* 0x0016080001347983 */ /* 0x000f260000300800 */
[----:B------:R-:W-:Y:S02]  /*8af70*/  @!P5 IMAD.X R19, R53, 0x1, R19, P6 ;  /* 0x000000013513d824 */ /* 0x000fe400030e0613 */
[----:B------:R-:W4:Y:S04]  /*8af80*/  LDL.LU R53, [R1+0x1604] ;  /* 0x0016040001357983 */ /* 0x000f280000300800 */
[----:B------:R-:W4:Y:S01]  /*8af90*/  LDL.LU R150, [R1+0x129c] ;  /* 0x00129c0001967983 */ /* 0x000f220000300800 */
[----:B------:R-:W-:Y:S01]  /*8afa0*/  LOP3.LUT P2, RZ, R15, 0x20, RZ, 0xc0, !PT ;  /* 0x000000200fff7812 */ /* 0x000fe2000784c0ff */
[----:B---3--:R-:W-:-:S05]  /*8afb0*/  FMUL R17, R151, UR8 ;  /* 0x0000000897117c20 */ /* 0x008fca0008400000 */
[----:B------:R-:W-:-:S05]  /*8afc0*/  F2FP.SATFINITE.E4M3.F32.PACK_AB_MERGE_C R17, RZ, R17, RZ ;  /* 0x00000011ff11723e */ /* 0x000fca00048070ff */
[----:B------:R0:W-:Y:S02]  /*8afd0*/  @!P5 STG.E.U8 desc[UR26][R18.64+0x1f8], R17 ;  /* 0x0001f8111200d986 */ /* 0x0001e4000c10111a */
[----:B0-----:R-:W0:Y:S01]  /*8afe0*/  @!P4 LDC.64 R18, c[0x0][0x5c0] ;  /* 0x00017000ff12cb82 */ /* 0x001e220000000a00 */
[----:B------:R-:W-:Y:S01]  /*8aff0*/  ISETP.LT.OR P5, PT, R27, 0x101, !P2 ;  /* 0x000001011b00780c */ /* 0x000fe200057a1670 */
[----:B--2---:R-:W-:Y:S01]  /*8b000*/  FMUL R17, R222, UR8 ;  /* 0x00000008de117c20 */ /* 0x004fe20008400000 */
[----:B0-----:R-:W-:Y:S02]  /*8b010*/  @!P4 IADD3 R18, P6, R54, R18, RZ ;  /* 0x000000123612c210 */ /* 0x001fe40007fde0ff */
[----:B------:R-:W2:Y:S03]  /*8b020*/  LDL.LU R54, [R1+0x1600] ;  /* 0x0016000001367983 */ /* 0x000ea60000300800 */
[----:B------:R-:W-:-:S02]  /*8b030*/  @!P4 IMAD.X R19, R55, 0x1, R19, P6 ;  /* 0x000000013713c824 */ /* 0x000fc400030e0613 */
[----:B------:R-:W2:Y:S04]  /*8b040*/  LDL.LU R55, [R1+0x15fc] ;  /* 0x0015fc0001377983 */ /* 0x000ea80000300800 */
[----:B------:R-:W3:Y:S01]  /*8b050*/  LDL.LU R151, [R1+0x12a0] ;  /* 0x0012a00001977983 */ /* 0x000ee20000300800 */
[----:B------:R-:W-:-:S03]  /*8b060*/  F2FP.SATFINITE.E4M3.F32.PACK_AB_MERGE_C R17, RZ, R17, RZ ;  /* 0x00000011ff11723e */ /* 0x000fc600048070ff */
[----:B------:R-:W2:Y:S04]  /*8b070*/  LDL.LU R222, [R1+0x12a4] ;  /* 0x0012a40001de7983 */ /* 0x000ea80000300800 */
[----:B------:R4:W-:Y:S01]  /*8b080*/  @!P4 STG.E.U8 desc[UR26][R18.64+0x1f9], R17 ;  /* 0x0001f9111200c986 */ /* 0x0009e2000c10111a */
[----:B------:R-:W-:-:S03]  /*8b090*/  LOP3.LUT P1, RZ, R15, 0x80, RZ, 0xc0, !PT ;  /* 0x000000800fff7812 */ /* 0x000fc6000782c0ff */
[----:B------:R-:W2:Y:S01]  /*8b0a0*/  LDL.LU.64 R130, [R1+0x258] ;  /* 0x0002580001827983 */ /* 0x000ea20000300a00 */
[----:B------:R-:W-:Y:S01]  /*8b0b0*/  ISETP.LT.OR P6, PT, R27, 0x102, !P2 ;  /* 0x000001021b00780c */ /* 0x000fe200057c1670 */
[----:B----4-:R-:W-:Y:S02]  /*8b0c0*/  FMUL R17, R223, UR8 ;  /* 0x00000008df117c20 */ /* 0x010fe40008400000 */
[----:B------:R-:W4:Y:S03]  /*8b0d0*/  LDL.LU R223, [R1+0x12a8] ;  /* 0x0012a80001df7983 */ /* 0x000f260000300800 */
[----:B------:R-:W-:-:S05]  /*8b0e0*/  F2FP.SATFINITE.E4M3.F32.PACK_AB_MERGE_C R17, RZ, R17, RZ ;  /* 0x00000011ff11723e */ /* 0x000fca00048070ff */
[----:B------:R0:W-:Y:S01]  /*8b0f0*/  @!P5 STG.E.U8 desc[UR26][R158.64+0x100], R17 ;  /* 0x000100119e00d986 */ /* 0x0001e2000c10111a */
[----:B------:R-:W-:-:S03]  /*8b100*/  ISETP.LT.OR P5, PT, R27, 0x101, !P1 ;  /* 0x000001011b00780c */ /* 0x000fc60004fa1670 */
[----:B0-----:R-:W4:Y:S10]  /*8b110*/  LDL.LU.64 R158, [R1+0x270] ;  /* 0x00027000019e7983 */ /* 0x001f340000300a00 */
[----:B------:R-:W0:Y:S01]  /*8b120*/  @!P5 LDC.64 R18, c[0x0][0x5c0] ;  /* 0x00017000ff12db82 */ /* 0x000e220000000a00 */
[----:B------:R-:W-:-:S05]  /*8b130*/  FMUL R17, R26, UR8 ;  /* 0x000000081a117c20 */ /* 0x000fca0008400000 */
[----:B------:R-:W-:-:S05]  /*8b140*/  F2FP.SATFINITE.E4M3.F32.PACK_AB_MERGE_C R17, RZ, R17, RZ ;  /* 0x00000011ff11723e */ /* 0x000fca00048070ff */
[----:B------:R1:W-:Y:S01]  /*8b150*/  @!P6 STG.E.U8 desc[UR26][R156.64+0x101], R17 ;  /* 0x000101119c00e986 */ /* 0x0003e2000c10111a */
[----:B0-----:R-:W-:-:S03]  /*8b160*/  @!P5 IADD3 R18, P6, R56, R18, RZ ;  /* 0x000000123812d210 */ /* 0x001fc60007fde0ff */
[----:B------:R-:W4:Y:S02]  /*8b170*/  LDL.LU R56, [R1+0x15f8] ;  /* 0x0015f80001387983 */ /* 0x000f240000300800 */
[----:B------:R-:W-:Y:S02]  /*8b180*/  @!P5 IMAD.X R19, R57, 0x1, R19, P6 ;  /* 0x000000013913d824 */ /* 0x000fe400030e0613 */
[----:B------:R-:W4:Y:S04]  /*8b190*/  LDL.LU R57, [R1+0x15f4] ;  /* 0x0015f40001397983 */ /* 0x000f280000300800 */
[----:B------:R-:W4:Y:S01]  /*8b1a0*/  LDL.LU R26, [R1+0x12ac] ;  /* 0x0012ac00011a7983 */ /* 0x000f220000300800 */
[C---:B------:R-:W-:Y:S02]  /*8b1b0*/  ISETP.LT.OR P6, PT, R27.reuse, 0x101, !P1 ;  /* 0x000001011b00780c */ /* 0x040fe40004fc1670 */
[----:B------:R-:W-:Y:S01]  /*8b1c0*/  ISETP.LT.OR P5, PT, R27, 0x102, !P1 ;  /* 0x000001021b00780c */ /* 0x000fe20004fa1670 */
[----:B-1----:R-:W-:-:S05]  /*8b1d0*/  FMUL R17, R150, UR8 ;  /* 0x0000000896117c20 */ /* 0x002fca0008400000 */
[----:B------:R-:W-:-:S05]  /*8b1e0*/  F2FP.SATFINITE.E4M3.F32.PACK_AB_MERGE_C R17, RZ, R17, RZ ;  /* 0x00000011ff11723e */ /* 0x000fca00048070ff */
[----:B------:R0:W-:Y:S02]  /*8b1f0*/  @!P6 STG.E.U8 desc[UR26][R18.64+0x100], R17 ;  /* 0x000100111200e986 */ /* 0x0001e4000c10111a */
[----:B0-----:R-:W0:Y:S02]  /*8b200*/  @!P5 LDC.64 R18, c[0x0][0x5c0] ;  /* 0x00017000ff12db82 */ /* 0x001e240000000a00 */
[----:B0-----:R-:W-:Y:S02]  /*8b210*/  @!P5 IADD3 R18, P6, R58, R18, RZ ;  /* 0x000000123a12d210 */ /* 0x001fe40007fde0ff */
[----:B------:R-:W4:Y:S03]  /*8b220*/  LDL.LU R58, [R1+0x15f0] ;  /* 0x0015f000013a7983 */ /* 0x000f260000300800 */
[----:B------:R-:W-:Y:S01]  /*8b230*/  @!P5 IMAD.X R19, R59, 0x1, R19, P6 ;  /* 0x000000013b13d824 */ /* 0x000fe200030e0613 */
[C---:B------:R-:W-:Y:S01]  /*8b240*/  ISETP.LT.OR P6, PT, R27.reuse, 0x102, !P1 ;  /* 0x000001021b00780c */ /* 0x040fe20004fc1670 */
[----:B------:R-:W4:Y:S01]  /*8b250*/  LDL.LU R59, [R1+0x15ec] ;  /* 0x0015ec00013b7983 */ /* 0x000f220000300800 */
[----:B------:R-:W-:-:S03]  /*8b260*/  ISETP.LT.OR P5, PT, R27, 0x109, !P2 ;  /* 0x000001091b00780c */ /* 0x000fc600057a1670 */
[----:B------:R-:W4:Y:S01]  /*8b270*/  LDL.LU R150, [R1+0x12b0] ;  /* 0x0012b00001967983 */ /* 0x000f220000300800 */
[----:B---3--:R-:W-:-:S03]  /*8b280*/  FMUL R17, R151, UR8 ;  /* 0x0000000897117c20 */ /* 0x008fc60008400000 */
[----:B------:R-:W3:Y:S02]  /*8b290*/  LDL.LU R151, [R1+0x12b4] ;  /* 0x0012b40001977983 */ /* 0x000ee40000300800 */
[----:B------:R-:W-:Y:S02]  /*8b2a0*/  F2FP.SATFINITE.E4M3.F32.PACK_AB_MERGE_C R17, RZ, R17, RZ ;  /* 0x00000011ff11723e */ /* 0x000fe400048070ff */
[----:B------:R-:W3:Y:S04]  /*8b2b0*/  LDL.LU.64 R156, [R1+0x2d0] ;  /* 0x0002d000019c7983 */ /* 0x000ee80000300a00 */
[----:B------:R2:W-:Y:S02]  /*8b2c0*/  @!P6 STG.E.U8 desc[UR26][R18.64+0x101], R17 ;  /* 0x000101111200e986 */ /* 0x0005e4000c10111a */
[----:B--2---:R-:W-:Y:S01]  /*8b2d0*/  FMUL R17, R222, UR8 ;  /* 0x00000008de117c20 */ /* 0x004fe20008400000 */
[----:B------:R-:W-:Y:S01]  /*8b2e0*/  ISETP.LT.OR P6, PT, R27, 0x10a, !P2 ;  /* 0x0000010a1b00780c */ /* 0x000fe200057c1670 */
[----:B------:R-:W2:Y:S03]  /*8b2f0*/  LDL.LU R222, [R1+0x12b8] ;  /* 0x0012b80001de7983 */ /* 0x000ea60000300800 */
[----:B------:R-:W-:-:S05]  /*8b300*/  F2FP.SATFINITE.E4M3.F32.PACK_AB_MERGE_C R17, RZ, R17, RZ ;  /* 0x00000011ff11723e */ /* 0x000fca00048070ff */
[----:B------:R4:W-:Y:S01]  /*8b310*/  @!P5 STG.E.U8 desc[UR26][R130.64+0x108], R17 ;  /* 0x000108118200d986 */ /* 0x0009e2000c10111a */
[----:B------:R-:W-:-:S13]  /*8b320*/  ISETP.LT.OR P5, PT, R27, 0x109, !P1 ;  /* 0x000001091b00780c */ /* 0x000fda0004fa1670 */
[----:B------:R-:W0:Y:S01]  /*8b330*/  @!P5 LDC.64 R18, c[0x0][0x5c0] ;  /* 0x00017000ff12db82 */ /* 0x000e220000000a00 */
[----:B----4-:R-:W-:-:S05]  /*8b340*/  FMUL R17, R223, UR8 ;  /* 0x00000008df117c20 */ /* 0x010fca0008400000 */
[----:B------:R-:W-:-:S05]  /*8b350*/  F2FP.SATFINITE.E4M3.F32.PACK_AB_MERGE_C R17, RZ, R17, RZ ;  /* 0x00000011ff11723e */ /* 0x000fca00048070ff */
[----:B------:R1:W-:Y:S01]  /*8b360*/  @!P6 STG.E.U8 desc[UR26][R158.64+0x109], R17 ;  /* 0x000109119e00e986 */ /* 0x0003e2000c10111a */
[----:B0-----:R-:W-:-:S03]  /*8b370*/  @!P5 IADD3 R18, P6, R60, R18, RZ ;  /* 0x000000123c12d210 */ /* 0x001fc60007fde0ff */
[----:B------:R-:W4:Y:S02]  /*8b380*/  LDL.LU R60, [R1+0x15e8] ;  /* 0x0015e800013c7983 */ /* 0x000f240000300800 */
[----:B------:R-:W-:Y:S01]  /*8b390*/  @!P5 IMAD.X R19, R61, 0x1, R19, P6 ;  /* 0x000000013d13d824 */ /* 0x000fe200030e0613 */
[C---:B------:R-:W-:Y:S01]  /*8b3a0*/  ISETP.LT.OR P6, PT, R27.reuse, 0x109, !P1 ;  /* 0x000001091b00780c */ /* 0x040fe20004fc1670 */
[----:B------:R-:W4:Y:S01]  /*8b3b0*/  LDL.LU R61, [R1+0x15e4] ;  /* 0x0015e400013d7983 */ /* 0x000f220000300800 */
[----:B------:R-:W-:-:S03]  /*8b3c0*/  ISETP.LT.OR P5, PT, R27, 0x10a, !P1 ;  /* 0x0000010a1b00780c */ /* 0x000fc60004fa1670 */
[----:B------:R-:W4:Y:S01]  /*8b3d0*/  LDL.LU R223, [R1+0x12bc] ;  /* 0x0012bc0001df7983 */ /* 0x000f220000300800 */
[----:B-1----:R-:W-:-:S05]  /*8b3e0*/  FMUL R17, R26, UR8 ;  /* 0x000000081a117c20 */ /* 0x002fca0008400000 */
[----:B------:R-:W-:-:S05]  /*8b3f0*/  F2FP.SATFINITE.E4M3.F32.PACK_AB_MERGE_C R17, RZ, R17, RZ ;  /* 0x00000011ff11723e */ /* 0x000fca00048070ff */
[----:B------:R0:W-:Y:S02]  /*8b400*/  @!P6 STG.E.U8 desc[UR26][R18.64+0x108], R17 ;  /* 0x000108111200e986 */ /* 0x0001e4000c10111a */
[----:B0-----:R-:W0:Y:S02]  /*8b410*/  @!P5 LDC.64 R18, c[0x0][0x5c0] ;  /* 0x00017000ff12db82 */ /* 0x001e240000000a00 */
[----:B0-----:R-:W-:Y:S02]  /*8b420*/  @!P5 IADD3 R18, P6, R192, R18, RZ ;  /* 0x00000012c012d210 */ /* 0x001fe40007fde0ff */
[----:B------:R-:W4:Y:S03]  /*8b430*/  LDL.LU R192, [R1+0x15e0] ;  /* 0x0015e00001c07983 */ /* 0x000f260000300800 */
[----:B------:R-:W-:Y:S02]  /*8b440*/  @!P5 IMAD.X R19, R193, 0x1, R19, P6 ;  /* 0x00000001c113d824 */ /* 0x000fe400030e0613 */
[----:B------:R-:W4:Y:S01]  /*8b450*/  LDL.LU R193, [R1+0x15dc] ;  /* 0x0015dc0001c17983 */ /* 0x000f220000300800 */
[----:B------:R-:W-:-:S03]  /*8b460*/  ISETP.LT.OR P6, PT, R27, 0x10a, !P1 ;  /* 0x0000010a1b00780c */ /* 0x000fc60004fc1670 */
[----:B------:R-:W4:Y:S01]  /*8b470*/  LDL.LU R26, [R1+0x12c0] ;  /* 0x0012c000011a7983 */ /* 0x000f220000300800 */
[C---:B------:R-:W-:Y:S01]  /*8b480*/  ISETP.LT.OR P5, PT, R27.reuse, 0x111, !P2 ;  /* 0x000001111b00780c */ /* 0x040fe200057a1670 */
[----:B------:R-:W-:Y:S02]  /*8b490*/  FMUL R17, R150, UR8 ;  /* 0x0000000896117c20 */ /* 0x000fe40008400000 */
[----:B------:R-:W4:Y:S03]  /*8b4a0*/  LDL.LU R150, [R1+0x12c4] ;  /* 0x0012c40001967983 */ /* 0x000f260000300800 */
[----:B------:R-:W-:Y:S01]  /*8b4b0*/  F2FP.SATFINITE.E4M3.F32.PACK_AB_MERGE_C R17, RZ, R17, RZ ;  /* 0x00000011ff11723e */ /* 0x000fe200048070ff */
[----:B------:R-:W4:Y:S04]  /*8b4c0*/  LDL.LU.64 R158, [R1+0x280] ;  /* 0x00028000019e7983 */ /* 0x000f280000300a00 */
[----:B------:R3:W-:Y:S01]  /*8b4d0*/  @!P6 STG.E.U8 desc[UR26][R18.64+0x109], R17 ;  /* 0x000109111200e986 */ /* 0x0007e2000c10111a */
[----:B------:R-:W-:Y:S01]  /*8b4e0*/  ISETP.LT.OR P6, PT, R27, 0x112, !P2 ;  /* 0x000001121b00780c */ /* 0x000fe200057c1670 */
[----:B---3--:R-:W-:-:S02]  /*8b4f0*/  FMUL R17, R151, UR8 ;  /* 0x0000000897117c20 */ /* 0x008fc40008400000 */
[----:B------:R-:W3:Y:S03]  /*8b500*/  LDL.LU R151, [R1+0x12c8] ;  /* 0x0012c80001977983 */ /* 0x000ee60000300800 */
[----:B------:R-:W-:-:S05]  /*8b510*/  F2FP.SATFINITE.E4M3.F32.PACK_AB_MERGE_C R17, RZ, R17, RZ ;  /* 0x00000011ff11723e */ /* 0x000fca00048070ff */
[----:B------:R2:W-:Y:S01]  /*8b520*/  @!P5 STG.E.U8 desc[UR26][R156.64+0x110], R17 ;  /* 0x000110119c00d986 */ /* 0x0005e2000c10111a */
[----:B------:R-:W-:Y:S01]  /*8b530*/  ISETP.LT.OR P5, PT, R27, 0x111, !P1 ;  /* 0x000001111b00780c */ /* 0x000fe20004fa1670 */
[----:B--2---:R-:W-:Y:S02]  /*8b540*/  FMUL R17, R222, UR8 ;  /* 0x00000008de117c20 */ /* 0x004fe40008400000 */
[----:B------:R-:W2:Y:S10]  /*8b550*/  LDL.LU.64 R156, [R1+0x288] ;  /* 0x00028800019c7983 */ /* 0x000eb40000300a00 */
[----:B------:R-:W0:Y:S01]  /*8b560*/  @!P5 LDC.64 R18, c[0x0][0x5c0] ;  /* 0x00017000ff12db82 */ /* 0x000e220000000a00 */
[----:B------:R-:W-:-:S05]  /*8b570*/  F2FP.SATFINITE.E4M3.F32.PACK_AB_MERGE_C R17, RZ, R17, RZ ;  /* 0x00000011ff11723e */ /* 0x000fca00048070ff */
[----:B----4-:R1:W-:Y:S01]  /*8b580*/  @!P6 STG.E.U8 desc[UR26][R192.64+0x111], R17 ;  /* 0x00011111c000e986 */ /* 0x0103e2000c10111a */
        /* <DEDUP_REMOVED lines=10> */
[----:B0-----:R-:W0:Y:S01]  /*8b630*/  @!P5 LDC.64 R18, c[0x0][0x5c0] ;  /* 0x00017000ff12db82 */ /* 0x001e220000000a00 */
[----:B------:R-:W-:-:S05]  /*8b640*/  FMUL R17, R26, UR8 ;  /* 0x000000081a117c20 */ /* 0x000fca0008400000 */
[----:B------:R-:W-:Y:S02]  /*8b650*/  F2FP.SATFINITE.E4M3.F32.PACK_AB_MERGE_C R17, RZ, R17, RZ ;  /* 0x00000011ff11723e */ /* 0x000fe400048070ff */
[----:B0-----:R-:W-:Y:S02]  /*8b660*/  @!P5 IADD3 R18, P6, R64, R18, RZ ;  /* 0x000000124012d210 */ /* 0x001fe40007fde0ff */
[----:B------:R-:W4:Y:S03]  /*8b670*/  LDL.LU R64, [R1+0x15d0] ;  /* 0x0015d00001407983 */ /* 0x000f260000300800 */
[----:B------:R-:W-:Y:S01]  /*8b680*/  @!P5 IMAD.X R19, R66, 0x1, R19, P6 ;  /* 0x000000014213d824 */ /* 0x000fe200030e0613 */
[C---:B------:R-:W-:Y:S01]  /*8b690*/  ISETP.LT.OR P6, PT, R27.reuse, 0x112, !P1 ;  /* 0x000001121b00780c */ /* 0x040fe20004fc1670 */
[----:B------:R-:W4:Y:S01]  /*8b6a0*/  LDL.LU R223, [R1+0x12d0] ;  /* 0x0012d00001df7983 */ /* 0x000f220000300800 */
[----:B------:R-:W-:-:S03]  /*8b6b0*/  ISETP.LT.OR P5, PT, R27, 0x119, !P2 ;  /* 0x000001191b00780c */ /* 0x000fc600057a1670 */
[----:B------:R-:W4:Y:S04]  /*8b6c0*/  LDL.LU R66, [R1+0x15cc] ;  /* 0x0015cc0001427983 */ /* 0x000f280000300800 */
[----:B------:R-:W4:Y:S04]  /*8b6d0*/  LDL.LU R26, [R1+0x12d4] ;  /* 0x0012d400011a7983 */ /* 0x000f280000300800 */
[----:B------:R0:W-:Y:S02]  /*8b6e0*/  @!P6 STG.E.U8 desc[UR26][R18.64+0x111], R17 ;  /* 0x000111111200e986 */ /* 0x0001e4000c10111a */
[----:B0-----:R-:W-:Y:S01]  /*8b6f0*/  FMUL R17, R150, UR8 ;  /* 0x0000000896117c20 */ /* 0x001fe20008400000 */
[----:B------:R-:W-:Y:S01]  /*8b700*/  ISETP.LT.OR P6, PT, R27, 0x11a, !P2 ;  /* 0x0000011a1b00780c */ /* 0x000fe200057c1670 */
[----:B------:R-:W4:Y:S03]  /*8b710*/  LDL.LU R150, [R1+0x12d8] ;  /* 0x0012d80001967983 */ /* 0x000f260000300800 */
[----:B------:R-:W-:-:S05]  /*8b720*/  F2FP.SATFINITE.E4M3.F32.PACK_AB_MERGE_C R17, RZ, R17, RZ ;  /* 0x00000011ff11723e */ /* 0x000fca00048070ff */
[----:B------:R3:W-:Y:S01]  /*8b730*/  @!P5 STG.E.U8 desc[UR26][R158.64+0x118], R17 ;  /* 0x000118119e00d986 */ /* 0x0007e2000c10111a */
[----:B------:R-:W-:-:S13]  /*8b740*/  ISETP.LT.OR P5, PT, R27, 0x119, !P1 ;  /* 0x000001191b00780c */ /* 0x000fda0004fa1670 */
[----:B------:R-:W0:Y:S01]  /*8b750*/  @!P5 LDC.64 R18, c[0x0][0x5c0] ;  /* 0x00017000ff12db82 */ /* 0x000e220000000a00 */
[----:B---3--:R-:W-:-:S05]  /*8b760*/  FMUL R17, R151, UR8 ;  /* 0x0000000897117c20 */ /* 0x008fca0008400000 */
[----:B------:R-:W-:-:S05]  /*8b770*/  F2FP.SATFINITE.E4M3.F32.PACK_AB_MERGE_C R17, RZ, R17, RZ ;  /* 0x00000011ff11723e */ /* 0x000fca00048070ff */
[----:B--2---:R4:W-:Y:S01]  /*8b780*/  @!P6 STG.E.U8 desc[UR26][R156.64+0x119], R17 ;  /* 0x000119119c00e986 */ /* 0x0049e2000c10111a */
[----:B0-----:R-:W-:-:S03]  /*8b790*/  @!P5 IADD3 R18, P6, R190, R18, RZ ;  /* 0x00000012be12d210 */ /* 0x001fc60007fde0ff */
[----:B------:R-:W2:Y:S02]  /*8b7a0*/  LDL.LU R190, [R1+0x15c8] ;  /* 0x0015c80001be7983 */ /* 0x000ea40000300800 */
[----:B------:R-:W-:Y:S01]  /*8b7b0*/  @!P5 IMAD.X R19, R194, 0x1, R19, P6 ;  /* 0x00000001c213d824 */ /* 0x000fe200030e0613 */
[C---:B------:R-:W-:Y:S01]  /*8b7c0*/  ISETP.LT.OR P6, PT, R27.reuse, 0x119, !P1 ;  /* 0x000001191b00780c */ /* 0x040fe20004fc1670 */
[----:B------:R-:W3:Y:S01]  /*8b7d0*/  LDL.LU R194, [R1+0x15c4] ;  /* 0x0015c40001c27983 */ /* 0x000ee20000300800 */
[----:B------:R-:W-:-:S03]  /*8b7e0*/  ISETP.LT.OR P5, PT, R27, 0x11a, !P1 ;  /* 0x0000011a1b00780c */ /* 0x000fc60004fa1670 */
[----:B------:R-:W2:Y:S01]  /*8b7f0*/  LDL.LU R151, [R1+0x12dc] ;  /* 0x0012dc0001977983 */ /* 0x000ea20000300800 */
        /* <DEDUP_REMOVED lines=8> */
[----:B------:R-:W2:Y:S01]  /*8b880*/  LDL.LU R191, [R1+0x15bc] ;  /* 0x0015bc0001bf7983 */ /* 0x000ea20000300800 */
[----:B------:R-:W-:Y:S01]  /*8b890*/  ISETP.LT.OR P6, PT, R27, 0x11a, !P1 ;  /* 0x0000011a1b00780c */ /* 0x000fe20004fc1670 */
[----:B------:R-:W-:Y:S01]  /*8b8a0*/  FMUL R17, R223, UR8 ;  /* 0x00000008df117c20 */ /* 0x000fe20008400000 */
[----:B------:R-:W-:Y:S01]  /*8b8b0*/  ISETP.LT.OR P5, PT, R27, 0x121, !P2 ;  /* 0x000001211b00780c */ /* 0x000fe200057a1670 */
[----:B------:R-:W4:Y:S03]  /*8b8c0*/  LDL.LU R223, [R1+0x12e4] ;  /* 0x0012e40001df7983 */ /* 0x000f260000300800 */
[----:B------:R-:W-:-:S07]  /*8b8d0*/  F2FP.SATFINITE.E4M3.F32.PACK_AB_MERGE_C R17, RZ, R17, RZ ;  /* 0x00000011ff11723e */ /* 0x000fce00048070ff */
[----:B------:R0:W-:Y:S02]  /*8b8e0*/  @!P6 STG.E.U8 desc[UR26][R18.64+0x119], R17 ;  /* 0x000119111200e986 */ /* 0x0001e4000c10111a */
[----:B0-----:R-:W-:Y:S01]  /*8b8f0*/  FMUL R17, R26, UR8 ;  /* 0x000000081a117c20 */ /* 0x001fe20008400000 */
[----:B------:R-:W-:Y:S01]  /*8b900*/  ISETP.LT.OR P6, PT, R27, 0x122, !P2 ;  /* 0x000001221b00780c */ /* 0x000fe200057c1670 */
[----:B------:R-:W4:Y:S03]  /*8b910*/  LDL.LU R26, [R1+0x12e8] ;  /* 0x0012e800011a7983 */ /* 0x000f260000300800 */
[----:B------:R-:W-:-:S05]  /*8b920*/  F2FP.SATFINITE.E4M3.F32.PACK_AB_MERGE_C R17, RZ, R17, RZ ;  /* 0x00000011ff11723e */ /* 0x000fca00048070ff */
[----:B---3--:R0:W-:Y:S01]  /*8b930*/  @!P5 STG.E.U8 desc[UR26][R194.64+0x120], R17 ;  /* 0x00012011c200d986 */ /* 0x0081e2000c10111a */
[----:B------:R-:W-:-:S13]  /*8b940*/  ISETP.LT.OR P5, PT, R27, 0x121, !P1 ;  /* 0x000001211b00780c */ /* 0x000fda0004fa1670 */
[----:B------:R-:W1:Y:S01]  /*8b950*/  @!P5 LDC.64 R18, c[0x0][0x5c0] ;  /* 0x00017000ff12db82 */ /* 0x000e620000000a00 */
[----:B0-----:R-:W-:-:S05]  /*8b960*/  FMUL R17, R150, UR8 ;  /* 0x0000000896117c20 */ /* 0x001fca0008400000 */
[----:B------:R-:W-:-:S05]  /*8b970*/  F2FP.SATFINITE.E4M3.F32.PACK_AB_MERGE_C R17, RZ, R17, RZ ;  /* 0x00000011ff11723e */ /* 0x000fca00048070ff */
[----:B--2---:R0:W-:Y:S01]  /*8b980*/  @!P6 STG.E.U8 desc[UR26][R190.64+0x121], R17 ;  /* 0x00012111be00e986 */ /* 0x0041e2000c10111a */
[----:B-1----:R-:W-:Y:S01]  /*8b990*/  @!P5 IADD3 R18, P6, R176, R18, RZ ;  /* 0x00000012b012d210 */ /* 0x002fe20007fde0ff */
[----:B0-----:R-:W-:Y:S02]  /*8b9a0*/  FMUL R17, R151, UR8 ;  /* 0x0000000897117c20 */ /* 0x001fe40008400000 */
[----:B------:R-:W2:Y:S02]  /*8b9b0*/  LDL.LU R176, [R1+0x15b8] ;  /* 0x0015b80001b07983 */ /* 0x000ea40000300800 */
[----:B------:R-:W-:Y:S01]  /*8b9c0*/  @!P5 IMAD.X R19, R188, 0x1, R19, P6 ;  /* 0x00000001bc13d824 */ /* 0x000fe200030e0613 */
[C---:B------:R-:W-:Y:S01]  /*8b9d0*/  ISETP.LT.OR P6, PT, R27.reuse, 0x121, !P1 ;  /* 0x000001211b00780c */ /* 0x040fe20004fc1670 */
[----:B------:R-:W3:Y:S01]  /*8b9e0*/  LDL.LU R188, [R1+0x15b4] ;  /* 0x0015b40001bc7983 */ /* 0x000ee20000300800 */
[----:B------:R-:W-:Y:S02]  /*8b9f0*/  ISETP.LT.OR P5, PT, R27, 0x122, !P1 ;  /* 0x000001221b00780c */ /* 0x000fe40004fa1670 */
[----:B------:R-:W-:Y:S01]  /*8ba00*/  F2FP.SATFINITE.E4M3.F32.PACK_AB_MERGE_C R17, RZ, R17, RZ ;  /* 0x00000011ff11723e */ /* 0x000fe200048070ff */
[----:B------:R-:W2:Y:S08]  /*8ba10*/  LDL.LU R150, [R1+0x12ec] ;  /* 0x0012ec0001967983 */ /* 0x000eb00000300800 */
[----:B------:R0:W-:Y:S02]  /*8ba20*/  @!P6 STG.E.U8 desc[UR26][R18.64+0x120], R17 ;  /* 0x000120111200e986 */ /* 0x0001e4000c10111a */
[----:B0-----:R-:W0:Y:S02]  /*8ba30*/  @!P5 LDC.64 R18, c[0x0][0x5c0] ;  /* 0x00017000ff12db82 */ /* 0x001e240000000a00 */
[----:B0-----:R-:W-:-:S02]  /*8ba40*/  @!P5 IADD3 R18, P6, R189, R18, RZ ;  /* 0x00000012bd12d210 */ /* 0x001fc40007fde0ff */
[----:B------:R-:W3:Y:S03]  /*8ba50*/  LDL.LU R189, [R1+0x15b0] ;  /* 0x0015b00001bd7983 */ /* 0x000ee60000300800 */
[----:B------:R-:W-:Y:S01]  /*8ba60*/  @!P5 IMAD.X R19, R177, 0x1, R19, P6 ;  /* 0x00000001b113d824 */ /* 0x000fe200030e0613 */
[----:B------:R-:W2:Y:S04]  /*8ba70*/  LDL.LU R151, [R1+0x12f0] ;  /* 0x0012f00001977983 */ /* 0x000ea80000300800 */
[----:B------:R-:W2:Y:S01]  /*8ba80*/  LDL.LU R177, [R1+0x15ac] ;  /* 0x0015ac0001b17983 */ /* 0x000ea20000300800 */
[C---:B------:R-:W-:Y:S01]  /*8ba90*/  ISETP.LT.OR P6, PT, R27.reuse, 0x122, !P1 ;  /* 0x000001221b00780c */ /* 0x040fe20004fc1670 */
[----:B----4-:R-:W-:Y:S01]  /*8baa0*/  FMUL R17, R222, UR8 ;  /* 0x00000008de117c20 */ /* 0x010fe20008400000 */
        /* <DEDUP_REMOVED lines=30> */
[----:B------:R-:W-:Y:S01]  /*8bc90*/  ISETP.LT.OR P6, PT, R27, 0x12a, !P1 ;  /* 0x0000012a1b00780c */ /* 0x000fe20004fc1670 */
[----:B------:R-:W-:Y:S01]  /*8bca0*/  FMUL R17, R151, UR8 ;  /* 0x0000000897117c20 */ /* 0x000fe20008400000 */
[----:B------:R-:W-:Y:S01]  /*8bcb0*/  ISETP.LT.OR P5, PT, R27, 0x131, !P2 ;  /* 0x000001311b00780c */ /* 0x000fe200057a1670 */
[----:B------:R-:W2:Y:S03]  /*8bcc0*/  LDL.LU R151, [R1+0x1304] ;  /* 0x0013040001977983 */ /* 0x000ea60000300800 */
[----:B------:R-:W-:-:S07]  /*8bcd0*/  F2FP.SATFINITE.E4M3.F32.PACK_AB_MERGE_C R17, RZ, R17, RZ ;  /* 0x00000011ff11723e */ /* 0x000fce00048070ff */
[----:B------:R4:W-:Y:S02]  /*8bce0*/  @!P6 STG.E.U8 desc[UR26][R18.64+0x129], R17 ;  /* 0x000129111200e986 */ /* 0x0009e4000c10111a */
[----:B----4-:R-:W-:Y:S01]  /*8bcf0*/  FMUL R17, R222, UR8 ;  /* 0x00000008de117c20 */ /* 0x010fe20008400000 */
        /* <DEDUP_REMOVED lines=26> */
[----:B------:R-:W-:Y:S01]  /*8bea0*/  FMUL R17, R150, UR8 ;  /* 0x0000000896117c20 */ /* 0x000fe20008400000 */
[----:B------:R-:W-:Y:S01]  /*8beb0*/  ISETP.LT.OR P5, PT, R27, 0x139, !P2 ;  /* 0x000001391b00780c */ /* 0x000fe200057a1670 */
[----:B------:R-:W2:Y:S03]  /*8bec0*/  LDL.LU R150, [R1+0x1314] ;  /* 0x0013140001967983 */ /* 0x000ea60000300800 */
[----:B------:R-:W-:-:S07]  /*8bed0*/  F2FP.SATFINITE.E4M3.F32.PACK_AB_MERGE_C R17, RZ, R17, RZ ;  /* 0x00000011ff11723e */ /* 0x000fce00048070ff */
[----:B------:R0:W-:Y:S02]  /*8bee0*/  @!P6 STG.E.U8 desc[UR26][R18.64+0x131], R17 ;  /* 0x000131111200e986 */ /* 0x0001e4000c10111a */
[----:B0-----:R-:W-:Y:S01]  /*8bef0*/  FMUL R17, R151, UR8 ;  /* 0x0000000897117c20 */ /* 0x001fe20008400000 */
[----:B------:R-:W-:Y:S01]  /*8bf00*/  ISETP.LT.OR P6, PT, R27, 0x13a, !P2 ;  /* 0x0000013a1b00780c */ /* 0x000fe200057c1670 */
[----:B------:R-:W2:Y:S03]  /*8bf10*/  LDL.LU R151, [R1+0x1318] ;  /* 0x0013180001977983 */ /* 0x000ea60000300800 */
[----:B------:R-:W-:-:S05]  /*8bf20*/  F2FP.SATFINITE.E4M3.F32.PACK_AB_MERGE_C R17, RZ, R17, RZ ;  /* 0x00000011ff11723e */ /* 0x000fca00048070ff */
[----:B---3--:R4:W-:Y:S01]  /*8bf30*/  @!P5 STG.E.U8 desc[UR26][R136.64+0x138], R17 ;  /* 0x000138118800d986 */ /* 0x0089e2000c10111a */
[----:B------:R-:W-:-:S13]  /*8bf40*/  ISETP.LT.OR P5, PT, R27, 0x139, !P1 ;  /* 0x000001391b00780c */ /* 0x000fda0004fa1670 */
[----:B------:R-:W0:Y:S01]  /*8bf50*/  @!P5 LDC.64 R18, c[0x0][0x5c0] ;  /* 0x00017000ff12db82 */ /* 0x000e220000000a00 */
[----:B----4-:R-:W-:-:S05]  /*8bf60*/  FMUL R17, R222, UR8 ;  /* 0x00000008de117c20 */ /* 0x010fca0008400000 */
[----:B------:R-:W-:-:S05]  /*8bf70*/  F2FP.SATFINITE.E4M3.F32.PACK_AB_MERGE_C R17, RZ, R17, RZ ;  /* 0x00000011ff11723e */ /* 0x000fca00048070ff */
[----:B--2---:R1:W-:Y:S01]  /*8bf80*/  @!P6 STG.E.U8 desc[UR26][R124.64+0x139], R17 ;  /* 0x000139117c00e986 */ /* 0x0043e2000c10111a */
[----:B0-----:R-:W-:Y:S01]  /*8bf90*/  @!P5 IADD3 R18, P6, R120, R18, RZ ;  /* 0x000000127812d210 */ /* 0x001fe20007fde0ff */
[----:B-1----:R-:W-:Y:S02]  /*8bfa0*/  FMUL R17, R223, UR8 ;  /* 0x00000008df117c20 */ /* 0x002fe40008400000 */
[----:B------:R-:W2:Y:S02]  /*8bfb0*/  LDL.LU R120, [R1+0x1588] ;  /* 0x0015880001787983 */ /* 0x000ea40000300800 */
[----:B------:R-:W-:Y:S01]  /*8bfc0*/  @!P5 IMAD.X R19, R122, 0x1, R19, P6 ;  /* 0x000000017a13d824 */ /* 0x000fe200030e0613 */
[C---:B------:R-:W-:Y:S01]  /*8bfd0*/  ISETP.LT.OR P6, PT, R27.reuse, 0x139, !P1 ;  /* 0x000001391b00780c */ /* 0x040fe20004fc1670 */
[----:B------:R-:W3:Y:S01]  /*8bfe0*/  LDL.LU R122, [R1+0x1584] ;  /* 0x00158400017a7983 */ /* 0x000ee20000300800 */
[----:B------:R-:W-:Y:S02]  /*8bff0*/  ISETP.LT.OR P5, PT, R27, 0x13a, !P1 ;  /* 0x0000013a1b00780c */ /* 0x000fe40004fa1670 */
[----:B------:R-:W-:Y:S01]  /*8c000*/  F2FP.SATFINITE.E4M3.F32.PACK_AB_MERGE_C R17, RZ, R17, RZ ;  /* 0x00000011ff11723e */ /* 0x000fe200048070ff */
[----:B------:R-:W4:Y:S08]  /*8c010*/  LDL.LU R222, [R1+0x131c] ;  /* 0x00131c0001de7983 */ /* 0x000f300000300800 */
[----:B------:R0:W-:Y:S02]  /*8c020*/  @!P6 STG.E.U8 desc[UR26][R18.64+0x138], R17 ;  /* 0x000138111200e986 */ /* 0x0001e4000c10111a */
[----:B0-----:R-:W0:Y:S02]  /*8c030*/  @!P5 LDC.64 R18, c[0x0][0x5c0] ;  /* 0x00017000ff12db82 */ /* 0x001e240000000a00 */
[----:B0-----:R-:W-:-:S02]  /*8c040*/  @!P5 IADD3 R18, P6, R123, R18, RZ ;  /* 0x000000127b12d210 */ /* 0x001fc40007fde0ff */
[----:B------:R-:W3:Y:S03]  /*8c050*/  LDL.LU R123, [R1+0x1580] ;  /* 0x00158000017b7983 */ /* 0x000ee60000300800 */
[----:B------:R-:W-:Y:S01]  /*8c060*/  @!P5 IMAD.X R19, R121, 0x1, R19, P6 ;  /* 0x000000017913d824 */ /* 0x000fe200030e0613 */
[----:B------:R-:W4:Y:S04]  /*8c070*/  LDL.LU R223, [R1+0x1320] ;  /* 0x0013200001df7983 */ /* 0x000f280000300800 */
[----:B------:R-:W2:Y:S01]  /*8c080*/  LDL.LU R121, [R1+0x157c] ;  /* 0x00157c0001797983 */ /* 0x000ea20000300800 */
[C---:B------:R-:W-:Y:S01]  /*8c090*/  ISETP.LT.OR P6, PT, R27.reuse, 0x13a, !P1 ;  /* 0x0000013a1b00780c */ /* 0x040fe20004fc1670 */
        /* <DEDUP_REMOVED lines=16> */
[----:B----4-:R-:W-:Y:S02]  /*8c1a0*/  FMUL R17, R222, UR8 ;  /* 0x00000008de117c20 */ /* 0x010fe40008400000 */
        /* <DEDUP_REMOVED lines=174> */
[----:B------:R-:W-:Y:S01]  /*8cc90*/  FMUL R20, R223, UR8 ;  /* 0x00000008df147c20 */ /* 0x000fe20008400000 */
[----:B------:R-:W-:-:S02]  /*8cca0*/  ISETP.LT.OR P6, PT, R27, 0x16a, !P1 ;  /* 0x0000016a1b00780c */ /* 0x000fc40004fc1670 */
[----:B------:R-:W-:Y:S01]  /*8ccb0*/  ISETP.LT.OR P5, PT, R27, 0x171, !P2 ;  /* 0x000001711b00780c */ /* 0x000fe200057a1670 */
[----:B------:R-:W4:Y:S01]  /*8ccc0*/  LDL.LU R223, [R1+0x1384] ;  /* 0x0013840001df7983 */ /* 0x000f220000300800 */
[----:B------:R-:W-:Y:S01]  /*8ccd0*/  F2FP.SATFINITE.E4M3.F32.PACK_AB_MERGE_C R21, RZ, R20, RZ ;  /* 0x00000014ff15723e */ /* 0x000fe200048070ff */
[----:B------:R-:W-:Y:S02]  /*8cce0*/  FMUL R20, R26, UR8 ;  /* 0x000000081a147c20 */ /* 0x000fe40008400000 */
[----:B------:R-:W4:Y:S03]  /*8ccf0*/  LDL.LU R26, [R1+0x1388] ;  /* 0x00138800011a7983 */ /* 0x000f260000300800 */
[----:B------:R-:W-:-:S03]  /*8cd00*/  F2FP.SATFINITE.E4M3.F32.PACK_AB_MERGE_C R97, RZ, R20, RZ ;  /* 0x00000014ff61723e */ /* 0x000fc600048070ff */
[----:B------:R0:W-:Y:S01]  /*8cd10*/  @!P6 STG.E.U8 desc[UR26][R18.64+0x169], R21 ;  /* 0x000169151200e986 */ /* 0x0001e2000c10111a */
[----:B------:R-:W-:Y:S01]  /*8cd20*/  ISETP.LT.OR P6, PT, R27, 0x172, !P2 ;  /* 0x000001721b00780c */ /* 0x000fe200057c1670 */
[----:B------:R-:W-:-:S05]  /*8cd30*/  FMUL R20, R150, UR8 ;  /* 0x0000000896147c20 */ /* 0x000fca0008400000 */
[----:B------:R-:W-:Y:S01]  /*8cd40*/  F2FP.SATFINITE.E4M3.F32.PACK_AB_MERGE_C R101, RZ, R20, RZ ;  /* 0x00000014ff65723e */ /* 0x000fe200048070ff */
[----:B---3--:R-:W-:Y:S01]  /*8cd50*/  @!P5 STG.E.U8 desc[UR26][R98.64+0x170], R97 ;  /* 0x000170616200d986 */ /* 0x008fe2000c10111a */
[----:B------:R-:W-:-:S13]  /*8cd60*/  ISETP.LT.OR P5, PT, R27, 0x171, !P1 ;  /* 0x000001711b00780c */ /* 0x000fda0004fa1670 */
[----:B0-----:R-:W0:Y:S01]  /*8cd70*/  @!P5 LDC.64 R18, c[0x0][0x5c0] ;  /* 0x00017000ff12db82 */ /* 0x001e220000000a00 */
[----:B--2---:R-:W-:Y:S01]  /*8cd80*/  @!P6 STG.E.U8 desc[UR26][R94.64+0x171], R101 ;  /* 0x000171655e00e986 */ /* 0x004fe2000c10111a */
[----:B----4-:R-:W-:-:S05]  /*8cd90*/  FMUL R17, R151, UR8 ;  /* 0x0000000897117c20 */ /* 0x010fca0008400000 */
[----:B------:R-:W-:Y:S02]  /*8cda0*/  F2FP.SATFINITE.E4M3.F32.PACK_AB_MERGE_C R21, RZ, R17, RZ ;  /* 0x00000011ff15723e */ /* 0x000fe400048070ff */
[----:B0-----:R-:W-:Y:S02]  /*8cdb0*/  @!P5 IADD3 R18, P6, R90, R18, RZ ;  /* 0x000000125a12d210 */ /* 0x001fe40007fde0ff */
[----:B------:R-:W2:Y:S03]  /*8cdc0*/  LDL.LU R90, [R1+0x1518] ;  /* 0x00151800015a7983 */ /* 0x000ea60000300800 */
[----:B------:R-:W-:Y:S01]  /*8cdd0*/  @!P5 IMAD.X R19, R92, 0x1, R19, P6 ;  /* 0x000000015c13d824 */ /* 0x000fe200030e0613 */
[C---:B------:R-:W-:Y:S01]  /*8cde0*/  ISETP.LT.OR P6, PT, R27.reuse, 0x171, !P1 ;  /* 0x000001711b00780c */ /* 0x040fe20004fc1670 */
[----:B------:R-:W3:Y:S01]  /*8cdf0*/  LDL.LU R92, [R1+0x1514] ;  /* 0x00151400015c7983 */ /* 0x000ee20000300800 */
[----:B------:R-:W-:-:S03]  /*8ce00*/  ISETP.LT.OR P5, PT, R27, 0x172, !P1 ;  /* 0x000001721b00780c */ /* 0x000fc60004fa1670 */
        /* <DEDUP_REMOVED lines=190> */
[----:B------:R-:W2:Y:S01]  /*8d9f0*/  LDL.LU R69, [R1+0x14b4] ;  /* 0x0014b40001457983 */ /* 0x000ea20000300800 */
[----:B------:R-:W-:-:S03]  /*8da00*/  ISETP.LT.OR P5, PT, R27, 0x1a2, !P1 ;  /* 0x000001a21b00780c */ /* 0x000fc60004fa1670 */
[----:B------:R-:W3:Y:S04]  /*8da10*/  LDL.LU R26, [R1+0x13ec] ;  /* 0x0013ec00011a7983 */ /* 0x000ee80000300800 */
[----:B------:R-:W4:Y:S04]  /*8da20*/  LDL.LU R150, [R1+0x13f0] ;  /* 0x0013f00001967983 */ /* 0x000f280000300800 */
[----:B------:R0:W-:Y:S02]  /*8da30*/  @!P6 STG.E.U8 desc[UR26][R18.64+0x1a0], R21 ;  /* 0x0001a0151200e986 */ /* 0x0001e4000c10111a */
[----:B0-----:R-:W0:Y:S02]  /*8da40*/  @!P5 LDC.64 R18, c[0x0][0x5c0] ;  /* 0x00017000ff12db82 */ /* 0x001e240000000a00 */
[----:B0-----:R-:W-:-:S05]  /*8da50*/  @!P5 IADD3 R18, P6, R231, R18, RZ ;  /* 0x00000012e712d210 */ /* 0x001fca0007fde0ff */
[----:B------:R-:W-:Y:S02]  /*8da60*/  @!P5 IMAD.X R19, R67, 0x1, R19, P6 ;  /* 0x000000014313d824 */ /* 0x000fe400030e0613 */
[----:B------:R-:W3:Y:S01]  /*8da70*/  LDL.LU R67, [R1+0x14b0] ;  /* 0x0014b00001437983 */ /* 0x000ee20000300800 */
[----:B------:R-:W-:Y:S01]  /*8da80*/  FMUL R17, R151, UR8 ;  /* 0x0000000897117c20 */ /* 0x000fe20008400000 */
[C---:B------:R-:W-:Y:S02]  /*8da90*/  ISETP.LT.OR P6, PT, R27.reuse, 0x1a2, !P1 ;  /* 0x000001a21b00780c */ /* 0x040fe40004fc1670 */
        /* <DEDUP_REMOVED lines=10> */
[----:B--2---:R-:W-:Y:S01]  /*8db40*/  @!P5 STG.E.U8 desc[UR26][R68.64+0x1a8], R73 ;  /* 0x0001a8494400d986 */ /* 0x004fe2000c10111a */
[----:B------:R-:W-:-:S13]  /*8db50*/  ISETP.LT.OR P5, PT, R27, 0x1a9, !P1 ;  /* 0x000001a91b00780c */ /* 0x000fda0004fa1670 */
[----:B0-----:R-:W0:Y:S01]  /*8db60*/  @!P5 LDC.64 R18, c[0x0][0x5c0] ;  /* 0x00017000ff12db82 */ /* 0x001e220000000a00 */
[----:B---3--:R1:W-:Y:S01]  /*8db70*/  @!P6 STG.E.U8 desc[UR26][R66.64+0x1a9], R21 ;  /* 0x0001a9154200e986 */ /* 0x0083e2000c10111a */
[----:B0-----:R-:W-:-:S03]  /*8db80*/  @!P5 IADD3 R18, P6, R65, R18, RZ ;  /* 0x000000124112d210 */ /* 0x001fc60007fde0ff */
[----:B------:R-:W2:Y:S02]  /*8db90*/  LDL.LU R65, [R1+0x14ac] ;  /* 0x0014ac0001417983 */ /* 0x000ea40000300800 */
[----:B------:R-:W-:Y:S02]  /*8dba0*/  @!P5 IMAD.X R19, R12, 0x1, R19, P6 ;  /* 0x000000010c13d824 */ /* 0x000fe400030e0613 */
[----:B------:R0:W5:Y:S04]  /*8dbb0*/  LDL.LU R12, [R1+0x14a8] ;  /* 0x0014a800010c7983 */ /* 0x0001680000300800 */
[----:B------:R-:W3:Y:S01]  /*8dbc0*/  LDL.LU R223, [R1+0x13fc] ;  /* 0x0013fc0001df7983 */ /* 0x000ee20000300800 */
[----:B------:R-:W-:-:S03]  /*8dbd0*/  FMUL R17, R26, UR8 ;  /* 0x000000081a117c20 */ /* 0x000fc60008400000 */
[----:B------:R-:W2:Y:S02]  /*8dbe0*/  LDL.LU R26, [R1+0x1400] ;  /* 0x00140000011a7983 */ /* 0x000ea40000300800 */
[----:B------:R-:W-:Y:S01]  /*8dbf0*/  F2FP.SATFINITE.E4M3.F32.PACK_AB_MERGE_C R71, RZ, R17, RZ ;  /* 0x00000011ff47723e */ /* 0x000fe200048070ff */
[----:B----4-:R-:W-:Y:S02]  /*8dc00*/  FMUL R17, R150, UR8 ;  /* 0x0000000896117c20 */ /* 0x010fe40008400000 */
[----:B------:R-:W4:Y:S03]  /*8dc10*/  LDL.LU R150, [R1+0x1404] ;  /* 0x0014040001967983 */ /* 0x000f260000300800 */
[----:B-1----:R-:W-:Y:S01]  /*8dc20*/  F2FP.SATFINITE.E4M3.F32.PACK_AB_MERGE_C R21, RZ, R17, RZ ;  /* 0x00000011ff15723e */ /* 0x002fe200048070ff */
[----:B------:R-:W-:Y:S02]  /*8dc30*/  FMUL R17, R151, UR8 ;  /* 0x0000000897117c20 */ /* 0x000fe40008400000 */
[----:B------:R-:W4:Y:S03]  /*8dc40*/  LDL.LU R151, [R1+0x1408] ;  /* 0x0014080001977983 */ /* 0x000f260000300800 */
[----:B------:R-:W-:Y:S01]  /*8dc50*/  F2FP.SATFINITE.E4M3.F32.PACK_AB_MERGE_C R67, RZ, R17, RZ ;  /* 0x00000011ff43723e */ /* 0x000fe200048070ff */
[----:B------:R-:W-:-:S02]  /*8dc60*/  FMUL R17, R222, UR8 ;  /* 0x00000008de117c20 */ /* 0x000fc40008400000 */
[----:B------:R-:W4:Y:S03]  /*8dc70*/  LDL.LU R222, [R1+0x140c] ;  /* 0x00140c0001de7983 */ /* 0x000f260000300800 */
[----:B------:R-:W-:Y:S02]  /*8dc80*/  F2FP.SATFINITE.E4M3.F32.PACK_AB_MERGE_C R69, RZ, R17, RZ ;  /* 0x00000011ff45723e */ /* 0x000fe400048070ff */
[C---:B------:R-:W-:Y:S02]  /*8dc90*/  ISETP.LT.OR P6, PT, R27.reuse, 0x1a9, !P1 ;  /* 0x000001a91b00780c */ /* 0x040fe40004fc1670 */
[----:B------:R-:W-:-:S11]  /*8dca0*/  ISETP.LT.OR P5, PT, R27, 0x1aa, !P1 ;  /* 0x000001aa1b00780c */ /* 0x000fd60004fa1670 */
[----:B------:R1:W-:Y:S02]  /*8dcb0*/  @!P6 STG.E.U8 desc[UR26][R18.64+0x1a8], R71 ;  /* 0x0001a8471200e986 */ /* 0x0003e4000c10111a */
[----:B-1----:R-:W1:Y:S02]  /*8dcc0*/  @!P5 LDC.64 R18, c[0x0][0x5c0] ;  /* 0x00017000ff12db82 */ /* 0x002e640000000a00 */
[----:B-1----:R-:W-:-:S05]  /*8dcd0*/  @!P5 IADD3 R18, P6, R230, R18, RZ ;  /* 0x00000012e612d210 */ /* 0x002fca0007fde0ff */
[----:B------:R-:W-:Y:S01]  /*8dce0*/  @!P5 IMAD.X R19, R229, 0x1, R19, P6 ;  /* 0x00000001e513d824 */ /* 0x000fe200030e0613 */
[C---:B------:R-:W-:Y:S02]  /*8dcf0*/  ISETP.LT.OR P6, PT, R27.reuse, 0x1aa, !P1 ;  /* 0x000001aa1b00780c */ /* 0x040fe40004fc1670 */
[----:B------:R-:W-:-:S11]  /*8dd00*/  ISETP.LT.OR P5, PT, R27, 0x1b1, !P2 ;  /* 0x000001b11b00780c */ /* 0x000fd600057a1670 */
[----:B------:R1:W-:Y:S01]  /*8dd10*/  @!P6 STG.E.U8 desc[UR26][R18.64+0x1a9], R21 ;  /* 0x0001a9151200e986 */ /* 0x0003e2000c10111a */
[----:B---3--:R-:W-:-:S03]  /*8dd20*/  FMUL R17, R223, UR8 ;  /* 0x00000008df117c20 */ /* 0x008fc60008400000 */
[----:B------:R-:W3:Y:S04]  /*8dd30*/  LDL.LU R223, [R1+0x1410] ;  /* 0x0014100001df7983 */ /* 0x000ee80000300800 */
[----:B--2---:R-:W-:Y:S01]  /*8dd40*/  @!P5 STG.E.U8 desc[UR26][R64.64+0x1b0], R67 ;  /* 0x0001b0434000d986 */ /* 0x004fe2000c10111a */
[C---:B------:R-:W-:Y:S02]  /*8dd50*/  ISETP.LT.OR P5, PT, R27.reuse, 0x1b1, !P1 ;  /* 0x000001b11b00780c */ /* 0x040fe40004fa1670 */
[----:B------:R-:W-:-:S11]  /*8dd60*/  ISETP.LT.OR P6, PT, R27, 0x1b2, !P2 ;  /* 0x000001b21b00780c */ /* 0x000fd600057c1670 */
[----:B------:R-:W2:Y:S02]  /*8dd70*/  @!P5 LDC.64 R70, c[0x0][0x5c0] ;  /* 0x00017000ff46db82 */ /* 0x000ea40000000a00 */
[----:B------:R0:W-:Y:S01]  /*8dd80*/  @!P6 STG.E.U8 desc[UR26][R62.64+0x1b1], R69 ;  /* 0x0001b1453e00e986 */ /* 0x0001e2000c10111a */
[----:B--2---:R-:W-:-:S05]  /*8dd90*/  @!P5 IADD3 R228, P6, R228, R70, RZ ;  /* 0x00000046e4e4d210 */ /* 0x004fca0007fde0ff */
[----:B------:R-:W-:Y:S01]  /*8dda0*/  @!P5 IMAD.X R229, R227, 0x1, R71, P6 ;  /* 0x00000001e3e5d824 */ /* 0x000fe200030e0647 */
[C---:B------:R-:W-:Y:S02]  /*8ddb0*/  ISETP.LT.OR P5, PT, R27.reuse, 0x1b2, !P1 ;  /* 0x000001b21b00780c */ /* 0x040fe40004fa1670 */
[----:B------:R-:W-:-:S11]  /*8ddc0*/  ISETP.LT.OR P6, PT, R27, 0x1b1, !P1 ;  /* 0x000001b11b00780c */ /* 0x000fd60004fc1670 */
[----:B-1----:R-:W1:Y:S01]  /*8ddd0*/  @!P5 LDC.64 R20, c[0x0][0x5c0] ;  /* 0x00017000ff14db82 */ /* 0x002e620000000a00 */
[----:B------:R-:W-:Y:S01]  /*8dde0*/  F2FP.SATFINITE.E4M3.F32.PACK_AB_MERGE_C R19, RZ, R17, RZ ;  /* 0x00000011ff13723e */ /* 0x000fe200048070ff */
[----:B------:R-:W-:Y:S02]  /*8ddf0*/  FMUL R17, R26, UR8 ;  /* 0x000000081a117c20 */ /* 0x000fe40008400000 */
[----:B------:R-:W2:Y:S04]  /*8de00*/  LDL.LU R26, [R1+0x1414] ;  /* 0x00141400011a7983 */ /* 0x000ea80000300800 */
[----:B------:R0:W-:Y:S01]  /*8de10*/  @!P6 STG.E.U8 desc[UR26][R228.64+0x1b0], R19 ;  /* 0x0001b013e400e986 */ /* 0x0001e2000c10111a */
[----:B-1----:R-:W-:-:S05]  /*8de20*/  @!P5 IADD3 R226, P6, R226, R20, RZ ;  /* 0x00000014e2e2d210 */ /* 0x002fca0007fde0ff */
[----:B------:R-:W-:Y:S01]  /*8de30*/  @!P5 IMAD.X R227, R225, 0x1, R21, P6 ;  /* 0x00000001e1e3d824 */ /* 0x000fe200030e0615 */
[----:B------:R-:W-:Y:S01]  /*8de40*/  F2FP.SATFINITE.E4M3.F32.PACK_AB_MERGE_C R21, RZ, R17, RZ ;  /* 0x00000011ff15723e */ /* 0x000fe200048070ff */
[----:B----4-:R-:W-:Y:S02]  /*8de50*/  FMUL R17, R150, UR8 ;  /* 0x0000000896117c20 */ /* 0x010fe40008400000 */
[----:B------:R-:W4:Y:S01]  /*8de60*/  LDL.LU R150, [R1+0x1418] ;  /* 0x0014180001967983 */ /* 0x000f220000300800 */
[----:B------:R-:W-:Y:S02]  /*8de70*/  ISETP.LT.OR P6, PT, R27, 0x1b2, !P1 ;  /* 0x000001b21b00780c */ /* 0x000fe40004fc1670 */
[----:B0-----:R-:W-:Y:S01]  /*8de80*/  F2FP.SATFINITE.E4M3.F32.PACK_AB_MERGE_C R63, RZ, R17, RZ ;  /* 0x00000011ff3f723e */ /* 0x001fe200048070ff */
[----:B------:R-:W-:Y:S02]  /*8de90*/  FMUL R17, R151, UR8 ;  /* 0x0000000897117c20 */ /* 0x000fe40008400000 */
[----:B------:R-:W4:Y:S03]  /*8dea0*/  LDL.LU R151, [R1+0x141c] ;  /* 0x00141c0001977983 */ /* 0x000f260000300800 */
[----:B------:R-:W-:Y:S01]  /*8deb0*/  F2FP.SATFINITE.E4M3.F32.PACK_AB_MERGE_C R19, RZ, R17, RZ ;  /* 0x00000011ff13723e */ /* 0x000fe200048070ff */
[----:B------:R-:W-:-:S02]  /*8dec0*/  FMUL R17, R222, UR8 ;  /* 0x00000008de117c20 */ /* 0x000fc40008400000 */
[----:B------:R-:W4:Y:S04]  /*8ded0*/  LDL.LU R222, [R1+0x1420] ;  /* 0x0014200001de7983 */ /* 0x000f280000300800 */
[----:B------:R0:W-:Y:S02]  /*8dee0*/  @!P6 STG.E.U8 desc[UR26][R226.64+0x1b1], R21 ;  /* 0x0001b115e200e986 */ /* 0x0001e4000c10111a */
[----:B0-----:R-:W-:Y:S02]  /*8def0*/  F2FP.SATFINITE.E4M3.F32.PACK_AB_MERGE_C R21, RZ, R17, RZ ;  /* 0x00000011ff15723e */ /* 0x001fe400048070ff */
[----:B------:R-:W-:Y:S01]  /*8df00*/  ISETP.LT.OR P5, PT, R27, 0x1b9, !P2 ;  /* 0x000001b91b00780c */ /* 0x000fe200057a1670 */
[----:B---3--:R-:W-:Y:S02]  /*8df10*/  FMUL R17, R223, UR8 ;  /* 0x00000008df117c20 */ /* 0x008fe40008400000 */
[----:B------:R-:W3:Y:S10]  /*8df20*/  LDL.LU R223, [R1+0x1424] ;  /* 0x0014240001df7983 */ /* 0x000ef40000300800 */
[----:B------:R-:W-:Y:S01]  /*8df30*/  @!P5 STG.E.U8 desc[UR26][R60.64+0x1b8], R63 ;  /* 0x0001b83f3c00d986 */ /* 0x000fe2000c10111a */
[----:B------:R-:W-:-:S02]  /*8df40*/  ISETP.LT.OR P5, PT, R27, 0x1b9, !P1 ;  /* 0x000001b91b00780c */ /* 0x000fc40004fa1670 */
[----:B------:R-:W-:-:S11]  /*8df50*/  ISETP.LT.OR P6, PT, R27, 0x1ba, !P2 ;  /* 0x000001ba1b00780c */ /* 0x000fd600057c1670 */
[----:B------:R-:W0:Y:S02]  /*8df60*/  @!P5 LDC.64 R64, c[0x0][0x5c0] ;  /* 0x00017000ff40db82 */ /* 0x000e240000000a00 */
[----:B------:R1:W-:Y:S01]  /*8df70*/  @!P6 STG.E.U8 desc[UR26][R58.64+0x1b9], R19 ;  /* 0x0001b9133a00e986 */ /* 0x0003e2000c10111a */
[----:B0-----:R-:W-:-:S05]  /*8df80*/  @!P5 IADD3 R224, P6, R224, R64, RZ ;  /* 0x00000040e0e0d210 */ /* 0x001fca0007fde0ff */
[----:B------:R-:W-:Y:S01]  /*8df90*/  @!P5 IMAD.X R225, R221, 0x1, R65, P6 ;  /* 0x00000001dde1d824 */ /* 0x000fe200030e0641 */
[C---:B------:R-:W-:Y:S02]  /*8dfa0*/  ISETP.LT.OR P5, PT, R27.reuse, 0x1ba, !P1 ;  /* 0x000001ba1b00780c */ /* 0x040fe40004fa1670 */
[----:B------:R-:W-:-:S11]  /*8dfb0*/  ISETP.LT.OR P6, PT, R27, 0x1b9, !P1 ;  /* 0x000001b91b00780c */ /* 0x000fd60004fc1670 */
[----:B------:R-:W0:Y:S02]  /*8dfc0*/  @!P5 LDC.64 R64, c[0x0][0x5c0] ;  /* 0x00017000ff40db82 */ /* 0x000e240000000a00 */
[----:B------:R4:W-:Y:S01]  /*8dfd0*/  @!P6 STG.E.U8 desc[UR26][R224.64+0x1b8], R21 ;  /* 0x0001b815e000e986 */ /* 0x0009e2000c10111a */
[----:B-1----:R-:W-:Y:S01]  /*8dfe0*/  F2FP.SATFINITE.E4M3.F32.PACK_AB_MERGE_C R19, RZ, R17, RZ ;  /* 0x00000011ff13723e */ /* 0x002fe200048070ff */
[----:B--2---:R-:W-:Y:S02]  /*8dff0*/  FMUL R17, R26, UR8 ;  /* 0x000000081a117c20 */ /* 0x004fe40008400000 */
[----:B------:R-:W2:Y:S01]  /*8e000*/  LDL.LU R26, [R1+0x1428] ;  /* 0x00142800011a7983 */ /* 0x000ea20000300800 */
[----:B0-----:R-:W-:-:S05]  /*8e010*/  @!P5 IADD3 R220, P6, R220, R64, RZ ;  /* 0x00000040dcdcd210 */ /* 0x001fca0007fde0ff */
[----:B------:R-:W-:Y:S01]  /*8e020*/  @!P5 IMAD.X R221, R219, 0x1, R65, P6 ;  /* 0x00000001dbddd824 */ /* 0x000fe200030e0641 */
[C---:B------:R-:W-:Y:S02]  /*8e030*/  ISETP.LT.OR P6, PT, R27.reuse, 0x1ba, !P1 ;  /* 0x000001ba1b00780c */ /* 0x040fe40004fc1670 */
[----:B------:R-:W-:Y:S01]  /*8e040*/  F2FP.SATFINITE.E4M3.F32.PACK_AB_MERGE_C R59, RZ, R17, RZ ;  /* 0x00000011ff3b723e */ /* 0x000fe200048070ff */
[----:B----4-:R-:W-:Y:S01]  /*8e050*/  FMUL R17, R150, UR8 ;  /* 0x0000000896117c20 */ /* 0x010fe20008400000 */
[----:B------:R-:W-:Y:S01]  /*8e060*/  ISETP.LT.OR P5, PT, R27, 0x1c1, !P2 ;  /* 0x000001c11b00780c */ /* 0x000fe200057a1670 */
[----:B------:R-:W4:Y:S03]  /*8e070*/  LDL.LU R150, [R1+0x142c] ;  /* 0x00142c0001967983 */ /* 0x000f260000300800 */
[----:B------:R-:W-:Y:S01]  /*8e080*/  F2FP.SATFINITE.E4M3.F32.PACK_AB_MERGE_C R21, RZ, R17, RZ ;  /* 0x00000011ff15723e */ /* 0x000fe200048070ff */
[----:B------:R-:W-:-:S02]  /*8e090*/  FMUL R17, R151, UR8 ;  /* 0x0000000897117c20 */ /* 0x000fc40008400000 */
[----:B------:R-:W4:Y:S04]  /*8e0a0*/  LDL.LU R151, [R1+0x1430] ;  /* 0x0014300001977983 */ /* 0x000f280000300800 */
[----:B------:R0:W-:Y:S01]  /*8e0b0*/  @!P6 STG.E.U8 desc[UR26][R220.64+0x1b9], R19 ;  /* 0x0001b913dc00e986 */ /* 0x0001e2000c10111a */
[----:B------:R-:W-:-:S03]  /*8e0c0*/  ISETP.LT.OR P6, PT, R27, 0x1c2, !P2 ;  /* 0x000001c21b00780c */ /* 0x000fc600057c1670 */
[----:B------:R-:W-:Y:S01]  /*8e0d0*/  @!P5 STG.E.U8 desc[UR26][R56.64+0x1c0], R59 ;  /* 0x0001c03b3800d986 */ /* 0x000fe2000c10111a */
[----:B0-----:R-:W-:Y:S01]  /*8e0e0*/  F2FP.SATFINITE.E4M3.F32.PACK_AB_MERGE_C R19, RZ, R17, RZ ;  /* 0x00000011ff13723e */ /* 0x001fe200048070ff */
[----:B------:R-:W-:Y:S02]  /*8e0f0*/  FMUL R17, R222, UR8 ;  /* 0x00000008de117c20 */ /* 0x000fe40008400000 */
[----:B------:R-:W4:Y:S06]  /*8e100*/  LDL.LU R222, [R1+0x1434] ;  /* 0x0014340001de7983 */ /* 0x000f2c0000300800 */
[----:B------:R0:W-:Y:S02]  /*8e110*/  @!P6 STG.E.U8 desc[UR26][R54.64+0x1c1], R21 ;  /* 0x0001c1153600e986 */ /* 0x0001e4000c10111a */
[----:B0-----:R-:W-:Y:S01]  /*8e120*/  F2FP.SATFINITE.E4M3.F32.PACK_AB_MERGE_C R21, RZ, R17, RZ ;  /* 0x00000011ff15723e */ /* 0x001fe200048070ff */
[----:B---3--:R-:W-:-:S02]  /*8e130*/  FMUL R17, R223, UR8 ;  /* 0x00000008df117c20 */ /* 0x008fc40008400000 */
[----:B------:R-:W3:Y:S01]  /*8e140*/  LDL.LU R223, [R1+0x1438] ;  /* 0x0014380001df7983 */ /* 0x000ee20000300800 */
[----:B------:R-:W-:-:S13]  /*8e150*/  ISETP.LT.OR P5, PT, R27, 0x1c1, !P1 ;  /* 0x000001c11b00780c */ /* 0x000fda0004fa1670 */
[----:B------:R-:W0:Y:S02]  /*8e160*/  @!P5 LDC.64 R60, c[0x0][0x5c0] ;  /* 0x00017000ff3cdb82 */ /* 0x000e240000000a00 */
[----:B0-----:R-:W-:-:S05]  /*8e170*/  @!P5 IADD3 R218, P6, R218, R60, RZ ;  /* 0x0000003cdadad210 */ /* 0x001fca0007fde0ff */
[----:B------:R-:W-:Y:S01]  /*8e180*/  @!P5 IMAD.X R219, R217, 0x1, R61, P6 ;  /* 0x00000001d9dbd824 */ /* 0x000fe200030e063d */
[C---:B------:R-:W-:Y:S02]  /*8e190*/  ISETP.LT.OR P5, PT, R27.reuse, 0x1c2, !P1 ;  /* 0x000001c21b00780c */ /* 0x040fe40004fa1670 */
[----:B------:R-:W-:-:S11]  /*8e1a0*/  ISETP.LT.OR P6, PT, R27, 0x1c1, !P1 ;  /* 0x000001c11b00780c */ /* 0x000fd60004fc1670 */
[----:B------:R-:W0:Y:S02]  /*8e1b0*/  @!P5 LDC.64 R60, c[0x0][0x5c0] ;  /* 0x00017000ff3cdb82 */ /* 0x000e240000000a00 */
[----:B------:R1:W-:Y:S01]  /*8e1c0*/  @!P6 STG.E.U8 desc[UR26][R218.64+0x1c0], R19 ;  /* 0x0001c013da00e986 */ /* 0x0003e2000c10111a */
[----:B------:R-:W-:Y:S01]  /*8e1d0*/  F2FP.SATFINITE.E4M3.F32.PACK_AB_MERGE_C R55, RZ, R17, RZ ;  /* 0x00000011ff37723e */ /* 0x000fe200048070ff */
[----:B--2---:R-:W-:Y:S02]  /*8e1e0*/  FMUL R17, R26, UR8 ;  /* 0x000000081a117c20 */ /* 0x004fe40008400000 */
[----:B------:R-:W2:Y:S01]  /*8e1f0*/  LDL.LU R26, [R1+0x143c] ;  /* 0x00143c00011a7983 */ /* 0x000ea20000300800 */
[----:B0-----:R-:W-:-:S05]  /*8e200*/  @!P5 IADD3 R216, P6, R216, R60, RZ ;  /* 0x0000003cd8d8d210 */ /* 0x001fca0007fde0ff */
[----:B------:R-:W-:Y:S01]  /*8e210*/  @!P5 IMAD.X R217, R215, 0x1, R61, P6 ;  /* 0x00000001d7d9d824 */ /* 0x000fe200030e063d */
[C---:B------:R-:W-:Y:S02]  /*8e220*/  ISETP.LT.OR P6, PT, R27.reuse, 0x1c2, !P1 ;  /* 0x000001c21b00780c */ /* 0x040fe40004fc1670 */
[C---:B------:R-:W-:Y:S02]  /*8e230*/  ISETP.LT.OR P5, PT, R27.reuse, 0x1c9, !P2 ;  /* 0x000001c91b00780c */ /* 0x040fe400057a1670 */
[----:B-1----:R-:W-:Y:S01]  /*8e240*/  F2FP.SATFINITE.E4M3.F32.PACK_AB_MERGE_C R19, RZ, R17, RZ ;  /* 0x00000011ff13723e */ /* 0x002fe200048070ff */
[----:B----4-:R-:W-:Y:S02]  /*8e250*/  FMUL R17, R150, UR8 ;  /* 0x0000000896117c20 */ /* 0x010fe40008400000 */
[----:B------:R-:W4:Y:S06]  /*8e260*/  LDL.LU R150, [R1+0x1440] ;  /* 0x0014400001967983 */ /* 0x000f2c0000300800 */
        /* <DEDUP_REMOVED lines=8> */
[----:B------:R-:W-:-:S02]  /*8e2f0*/  FMUL R17, R222, UR8 ;  /* 0x00000008de117c20 */ /* 0x000fc40008400000 */
[----:B------:R-:W4:Y:S03]  /*8e300*/  LDL.LU R222, [R1+0x1448] ;  /* 0x0014480001de7983 */ /* 0x000f260000300800 */
[----:B------:R-:W-:Y:S02]  /*8e310*/  F2FP.SATFINITE.E4M3.F32.PACK_AB_MERGE_C R51, RZ, R17, RZ ;  /* 0x00000011ff33723e */ /* 0x000fe400048070ff */
[----:B------:R-:W-:-:S13]  /*8e320*/  ISETP.LT.OR P5, PT, R27, 0x1c9, !P1 ;  /* 0x000001c91b00780c */ /* 0x000fda0004fa1670 */
[----:B------:R-:W0:Y:S01]  /*8e330*/  @!P5 LDC.64 R56, c[0x0][0x5c0] ;  /* 0x00017000ff38db82 */ /* 0x000e220000000a00 */
[----:B---3--:R-:W-:Y:S02]  /*8e340*/  FMUL R17, R223, UR8 ;  /* 0x00000008df117c20 */ /* 0x008fe40008400000 */
[----:B------:R-:W3:Y:S01]  /*8e350*/  LDL.LU R223, [R1+0x144c] ;  /* 0x00144c0001df7983 */ /* 0x000ee20000300800 */
[----:B0-----:R-:W-:-:S05]  /*8e360*/  @!P5 IADD3 R214, P6, R214, R56, RZ ;  /* 0x00000038d6d6d210 */ /* 0x001fca0007fde0ff */
[----:B------:R-:W-:Y:S01]  /*8e370*/  @!P5 IMAD.X R215, R213, 0x1, R57, P6 ;  /* 0x00000001d5d7d824 */ /* 0x000fe200030e0639 */
[C---:B------:R-:W-:Y:S02]  /*8e380*/  ISETP.LT.OR P5, PT, R27.reuse, 0x1ca, !P1 ;  /* 0x000001ca1b00780c */ /* 0x040fe40004fa1670 */
[----:B------:R-:W-:-:S11]  /*8e390*/  ISETP.LT.OR P6, PT, R27, 0x1c9, !P1 ;  /* 0x000001c91b00780c */ /* 0x000fd60004fc1670 */
[----:B------:R-:W0:Y:S02]  /*8e3a0*/  @!P5 LDC.64 R56, c[0x0][0x5c0] ;  /* 0x00017000ff38db82 */ /* 0x000e240000000a00 */
[----:B------:R1:W-:Y:S01]  /*8e3b0*/  @!P6 STG.E.U8 desc[UR26][R214.64+0x1c8], R21 ;  /* 0x0001c815d600e986 */ /* 0x0003e2000c10111a */
[----:B0-----:R-:W-:-:S05]  /*8e3c0*/  @!P5 IADD3 R212, P6, R212, R56, RZ ;  /* 0x00000038d4d4d210 */ /* 0x001fca0007fde0ff */
[----:B------:R-:W-:Y:S01]  /*8e3d0*/  @!P5 IMAD.X R213, R143, 0x1, R57, P6 ;  /* 0x000000018fd5d824 */ /* 0x000fe200030e0639 */
[C---:B------:R-:W-:Y:S02]  /*8e3e0*/  ISETP.LT.OR P6, PT, R27.reuse, 0x1ca, !P1 ;  /* 0x000001ca1b00780c */ /* 0x040fe40004fc1670 */
[----:B------:R-:W-:-:S11]  /*8e3f0*/  ISETP.LT.OR P5, PT, R27, 0x1d1, !P2 ;  /* 0x000001d11b00780c */ /* 0x000fd600057a1670 */
[----:B------:R0:W-:Y:S04]  /*8e400*/  @!P6 STG.E.U8 desc[UR26][R212.64+0x1c9], R19 ;  /* 0x0001c913d400e986 */ /* 0x0001e8000c10111a */
[----:B------:R-:W-:Y:S01]  /*8e410*/  @!P5 STG.E.U8 desc[UR26][R48.64+0x1d0], R51 ;  /* 0x0001d0333000d986 */ /* 0x000fe2000c10111a */
[C---:B------:R-:W-:Y:S02]  /*8e420*/  ISETP.LT.OR P5, PT, R27.reuse, 0x1d1, !P1 ;  /* 0x000001d11b00780c */ /* 0x040fe40004fa1670 */
[----:B------:R-:W-:-:S11]  /*8e430*/  ISETP.LT.OR P6, PT, R27, 0x1d2, !P2 ;  /* 0x000001d21b00780c */ /* 0x000fd600057c1670 */
[----:B------:R-:W4:Y:S01]  /*8e440*/  @!P5 LDC.64 R52, c[0x0][0x5c0] ;  /* 0x00017000ff34db82 */ /* 0x000f220000000a00 */
[----:B-1----:R-:W-:Y:S01]  /*8e450*/  F2FP.SATFINITE.E4M3.F32.PACK_AB_MERGE_C R21, RZ, R17, RZ ;  /* 0x00000011ff15723e */ /* 0x002fe200048070ff */
[----:B--2---:R-:W-:Y:S02]  /*8e460*/  FMUL R17, R26, UR8 ;  /* 0x000000081a117c20 */ /* 0x004fe40008400000 */
[----:B------:R-:W2:Y:S04]  /*8e470*/  LDL.LU R26, [R1+0x1450] ;  /* 0x00145000011a7983 */ /* 0x000ea80000300800 */
[----:B------:R1:W-:Y:S01]  /*8e480*/  @!P6 STG.E.U8 desc[UR26][R46.64+0x1d1], R21 ;  /* 0x0001d1152e00e986 */ /* 0x0003e2000c10111a */
[----:B0-----:R-:W-:Y:S01]  /*8e490*/  F2FP.SATFINITE.E4M3.F32.PACK_AB_MERGE_C R19, RZ, R17, RZ ;  /* 0x00000011ff13723e */ /* 0x001fe200048070ff */
[----:B----4-:R-:W-:-:S02]  /*8e4a0*/  FMUL R17, R150, UR8 ;  /* 0x0000000896117c20 */ /* 0x010fc40008400000 */
[----:B------:R-:W4:Y:S01]  /*8e4b0*/  LDL.LU R150, [R1+0x1454] ;  /* 0x0014540001967983 */ /* 0x000f220000300800 */
[----:B------:R-:W-:Y:S02]  /*8e4c0*/  @!P5 IADD3 R142, P6, R142, R52, RZ ;  /* 0x000000348e8ed210 */ /* 0x000fe40007fde0ff */
[----:B-1----:R-:W-:-:S03]  /*8e4d0*/  F2FP.SATFINITE.E4M3.F32.PACK_AB_MERGE_C R21, RZ, R17, RZ ;  /* 0x00000011ff15723e */ /* 0x002fc600048070ff */
[----:B------:R-:W-:Y:S01]  /*8e4e0*/  @!P5 IMAD.X R143, R141, 0x1, R53, P6 ;  /* 0x000000018d8fd824 */ /* 0x000fe200030e0635 */
[----:B------:R-:W-:Y:S01]  /*8e4f0*/  ISETP.LT.OR P6, PT, R27, 0x1d1, !P1 ;  /* 0x000001d11b00780c */ /* 0x000fe20004fc1670 */
[----:B------:R-:W-:Y:S02]  /*8e500*/  FMUL R17, R151, UR8 ;  /* 0x0000000897117c20 */ /* 0x000fe40008400000 */
[----:B------:R-:W4:Y:S03]  /*8e510*/  LDL.LU R151, [R1+0x1458] ;  /* 0x0014580001977983 */ /* 0x000f260000300800 */
[----:B------:R-:W-:-:S07]  /*8e520*/  F2FP.SATFINITE.E4M3.F32.PACK_AB_MERGE_C R47, RZ, R17, RZ ;  /* 0x00000011ff2f723e */ /* 0x000fce00048070ff */
[----:B------:R0:W-:Y:S01]  /*8e530*/  @!P6 STG.E.U8 desc[UR26][R142.64+0x1d0], R19 ;  /* 0x0001d0138e00e986 */ /* 0x0001e2000c10111a */
[----:B------:R-:W-:-:S03]  /*8e540*/  FMUL R17, R222, UR8 ;  /* 0x00000008de117c20 */ /* 0x000fc60008400000 */
[----:B------:R-:W4:Y:S02]  /*8e550*/  LDL.LU R222, [R1+0x145c] ;  /* 0x00145c0001de7983 */ /* 0x000f240000300800 */
[----:B0-----:R-:W-:Y:S02]  /*8e560*/  F2FP.SATFINITE.E4M3.F32.PACK_AB_MERGE_C R19, RZ, R17, RZ ;  /* 0x00000011ff13723e */ /* 0x001fe400048070ff */
[----:B------:R-:W-:-:S13]  /*8e570*/  ISETP.LT.OR P5, PT, R27, 0x1d2, !P1 ;  /* 0x000001d21b00780c */ /* 0x000fda0004fa1670 */
[----:B------:R-:W0:Y:S01]  /*8e580*/  @!P5 LDC.64 R52, c[0x0][0x5c0] ;  /* 0x00017000ff34db82 */ /* 0x000e220000000a00 */
[----:B---3--:R-:W-:Y:S02]  /*8e590*/  FMUL R17, R223, UR8 ;  /* 0x00000008df117c20 */ /* 0x008fe40008400000 */
[----:B------:R-:W3:Y:S01]  /*8e5a0*/  LDL.LU R223, [R1+0x1460] ;  /* 0x0014600001df7983 */ /* 0x000ee20000300800 */
[----:B0-----:R-:W-:-:S03]  /*8e5b0*/  @!P5 IADD3 R140, P6, R140, R52, RZ ;  /* 0x000000348c8cd210 */ /* 0x001fc60007fde0ff */
[----:B------:R-:W3:Y:S02]  /*8e5c0*/  LDL.LU R157, [R1+0x1464] ;  /* 0x00146400019d7983 */ /* 0x000ee40000300800 */
[----:B------:R-:W-:Y:S01]  /*8e5d0*/  @!P5 IMAD.X R141, R139, 0x1, R53, P6 ;  /* 0x000000018b8dd824 */ /* 0x000fe200030e0635 */
[C---:B------:R-:W-:Y:S02]  /*8e5e0*/  ISETP.LT.OR P6, PT, R27.reuse, 0x1d2, !P1 ;  /* 0x000001d21b00780c */ /* 0x040fe40004fc1670 */
[----:B------:R-:W-:-:S11]  /*8e5f0*/  ISETP.LT.OR P5, PT, R27, 0x1d9, !P2 ;  /* 0x000001d91b00780c */ /* 0x000fd600057a1670 */
[----:B------:R0:W-:Y:S04]  /*8e600*/  @!P6 STG.E.U8 desc[UR26][R140.64+0x1d1], R21 ;  /* 0x0001d1158c00e986 */ /* 0x0001e8000c10111a */
[----:B------:R-:W-:Y:S01]  /*8e610*/  @!P5 STG.E.U8 desc[UR26][R44.64+0x1d8], R47 ;  /* 0x0001d82f2c00d986 */ /* 0x000fe2000c10111a */
[C---:B------:R-:W-:Y:S02]  /*8e620*/  ISETP.LT.OR P5, PT, R27.reuse, 0x1d9, !P1 ;  /* 0x000001d91b00780c */ /* 0x040fe40004fa1670 */
[----:B------:R-:W-:-:S11]  /*8e630*/  ISETP.LT.OR P6, PT, R27, 0x1da, !P2 ;  /* 0x000001da1b00780c */ /* 0x000fd600057c1670 */
[----:B------:R-:W1:Y:S02]  /*8e640*/  @!P5 LDC.64 R48, c[0x0][0x5c0] ;  /* 0x00017000ff30db82 */ /* 0x000e640000000a00 */
[----:B------:R2:W-:Y:S01]  /*8e650*/  @!P6 STG.E.U8 desc[UR26][R42.64+0x1d9], R19 ;  /* 0x0001d9132a00e986 */ /* 0x0005e2000c10111a */
[----:B-1----:R-:W-:-:S05]  /*8e660*/  @!P5 IADD3 R138, P6, R138, R48, RZ ;  /* 0x000000308a8ad210 */ /* 0x002fca0007fde0ff */
[----:B------:R-:W-:Y:S01]  /*8e670*/  @!P5 IMAD.X R139, R135, 0x1, R49, P6 ;  /* 0x00000001878bd824 */ /* 0x000fe200030e0631 */
[C---:B------:R-:W-:Y:S02]  /*8e680*/  ISETP.LT.OR P5, PT, R27.reuse, 0x1da, !P1 ;  /* 0x000001da1b00780c */ /* 0x040fe40004fa1670 */
[----:B------:R-:W-:-:S11]  /*8e690*/  ISETP.LT.OR P6, PT, R27, 0x1d9, !P1 ;  /* 0x000001d91b00780c */ /* 0x000fd60004fc1670 */
[----:B------:R-:W1:Y:S01]  /*8e6a0*/  @!P5 LDC.64 R48, c[0x0][0x5c0] ;  /* 0x00017000ff30db82 */ /* 0x000e620000000a00 */
[----:B0-----:R-:W-:Y:S01]  /*8e6b0*/  F2FP.SATFINITE.E4M3.F32.PACK_AB_MERGE_C R21, RZ, R17, RZ ;  /* 0x00000011ff15723e */ /* 0x001fe200048070ff */
[----:B--2---:R-:W-:Y:S02]  /*8e6c0*/  FMUL R17, R26, UR8 ;  /* 0x000000081a117c20 */ /* 0x004fe40008400000 */
[----:B------:R-:W2:Y:S04]  /*8e6d0*/  LDL.LU R26, [R1+0x1468] ;  /* 0x00146800011a7983 */ /* 0x000ea80000300800 */
[----:B------:R0:W-:Y:S01]  /*8e6e0*/  @!P6 STG.E.U8 desc[UR26][R138.64+0x1d8], R21 ;  /* 0x0001d8158a00e986 */ /* 0x0001e2000c10111a */
[----:B------:R-:W-:Y:S01]  /*8e6f0*/  F2FP.SATFINITE.E4M3.F32.PACK_AB_MERGE_C R19, RZ, R17, RZ ;  /* 0x00000011ff13723e */ /* 0x000fe200048070ff */
[----:B----4-:R-:W-:-:S02]  /*8e700*/  FMUL R17, R150, UR8 ;  /* 0x0000000896117c20 */ /* 0x010fc40008400000 */
[----:B------:R-:W4:Y:S01]  /*8e710*/  LDL.LU R150, [R1+0x146c] ;  /* 0x00146c0001967983 */ /* 0x000f220000300800 */
[----:B-1----:R-:W-:Y:S02]  /*8e720*/  @!P5 IADD3 R134, P6, R134, R48, RZ ;  /* 0x000000308686d210 */ /* 0x002fe40007fde0ff */
[----:B------:R-:W-:-:S03]  /*8e730*/  F2FP.SATFINITE.E4M3.F32.PACK_AB_MERGE_C R43, RZ, R17, RZ ;  /* 0x00000011ff2b723e */ /* 0x000fc600048070ff */
[----:B------:R-:W-:Y:S01]  /*8e740*/  @!P5 IMAD.X R135, R133, 0x1, R49, P6 ;  /* 0x000000018587d824 */ /* 0x000fe200030e0631 */
[----:B------:R-:W-:Y:S01]  /*8e750*/  ISETP.LT.OR P6, PT, R27, 0x1da, !P1 ;  /* 0x000001da1b00780c */ /* 0x000fe20004fc1670 */
[----:B------:R-:W-:Y:S02]  /*8e760*/  FMUL R17, R151, UR8 ;  /* 0x0000000897117c20 */ /* 0x000fe40008400000 */
[----:B------:R-:W4:Y:S03]  /*8e770*/  LDL.LU R151, [R1+0x1470] ;  /* 0x0014700001977983 */ /* 0x000f260000300800 */
[----:B0-----:R-:W-:-:S07]  /*8e780*/  F2FP.SATFINITE.E4M3.F32.PACK_AB_MERGE_C R21, RZ, R17, RZ ;  /* 0x00000011ff15723e */ /* 0x001fce00048070ff */
[----:B------:R0:W-:Y:S01]  /*8e790*/  @!P6 STG.E.U8 desc[UR26][R134.64+0x1d9], R19 ;  /* 0x0001d9138600e986 */ /* 0x0001e2000c10111a */
[----:B------:R-:W-:-:S03]  /*8e7a0*/  FMUL R17, R222, UR8 ;  /* 0x00000008de117c20 */ /* 0x000fc60008400000 */
[----:B------:R-:W4:Y:S02]  /*8e7b0*/  LDL.LU R222, [R1+0x1474] ;  /* 0x0014740001de7983 */ /* 0x000f240000300800 */
[----:B0-----:R-:W-:Y:S01]  /*8e7c0*/  F2FP.SATFINITE.E4M3.F32.PACK_AB_MERGE_C R19, RZ, R17, RZ ;  /* 0x00000011ff13723e */ /* 0x001fe200048070ff */
[----:B---3--:R-:W-:Y:S02]  /*8e7d0*/  FMUL R17, R223, UR8 ;  /* 0x00000008df117c20 */ /* 0x008fe40008400000 */
[----:B------:R-:W3:Y:S01]  /*8e7e0*/  LDL.LU R223, [R1+0x1478] ;  /* 0x0014780001df7983 */ /* 0x000ee20000300800 */
[----:B------:R-:W-:-:S13]  /*8e7f0*/  ISETP.LT.OR P5, PT, R27, 0x1e1, !P2 ;  /* 0x000001e11b00780c */ /* 0x000fda00057a1670 */
[----:B------:R-:W-:Y:S01]  /*8e800*/  @!P5 STG.E.U8 desc[UR26][R40.64+0x1e0], R43 ;  /* 0x0001e02b2800d986 */ /* 0x000fe2000c10111a */
        /* <DEDUP_REMOVED lines=8> */
[----:B------:R-:W0:Y:S01]  /*8e890*/  @!P5 LDC.64 R44, c[0x0][0x5c0] ;  /* 0x00017000ff2cdb82 */ /* 0x000e220000000a00 */
[----:B-1----:R-:W-:Y:S01]  /*8e8a0*/  F2FP.SATFINITE.E4M3.F32.PACK_AB_MERGE_C R21, RZ, R17, RZ ;  /* 0x00000011ff15723e */ /* 0x002fe200048070ff */
[----:B------:R-:W-:Y:S02]  /*8e8b0*/  FMUL R17, R157, UR8 ;  /* 0x000000089d117c20 */ /* 0x000fe40008400000 */
[----:B------:R-:W3:Y:S04]  /*8e8c0*/  LDL.LU R157, [R1+0x147c] ;  /* 0x00147c00019d7983 */ /* 0x000ee80000300800 */
[----:B------:R1:W-:Y:S01]  /*8e8d0*/  @!P6 STG.E.U8 desc[UR26][R132.64+0x1e0], R19 ;  /* 0x0001e0138400e986 */ /* 0x0003e2000c10111a */
[----:B------:R-:W-:Y:S01]  /*8e8e0*/  F2FP.SATFINITE.E4M3.F32.PACK_AB_MERGE_C R39, RZ, R17, RZ ;  /* 0x00000011ff27723e */ /* 0x000fe200048070ff */
[----:B--2---:R-:W-:-:S02]  /*8e8f0*/  FMUL R17, R26, UR8 ;  /* 0x000000081a117c20 */ /* 0x004fc40008400000 */
[----:B------:R-:W2:Y:S01]  /*8e900*/  LDL.LU R26, [R1+0x1480] ;  /* 0x00148000011a7983 */ /* 0x000ea20000300800 */
[----:B0-----:R-:W-:-:S05]  /*8e910*/  @!P5 IADD3 R128, P6, R128, R44, RZ ;  /* 0x0000002c8080d210 */ /* 0x001fca0007fde0ff */
[----:B------:R-:W-:Y:S01]  /*8e920*/  @!P5 IMAD.X R129, R127, 0x1, R45, P6 ;  /* 0x000000017f81d824 */ /* 0x000fe200030e062d */
[----:B------:R-:W-:-:S04]  /*8e930*/  ISETP.LT.OR P6, PT, R27, 0x1ea, !P2 ;  /* 0x000001ea1b00780c */ /* 0x000fc800057c1670 */
[----:B------:R0:W-:Y:S01]  /*8e940*/  @!P5 STG.E.U8 desc[UR26][R128.64+0x1e1], R21 ;  /* 0x0001e1158000d986 */ /* 0x0001e2000c10111a */
[----:B------:R-:W-:Y:S02]  /*8e950*/  ISETP.LT.OR P5, PT, R27, 0x1e9, !P2 ;  /* 0x000001e91b00780c */ /* 0x000fe400057a1670 */
[----:B-1----:R-:W-:Y:S01]  /*8e960*/  F2FP.SATFINITE.E4M3.F32.PACK_AB_MERGE_C R19, RZ, R17, RZ ;  /* 0x00000011ff13723e */ /* 0x002fe200048070ff */
[----:B----4-:R-:W-:Y:S02]  /*8e970*/  FMUL R17, R150, UR8 ;  /* 0x0000000896117c20 */ /* 0x010fe40008400000 */
[----:B------:R-:W4:Y:S03]  /*8e980*/  LDL.LU R150, [R1+0x1484] ;  /* 0x0014840001967983 */ /* 0x000f260000300800 */
[----:B0-----:R-:W-:Y:S01]  /*8e990*/  F2FP.SATFINITE.E4M3.F32.PACK_AB_MERGE_C R21, RZ, R17, RZ ;  /* 0x00000011ff15723e */ /* 0x001fe200048070ff */
[----:B------:R-:W-:-:S04]  /*8e9a0*/  FMUL R17, R151, UR8 ;  /* 0x0000000897117c20 */ /* 0x000fc80008400000 */
[----:B------:R-:W-:Y:S04]  /*8e9b0*/  @!P5 STG.E.U8 desc[UR26][R36.64+0x1e8], R39 ;  /* 0x0001e8272400d986 */ /* 0x000fe8000c10111a */
[----:B------:R0:W-:Y:S04]  /*8e9c0*/  @!P6 STG.E.U8 desc[UR26][R34.64+0x1e9], R19 ;  /* 0x0001e9132200e986 */ /* 0x0001e8000c10111a */
[----:B------:R-:W4:Y:S01]  /*8e9d0*/  LDL.LU R151, [R1+0x1488] ;  /* 0x0014880001977983 */ /* 0x000f220000300800 */
[----:B0-----:R-:W-:Y:S01]  /*8e9e0*/  F2FP.SATFINITE.E4M3.F32.PACK_AB_MERGE_C R19, RZ, R17, RZ ;  /* 0x00000011ff13723e */ /* 0x001fe200048070ff */
[----:B------:R-:W-:-:S02]  /*8e9f0*/  FMUL R17, R222, UR8 ;  /* 0x00000008de117c20 */ /* 0x000fc40008400000 */
[----:B------:R-:W4:Y:S03]  /*8ea00*/  LDL.LU R222, [R1+0x148c] ;  /* 0x00148c0001de7983 */ /* 0x000f260000300800 */
[----:B------:R-:W-:Y:S01]  /*8ea10*/  F2FP.SATFINITE.E4M3.F32.PACK_AB_MERGE_C R35, RZ, R17, RZ ;  /* 0x00000011ff23723e */ /* 0x000fe200048070ff */
[----:B---3--:R-:W-:Y:S02]  /*8ea20*/  FMUL R17, R223, UR8 ;  /* 0x00000008df117c20 */ /* 0x008fe40008400000 */
[----:B------:R-:W3:Y:S01]  /*8ea30*/  LDL.LU R223, [R1+0x1490] ;  /* 0x0014900001df7983 */ /* 0x000ee20000300800 */
[----:B------:R-:W-:-:S13]  /*8ea40*/  LOP3.LUT P5, RZ, R15, 0x8, RZ, 0xc0, !PT ;  /* 0x000000080fff7812 */ /* 0x000fda00078ac0ff */
[----:B------:R-:W0:Y:S01]  /*8ea50*/  @!P5 LDC.64 R40, c[0x0][0x5c0] ;  /* 0x00017000ff28db82 */ /* 0x000e220000000a00 */
[C---:B------:R-:W-:Y:S02]  /*8ea60*/  LOP3.LUT P4, RZ, R15.reuse, 0x10, RZ, 0xc0, !PT ;  /* 0x000000100fff7812 */ /* 0x040fe4000788c0ff */
[C---:B------:R-:W-:Y:S02]  /*8ea70*/  LOP3.LUT P0, RZ, R15.reuse, 0x40, RZ, 0xc0, !PT ;  /* 0x000000400fff7812 */ /* 0x040fe4000780c0ff */
[----:B------:R-:W-:-:S11]  /*8ea80*/  LOP3.LUT P3, RZ, R15, 0x100, RZ, 0xc0, !PT ;  /* 0x000001000fff7812 */ /* 0x000fd6000786c0ff */
[----:B------:R-:W1:Y:S01]  /*8ea90*/  @!P0 LDC.64 R38, c[0x0][0x5c0] ;  /* 0x00017000ff268b82 */ /* 0x000e620000000a00 */
[----:B0-----:R-:W-:-:S05]  /*8eaa0*/  @!P5 IADD3 R126, P6, R126, R40, RZ ;  /* 0x000000287e7ed210 */ /* 0x001fca0007fde0ff */
[----:B------:R-:W-:Y:S02]  /*8eab0*/  @!P5 IMAD.X R127, R117, 0x1, R41, P6 ;  /* 0x00000001757fd824 */ /* 0x000fe400030e0629 */
[----:B------:R-:W0:Y:S01]  /*8eac0*/  @!P4 LDC.64 R40, c[0x0][0x5c0] ;  /* 0x00017000ff28cb82 */ /* 0x000e220000000a00 */
[----:B------:R-:W-:Y:S02]  /*8ead0*/  ISETP.LT.OR P6, PT, R27, 0x1f1, !P2 ;  /* 0x000001f11b00780c */ /* 0x000fe400057c1670 */
[----:B------:R1:W-:Y:S05]  /*8eae0*/  @!P5 STG.E.U8 desc[UR26][R126.64+0x1e8], R21 ;  /* 0x0001e8157e00d986 */ /* 0x0003ea000c10111a */
[----:B-1----:R-:W1:Y:S01]  /*8eaf0*/  @!P3 LDC.64 R20, c[0x0][0x5c0] ;  /* 0x00017000ff14bb82 */ /* 0x002e620000000a00 */
[----:B0-----:R-:W-:-:S05]  /*8eb00*/  @!P4 IADD3 R116, P5, R116, R40, RZ ;  /* 0x000000287474c210 */ /* 0x001fca0007fbe0ff */
[----:B------:R-:W-:-:S05]  /*8eb10*/  @!P4 IMAD.X R117, R28, 0x1, R41, P5 ;  /* 0x000000011c75c824 */ /* 0x000fca00028e0629 */
[----:B------:R0:W-:Y:S01]  /*8eb20*/  @!P4 STG.E.U8 desc[UR26][R116.64+0x1e9], R19 ;  /* 0x0001e9137400c986 */ /* 0x0001e2000c10111a */
[----:B------:R-:W-:-:S03]  /*8eb30*/  ISETP.LT.OR P4, PT, R27, 0x1f9, !P2 ;  /* 0x000001f91b00780c */ /* 0x000fc60005781670 */
[----:B------:R2:W-:Y:S01]  /*8eb40*/  @!P6 STG.E.U8 desc[UR26][R32.64+0x1f0], R35 ;  /* 0x0001f0232000e986 */ /* 0x0005e2000c10111a */
[C---:B------:R-:W-:Y:S02]  /*8eb50*/  ISETP.LT.OR P6, PT, R27.reuse, 0x1f2, !P2 ;  /* 0x000001f21b00780c */ /* 0x040fe400057c1670 */
[----:B------:R-:W-:Y:S02]  /*8eb60*/  ISETP.LT.OR P2, PT, R27, 0x1fa, !P2 ;  /* 0x000001fa1b00780c */ /* 0x000fe40005741670 */
[----:B------:R-:W-:Y:S02]  /*8eb70*/  @!P0 IADD3 R18, P5, R25, R38, RZ ;  /* 0x0000002619128210 */ /* 0x000fe40007fbe0ff */
[----:B------:R-:W-:Y:S01]  /*8eb80*/  F2FP.SATFINITE.E4M3.F32.PACK_AB_MERGE_C R37, RZ, R17, RZ ;  /* 0x00000011ff25723e */ /* 0x000fe200048070ff */
[----:B------:R-:W-:Y:S02]  /*8eb90*/  FMUL R17, R157, UR8 ;  /* 0x000000089d117c20 */ /* 0x000fe40008400000 */
[----:B------:R-:W4:Y:S01]  /*8eba0*/  @!P4 LDC.64 R40, c[0x0][0x5c0] ;  /* 0x00017000ff28cb82 */ /* 0x000f220000000a00 */
[----:B0-----:R-:W-:Y:S01]  /*8ebb0*/  @!P0 IMAD.X R19, R24, 0x1, R39, P5 ;  /* 0x0000000118138824 */ /* 0x001fe200028e0627 */
[----:B------:R-:W-:-:S02]  /*8ebc0*/  ISETP.LT.OR P5, PT, R27, 0x1f9, !P1 ;  /* 0x000001f91b00780c */ /* 0x000fc40004fa1670 */
[----:B--2---:R-:W-:Y:S02]  /*8ebd0*/  F2FP.SATFINITE.E4M3.F32.PACK_AB_MERGE_C R33, RZ, R17, RZ ;  /* 0x00000011ff21723e */ /* 0x004fe400048070ff */
[----:B------:R-:W-:Y:S02]  /*8ebe0*/  ISETP.LT.OR P1, PT, R27, 0x1fa, !P1 ;  /* 0x000001fa1b00780c */ /* 0x000fe40004f21670 */
[----:B------:R-:W0:Y:S01]  /*8ebf0*/  @!P2 LDC.64 R24, c[0x0][0x5c0] ;  /* 0x00017000ff18ab82 */ /* 0x000e220000000a00 */
[----:B------:R2:W-:Y:S01]  /*8ec00*/  @!P6 STG.E.U8 desc[UR26][R30.64+0x1f1], R37 ;  /* 0x0001f1251e00e986 */ /* 0x0005e2000c10111a */
[----:B------:R-:W-:-:S03]  /*8ec10*/  FMUL R17, R26, UR8 ;  /* 0x000000081a117c20 */ /* 0x000fc60008400000 */
[----:B------:R0:W-:Y:S01]  /*8ec20*/  @!P0 STG.E.U8 desc[UR26][R18.64+0x1f0], R33 ;  /* 0x0001f02112008986 */ /* 0x0001e2000c10111a */
[----:B-1----:R-:W-:Y:S02]  /*8ec30*/  @!P3 IADD3 R20, P0, R23, R20, RZ ;  /* 0x000000141714b210 */ /* 0x002fe40007f1e0ff */
[----:B------:R-:W1:Y:S01]  /*8ec40*/  @!P5 LDC.64 R34, c[0x0][0x5c0] ;  /* 0x00017000ff22db82 */ /* 0x000e620000000a00 */
[----:B------:R-:W-:Y:S02]  /*8ec50*/  F2FP.SATFINITE.E4M3.F32.PACK_AB_MERGE_C R27, RZ, R17, RZ ;  /* 0x00000011ff1b723e */ /* 0x000fe400048070ff */
[----:B------:R-:W-:-:S05]  /*8ec60*/  @!P3 IMAD.X R21, R22, 0x1, R21, P0 ;  /* 0x000000011615b824 */ /* 0x000fca00000e0615 */
[----:B--2---:R-:W2:Y:S01]  /*8ec70*/  @!P1 LDC.64 R36, c[0x0][0x5c0] ;  /* 0x00017000ff249b82 */ /* 0x004ea20000000a00 */
[----:B------:R1:W-:Y:S01]  /*8ec80*/  @!P3 STG.E.U8 desc[UR26][R20.64+0x1f1], R27 ;  /* 0x0001f11b1400b986 */ /* 0x0003e2000c10111a */
[----:B----4-:R-:W-:Y:S01]  /*8ec90*/  @!P4 IADD3 R22, P0, P3, R16, R40, R7 ;  /* 0x000000281016c210 */ /* 0x010fe20007b1e007 */
[----:B------:R-:W-:-:S03]  /*8eca0*/  FMUL R17, R150, UR8 ;  /* 0x0000000896117c20 */ /* 0x000fc60008400000 */
[C-C-:B------:R-:W-:Y:S02]  /*8ecb0*/  @!P4 IADD3.X R23, R29.reuse, R41, R6.reuse, P0, P3 ;  /* 0x000000291d17c210 */ /* 0x140fe400007e6406 */
[--C-:B0-----:R-:W-:Y:S02]  /*8ecc0*/  @!P2 IADD3 R24, P0, P3, R16, R24, R7.reuse ;  /* 0x000000181018a210 */ /* 0x101fe40007b1e007 */
[----:B------:R-:W-:Y:S02]  /*8ecd0*/  F2FP.SATFINITE.E4M3.F32.PACK_AB_MERGE_C R31, RZ, R17, RZ ;  /* 0x00000011ff1f723e */ /* 0x000fe400048070ff */
[--C-:B------:R-:W-:Y:S02]  /*8ece0*/  @!P2 IADD3.X R25, R29, R25, R6.reuse, P0, P3 ;  /* 0x000000191d19a210 */ /* 0x100fe400007e6406 */
[----:B------:R-:W-:Y:S01]  /*8ecf0*/  @!P5 IADD3 R19, P0, P3, R3, R16, R7 ;  /* 0x000000100313d210 */ /* 0x000fe20007b1e007 */
[----:B------:R0:W-:Y:S03]  /*8ed00*/  @!P4 STG.E.U8 desc[UR26][R22.64+0x1f8], R31 ;  /* 0x0001f81f1600c986 */ /* 0x0001e6000c10111a */
[----:B------:R-:W-:-:S02]  /*8ed10*/  @!P5 IADD3.X R26, R2, R29, R6, P0, P3 ;  /* 0x0000001d021ad210 */ /* 0x000fc400007e6406 */
[----:B------:R-:W-:Y:S02]  /*8ed20*/  @!P1 IADD3 R17, P0, P3, R3, R16, R7 ;  /* 0x0000001003119210 */ /* 0x000fe40007b1e007 */
[----:B-1----:R-:W-:Y:S01]  /*8ed30*/  @!P5 IADD3 R16, P4, R19, R34, RZ ;  /* 0x000000221310d210 */ /* 0x002fe20007f9e0ff */
[----:B------:R-:W-:Y:S01]  /*8ed40*/  FMUL R19, R151, UR8 ;  /* 0x0000000897137c20 */ /* 0x000fe20008400000 */
[----:B------:R-:W-:Y:S01]  /*8ed50*/  @!P1 IADD3.X R28, R2, R29, R6, P0, P3 ;  /* 0x0000001d021c9210 */ /* 0x000fe200007e6406 */
[----:B------:R-:W-:Y:S01]  /*8ed60*/  FMUL R20, R222, UR8 ;  /* 0x00000008de147c20 */ /* 0x000fe20008400000 */
[----:B--2---:R-:W-:Y:S01]  /*8ed70*/  @!P1 IADD3 R18, P0, R17, R36, RZ ;  /* 0x0000002411129210 */ /* 0x004fe20007f1e0ff */
[----:B------:R-:W-:Y:S01]  /*8ed80*/  @!P5 IMAD.X R17, R26, 0x1, R35, P4 ;  /* 0x000000011a11d824 */ /* 0x000fe200020e0623 */
[----:B------:R-:W-:Y:S02]  /*8ed90*/  F2FP.SATFINITE.E4M3.F32.PACK_AB_MERGE_C R27, RZ, R19, RZ ;  /* 0x00000013ff1b723e */ /* 0x000fe400048070ff */
[----:B------:R-:W-:Y:S01]  /*8eda0*/  F2FP.SATFINITE.E4M3.F32.PACK_AB_MERGE_C R29, RZ, R20, RZ ;  /* 0x00000014ff1d723e */ /* 0x000fe200048070ff */
[----:B------:R-:W-:-:S02]  /*8edb0*/  @!P1 IMAD.X R19, R28, 0x1, R37, P0 ;  /* 0x000000011c139824 */ /* 0x000fc400000e0625 */
[----:B------:R0:W-:Y:S04]  /*8edc0*/  @!P2 STG.E.U8 desc[UR26][R24.64+0x1f9], R27 ;  /* 0x0001f91b1800a986 */ /* 0x0001e8000c10111a */
[----:B------:R0:W-:Y:S01]  /*8edd0*/  @!P5 STG.E.U8 desc[UR26][R16.64+0x1f8], R29 ;  /* 0x0001f81d1000d986 */ /* 0x0001e2000c10111a */
[----:B---3--:R-:W-:-:S05]  /*8ede0*/  FMUL R21, R223, UR8 ;  /* 0x00000008df157c20 */ /* 0x008fca0008400000 */
[----:B------:R-:W-:-:S05]  /*8edf0*/  F2FP.SATFINITE.E4M3.F32.PACK_AB_MERGE_C R21, RZ, R21, RZ ;  /* 0x00000015ff15723e */ /* 0x000fca00048070ff */
[----:B------:R0:W-:Y:S02]  /*8ee00*/  @!P1 STG.E.U8 desc[UR26][R18.64+0x1f9], R21 ;  /* 0x0001f91512009986 */ /* 0x0001e4000c10111a */
.L_x_35:
[----:B------:R-:W-:Y:S05]  /*8ee10*/  BSYNC B0 ;  /* 0x0000000000007941 */ /* 0x000fea0003800000 */
.L_x_31:
[----:B0-2---:R-:W2:Y:S04]  /*8ee20*/  LDL.LU R17, [R1+0x149c] ;  /* 0x00149c0001117983 */ /* 0x005ea80000300800 */
[----:B------:R-:W2:Y:S01]  /*8ee30*/  LDL.LU R16, [R1+0x14a0] ;  /* 0x0014a00001107983 */ /* 0x000ea20000300800 */
[----:B------:R-:W-:Y:S01]  /*8ee40*/  ULDC UR12, c[0x0][0xc] ;  /* 0x00000300000c7ab9 */ /* 0x000fe20000000800 */
[----:B------:R-:W-:Y:S01]  /*8ee50*/  ULDC UR13, c[0x0][0x10] ;  /* 0x00000400000d7ab9 */ /* 0x000fe20000000800 */
[----:B------:R-:W2:Y:S01]  /*8ee60*/  LDC R19, c[0x0][0x14] ;  /* 0x00000500ff137b82 */ /* 0x000ea20000000800 */
[----:B------:R-:W-:Y:S01]  /*8ee70*/  UIMAD.WIDE.U32 UR12, UR12, UR13, URZ ;  /* 0x0000000d0c0c72a5 */ /* 0x000fe2000f8e003f */
[----:B------:R0:W5:Y:S01]  /*8ee80*/  LDL R40, [R1+0x4e0] ;  /* 0x0004e00001287983 */ /* 0x0001620000100800 */
[----:B------:R-:W-:-:S04]  /*8ee90*/  UMOV UR25, 0xffffffff ;  /* 0xffffffff00197882 */ /* 0x000fc80000000000 */
[----:B--2---:R-:W-:-:S04]  /*8eea0*/  IMAD.WIDE.U32 R16, R19, UR12, R16 ;  /* 0x0000000c13107c25 */ /* 0x004fc8000f8e0010 */
[----:B------:R-:W-:Y:S01]  /*8eeb0*/  IMAD R19, R19, UR13, RZ ;  /* 0x0000000d13137c24 */ /* 0x000fe2000f8e02ff */
[----:B------:R-:W-:Y:S01]  /*8eec0*/  ULDC.64 UR12, c[0x0][0x650] ;  /* 0x00019400000c7ab9 */ /* 0x000fe20000000a00 */
[----:B-1----:R-:W-:Y:S01]  /*8eed0*/  IMAD.MOV.U32 R33, RZ, RZ, R16 ;  /* 0x000000ffff217224 */ /* 0x002fe200078e0010 */
[----:B------:R-:W-:Y:S01]  /*8eee0*/  ISETP.GE.U32.AND P0, PT, R16, UR12, PT ;  /* 0x0000000c10007c0c */ /* 0x000fe2000bf06070 */
[----:B------:R-:W-:Y:S01]  /*8eef0*/  IMAD.IADD R35, R17, 0x1, R19 ;  /* 0x0000000111237824 */ /* 0x000fe200078e0213 */
[----:B------:R-:W-:Y:S01]  /*8ef00*/  PRMT R17, RZ, 0x7610, R17 ;  /* 0x00007610ff117816 */ /* 0x000fe20000000011 */
[----:B------:R-:W-:-:S03]  /*8ef10*/  IMAD.MOV.U32 R16, RZ, RZ, -0x1 ;  /* 0xffffffffff107424 */ /* 0x000fc600078e00ff */
[----:B------:R0:W-:Y:S01]  /*8ef20*/  STL [R1+0x149c], R35 ;  /* 0x00149c2301007387 */ /* 0x0001e20000100800 */
[----:B------:R-:W-:-:S03]  /*8ef30*/  ISETP.GE.U32.AND.EX P0, PT, R35, UR13, PT, P0 ;  /* 0x0000000d23007c0c */ /* 0x000fc6000bf06100 */
[----:B------:R0:W-:Y:S04]  /*8ef40*/  STL [R1+0x14a0], R33 ;  /* 0x0014a02101007387 */ /* 0x0001e80000100800 */
[----:B------:R0:W-:Y:S06]  /*8ef50*/  STL [R1+0x1498], R16 ;  /* 0x0014981001007387 */ /* 0x0001ec0000100800 */
[----:B------:R-:W-:Y:S05]  /*8ef60*/  @P0 BRA `(.L_x_36) ;  /* 0x00000004007c0947 */ /* 0x000fea0003800000 */
[----:B------:R-:W0:Y:S01]  /*8ef70*/  S2R R28, SR_CTAID.X ;  /* 0x00000000001c7919 */ /* 0x000e220000002500 */
[----:B------:R-:W1:Y:S01]  /*8ef80*/  LDC.64 R22, c[0x0][0x628] ;  /* 0x00018a00ff167b82 */ /* 0x000e620000000a00 */
[----:B------:R-:W-:Y:S01]  /*8ef90*/  ULDC UR6, c[0x0][0x150] ;  /* 0x0000540000067ab9 */ /* 0x000fe20000000800 */
[----:B------:R-:W-:Y:S01]  /*8efa0*/  IMAD.MOV.U32 R20, RZ, RZ, R33 ;  /* 0x000000ffff147224 */ /* 0x000fe200078e0021 */
[----:B------:R-:W2:Y:S01]  /*8efb0*/  S2R R30, SR_CTAID.Y ;  /* 0x00000000001e7919 */ /* 0x000ea20000002600 */
[----:B------:R-:W-:-:S04]  /*8efc0*/  IMAD.MOV.U32 R21, RZ, RZ, R35 ;  /* 0x000000ffff157224 */ /* 0x000fc800078e0023 */
[----:B------:R-:W3:Y:S08]  /*8efd0*/  LDC R31, c[0x0][0x144] ;  /* 0x00005100ff1f7b82 */ /* 0x000ef00000000800 */
[----:B------:R-:W4:Y:S08]  /*8efe0*/  LDC R24, c[0x0][0x630] ;  /* 0x00018c00ff187b82 */ /* 0x000f300000000800 */
[----:B------:R-:W2:Y:S01]  /*8eff0*/  LDC.64 R26, c[0x0][0x620] ;  /* 0x00018800ff1a7b82 */ /* 0x000ea20000000a00 */
[----:B-1----:R-:W-:-:S04]  /*8f000*/  ISETP.NE.U32.AND P0, PT, R22, RZ, PT ;  /* 0x000000ff1600720c */ /* 0x002fc80003f05070 */
[----:B------:R-:W-:Y:S02]  /*8f010*/  ISETP.NE.AND.EX P0, PT, R23, RZ, PT, P0 ;  /* 0x000000ff1700720c */ /* 0x000fe40003f05300 */
[----:B0-----:R-:W-:-:S05]  /*8f020*/  I2FP.F32.U32 R16, R28 ;  /* 0x0000001c00107245 */ /* 0x001fca0000201000 */
[----:B------:R-:W-:-:S04]  /*8f030*/  FMUL R16, R16, UR6 ;  /* 0x0000000610107c20 */ /* 0x000fc80008400000 */
[----:B------:R0:W1:Y:S02]  /*8f040*/  F2I.U32.TRUNC.NTZ R29, R16 ;  /* 0x00000010001d7305 */ /* 0x000064000020f000 */
[----:B---34-:R-:W-:Y:S05]  /*8f050*/  @!P0 BRA `(.L_x_37) ;  /* 0x0000000000288947 */ /* 0x018fea0003800000 */
[----:B0-----:R-:W0:Y:S02]  /*8f060*/  LDC R16, c[0x0][0x634] ;  /* 0x00018d00ff107b82 */ /* 0x001e240000000800 */
[----:B0-----:R-:W-:-:S05]  /*8f070*/  IADD3 R21, P0, R33, R16, RZ ;  /* 0x0000001021157210 */ /* 0x001fca0007f1e0ff */
[----:B------:R-:W-:-:S04]  /*8f080*/  IMAD.X R25, RZ, RZ, R35, P0 ;  /* 0x000000ffff197224 */ /* 0x000fc800000e0623 */
[----:B------:R-:W-:-:S04]  /*8f090*/  IMAD.WIDE.U32 R16, R25, R22, RZ ;  /* 0x0000001619107225 */ /* 0x000fc800078e00ff */
[----:B-----5:R-:W-:-:S04]  /*8f0a0*/  IMAD.WIDE.U32 R18, P0, R21, R23, R16 ;  /* 0x0000001715127225 */ /* 0x020fc80007800010 */
[----:B------:R-:W-:-:S04]  /*8f0b0*/  IMAD.WIDE.U32 R16, R21, R22, RZ ;  /* 0x0000001615107225 */ /* 0x000fc800078e00ff */
[----:B------:R-:W-:Y:S01]  /*8f0c0*/  IMAD.X R21, RZ, RZ, RZ, P0 ;  /* 0x000000ffff157224 */ /* 0x000fe200000e06ff */
[----:B------:R-:W-:Y:S01]  /*8f0d0*/  IADD3 RZ, P0, R17, R18, RZ ;  /* 0x0000001211ff7210 */ /* 0x000fe20007f1e0ff */
[----:B------:R-:W-:-:S04]  /*8f0e0*/  IMAD.MOV.U32 R20, RZ, RZ, R19 ;  /* 0x000000ffff147224 */ /* 0x000fc800078e0013 */
[----:B------:R-:W-:-:S08]  /*8f0f0*/  IMAD.WIDE.U32.X R20, R25, R23, R20, P0 ;  /* 0x0000001719147225 */ /* 0x000fd000000e0414 */
.L_x_37:
[-CC-:B------:R-:W-:Y:S01]  /*8f100*/  SHF.R.U64 R39, R20, R24.reuse, R21.reuse ;  /* 0x0000001814277219 */ /* 0x180fe20000001215 */
[----:B------:R-:W3:Y:S01]  /*8f110*/  LDC.64 R36, c[0x0][0x640] ;  /* 0x00019000ff247b82 */ /* 0x000ee20000000a00 */
[----:B0-----:R-:W-:Y:S01]  /*8f120*/  SHF.R.U32.HI R16, RZ, R24, R21 ;  /* 0x00000018ff107219 */ /* 0x001fe20000011615 */
[----:B-1----:R-:W-:Y:S01]  /*8f130*/  IMAD.MOV R29, RZ, RZ, -R29 ;  /* 0x000000ffff1d7224 */ /* 0x002fe200078e0a1d */
[----:B------:R-:W-:Y:S01]  /*8f140*/  IADD3 R19, P0, RZ, -R39, RZ ;  /* 0x80000027ff137210 */ /* 0x000fe20007f1e0ff */
[----:B------:R-:W-:Y:S01]  /*8f150*/  ULDC UR6, c[0x0][0x154] ;  /* 0x0000550000067ab9 */ /* 0x000fe20000000800 */
[----:B------:R-:W-:Y:S02]  /*8f160*/  IMAD.MOV.U32 R21, RZ, RZ, 0x1 ;  /* 0x00000001ff157424 */ /* 0x000fe400078e00ff */
[----:B------:R-:W-:Y:S01]  /*8f170*/  IMAD R29, R31, R29, R28 ;  /* 0x0000001d1f1d7224 */ /* 0x000fe200078e021c */
[----:B------:R-:W0:Y:S01]  /*8f180*/  LDC R20, c[0x0][0x618] ;  /* 0x00018600ff147b82 */ /* 0x000e220000000800 */
[----:B------:R-:W-:-:S02]  /*8f190*/  IMAD.X R17, RZ, RZ, ~R16, P0 ;  /* 0x000000ffff117224 */ /* 0x000fc400000e0e10 */
[----:B------:R-:W-:Y:S02]  /*8f1a0*/  IMAD.MOV.U32 R16, RZ, RZ, R33 ;  /* 0x000000ffff107224 */ /* 0x000fe400078e0021 */
[-C--:B--2--5:R-:W-:Y:S02]  /*8f1b0*/  IMAD R18, R17, R26.reuse, RZ ;  /* 0x0000001a11127224 */ /* 0x0a4fe400078e02ff */
[----:B------:R-:W-:Y:S01]  /*8f1c0*/  IMAD.MOV.U32 R17, RZ, RZ, R35 ;  /* 0x000000ffff117224 */ /* 0x000fe200078e0023 */
[----:B------:R-:W1:Y:S01]  /*8f1d0*/  LDC R32, c[0x0][0x608] ;  /* 0x00018200ff207b82 */ /* 0x000e620000000800 */
[----:B------:R-:W-:-:S04]  /*8f1e0*/  IMAD.WIDE.U32 R16, R19, R26, R16 ;  /* 0x0000001a13107225 */ /* 0x000fc800078e0010 */
[----:B------:R-:W-:-:S03]  /*8f1f0*/  IMAD R19, R19, R27, R18 ;  /* 0x0000001b13137224 */ /* 0x000fc600078e0212 */
[----:B------:R-:W2:Y:S01]  /*8f200*/  LDC R34, c[0x0][0x658] ;  /* 0x00019600ff227b82 */ /* 0x000ea20000000800 */
[----:B------:R-:W-:Y:S01]  /*8f210*/  I2FP.F32.U32 R18, R30 ;  /* 0x0000001e00127245 */ /* 0x000fe20000201000 */
[----:B------:R-:W-:Y:S01]  /*8f220*/  IMAD.IADD R17, R17, 0x1, R19 ;  /* 0x0000000111117824 */ /* 0x000fe200078e0213 */
[----:B---3--:R-:W-:Y:S01]  /*8f230*/  ISETP.NE.U32.AND P0, PT, R36, RZ, PT ;  /* 0x000000ff2400720c */ /* 0x008fe20003f05070 */
[----:B------:R-:W-:Y:S02]  /*8f240*/  IMAD.MOV.U32 R19, RZ, RZ, -0x1 ;  /* 0xffffffffff137424 */ /* 0x000fe400078e00ff */
[----:B------:R-:W-:Y:S02]  /*8f250*/  FMUL R18, R18, UR6 ;  /* 0x0000000612127c20 */ /* 0x000fe40008400000 */
[----:B------:R-:W3:Y:S01]  /*8f260*/  LDC R27, c[0x0][0x148] ;  /* 0x00005200ff1b7b82 */ /* 0x000ee20000000800 */
[----:B0-----:R-:W-:Y:S01]  /*8f270*/  SHF.R.U64 R24, R16, R20, R17 ;  /* 0x0000001410187219 */ /* 0x001fe20000001211 */
[----:B------:R0:W4:Y:S01]  /*8f280*/  F2I.U32.TRUNC.NTZ R25, R18 ;  /* 0x0000001200197305 */ /* 0x000122000020f000 */
[----:B------:R-:W-:-:S02]  /*8f290*/  ISETP.NE.AND.EX P0, PT, R37, RZ, PT, P0 ;  /* 0x000000ff2500720c */ /* 0x000fc40003f05300 */
[----:B------:R-:W-:-:S03]  /*8f2a0*/  SHF.R.U32.HI R17, RZ, R20, R17 ;  /* 0x00000014ff117219 */ /* 0x000fc60000011611 */
[----:B------:R-:W0:Y:S01]  /*8f2b0*/  LDC R28, c[0x0][0x600] ;  /* 0x00018000ff1c7b82 */ /* 0x000e220000000800 */
[-CC-:B-1----:R-:W-:Y:S02]  /*8f2c0*/  SHF.R.U64 R22, R24, R32.reuse, R17.reuse ;  /* 0x0000002018167219 */ /* 0x182fe40000001211 */
[----:B------:R-:W-:-:S05]  /*8f2d0*/  SHF.R.U32.HI R17, RZ, R32, R17 ;  /* 0x00000020ff117219 */ /* 0x000fca0000011611 */
[----:B------:R-:W1:Y:S01]  /*8f2e0*/  LDC R33, c[0x0][0x648] ;  /* 0x00019200ff217b82 */ /* 0x000e620000000800 */
[-CC-:B--2---:R-:W-:Y:S02]  /*8f2f0*/  SHF.R.U64 R26, R22, R34.reuse, R17.reuse ;  /* 0x00000022161a7219 */ /* 0x184fe40000001211 */
[-C--:B------:R-:W-:Y:S02]  /*8f300*/  SHF.L.U32 R19, R19, R34.reuse, RZ ;  /* 0x0000002213137219 */ /* 0x080fe400000006ff */
[-C--:B------:R-:W-:Y:S01]  /*8f310*/  SHF.R.U32.HI R17, RZ, R34.reuse, R17 ;  /* 0x00000022ff117219 */ /* 0x080fe20000011611 */
[----:B------:R-:W-:Y:S01]  /*8f320*/  IMAD.MOV.U32 R16, RZ, RZ, R26 ;  /* 0x000000ffff107224 */ /* 0x000fe200078e001a */
[----:B------:R-:W-:Y:S01]  /*8f330*/  SHF.L.U32 R34, R21, R34, RZ ;  /* 0x0000002215227219 */ /* 0x000fe200000006ff */
[----:B------:R-:W2:Y:S01]  /*8f340*/  LDC R35, c[0x0][0x638] ;  /* 0x00018e00ff237b82 */ /* 0x000ea20000000800 */
[----:B------:R-:W-:-:S07]  /*8f350*/  LOP3.LUT R31, RZ, R19, RZ, 0x33, !PT ;  /* 0x00000013ff1f7212 */ /* 0x000fce00078e33ff */
[----:B------:R-:W0:Y:S01]  /*8f360*/  LDC R38, c[0x0][0x610] ;  /* 0x00018400ff267b82 */ /* 0x000e220000000800 */
[----:B----4-:R-:W-:Y:S05]  /*8f370*/  @!P0 BRA `(.L_x_38) ;  /* 0x0000000000288947 */ /* 0x010fea0003800000 */
[----:B------:R-:W4:Y:S02]  /*8f380*/  LDC R21, c[0x0][0x64c] ;  /* 0x00019300ff157b82 */ /* 0x000f240000000800 */
[----:B----4-:R-:W-:-:S05]  /*8f390*/  IADD3 R21, P0, R26, R21, RZ ;  /* 0x000000151a157210 */ /* 0x010fca0007f1e0ff */
[----:B------:R-:W-:-:S04]  /*8f3a0*/  IMAD.X R23, RZ, RZ, R17, P0 ;  /* 0x000000ffff177224 */ /* 0x000fc800000e0611 */
[----:B------:R-:W-:-:S04]  /*8f3b0*/  IMAD.WIDE.U32 R16, R23, R36, RZ ;  /* 0x0000002417107225 */ /* 0x000fc800078e00ff */
[----:B0-----:R-:W-:-:S04]  /*8f3c0*/  IMAD.WIDE.U32 R18, P0, R21, R37, R16 ;  /* 0x0000002515127225 */ /* 0x001fc80007800010 */
[----:B------:R-:W-:-:S04]  /*8f3d0*/  IMAD.WIDE.U32 R16, R21, R36, RZ ;  /* 0x0000002415107225 */ /* 0x000fc800078e00ff */
[----:B------:R-:W-:Y:S01]  /*8f3e0*/  IMAD.X R21, RZ, RZ, RZ, P0 ;  /* 0x000000ffff157224 */ /* 0x000fe200000e06ff */
[----:B------:R-:W-:Y:S01]  /*8f3f0*/  IADD3 RZ, P0, R17, R18, RZ ;  /* 0x0000001211ff7210 */ /* 0x000fe20007f1e0ff */
[----:B------:R-:W-:-:S04]  /*8f400*/  IMAD.MOV.U32 R20, RZ, RZ, R19 ;  /* 0x000000ffff147224 */ /* 0x000fc800078e0013 */
[----:B------:R-:W-:-:S08]  /*8f410*/  IMAD.WIDE.U32.X R16, R23, R37, R20, P0 ;  /* 0x0000002517107225 */ /* 0x000fd000000e0414 */
.L_x_38:
[----:B0-----:R-:W0:Y:S01]  /*8f420*/  LDC R18, c[0x0][0x65c] ;  /* 0x00019700ff127b82 */ /* 0x001e220000000800 */
[----:B-1----:R-:W-:Y:S01]  /*8f430*/  SHF.R.U64 R16, R16, R33, R17 ;  /* 0x0000002110107219 */ /* 0x002fe20000001211 */
[----:B------:R-:W-:Y:S01]  /*8f440*/  VIADD R21, R28, 0xffffffff ;  /* 0xffffffff1c157836 */ /* 0x000fe20000000000 */
[----:B------:R-:W-:Y:S01]  /*8f450*/  LOP3.LUT R19, R22, R31, RZ, 0xc0, !PT ;  /* 0x0000001f16137212 */ /* 0x000fe200078ec0ff */
[----:B------:R-:W-:Y:S01]  /*8f460*/  IMAD.MOV R25, RZ, RZ, -R25 ;  /* 0x000000ffff197224 */ /* 0x000fe200078e0a19 */
[----:B------:R-:W-:Y:S01]  /*8f470*/  R2UR UR25, R39 ;  /* 0x00000000271972ca */ /* 0x000fe200000e0000 */
[----:B------:R-:W-:Y:S01]  /*8f480*/  IMAD.MOV R17, RZ, RZ, -R16 ;  /* 0x000000ffff117224 */ /* 0x000fe200078e0a10 */
[----:B------:R-:W-:Y:S01]  /*8f490*/  LOP3.LUT R24, R24, R21, RZ, 0xc0, !PT ;  /* 0x0000001518187212 */ /* 0x000fe200078ec0ff */
[----:B------:R-:W-:Y:S02]  /*8f4a0*/  IMAD R16, R34, R16, R19 ;  /* 0x0000001022107224 */ /* 0x000fe400078e0213 */
[----:B--2---:R-:W-:-:S04]  /*8f4b0*/  IMAD R17, R17, R35, R26 ;  /* 0x0000002311117224 */ /* 0x004fc800078e021a */
[----:B------:R-:W-:Y:S01]  /*8f4c0*/  IMAD R17, R17, R28, R24 ;  /* 0x0000001c11117224 */ /* 0x000fe200078e0218 */
[----:B0-----:R-:W-:Y:S01]  /*8f4d0*/  ISETP.NE.AND P0, PT, R18, 0x1, PT ;  /* 0x000000011200780c */ /* 0x001fe20003f05270 */
[----:B------:R-:W-:-:S12]  /*8f4e0*/  IMAD.MOV.U32 R18, RZ, RZ, 0x1 ;  /* 0x00000001ff127424 */ /* 0x000fd800078e00ff */
[----:B---3--:R-:W-:-:S04]  /*8f4f0*/  @P0 IMAD R29, R27, R25, R30 ;  /* 0x000000191b1d0224 */ /* 0x008fc800078e021e */
[----:B------:R-:W-:-:S05]  /*8f500*/  IMAD R16, R16, R38, R29 ;  /* 0x0000002610107224 */ /* 0x000fca00078e021d */
[----:B------:R-:W-:Y:S02]  /*8f510*/  SEL R19, R17, R16, !P0 ;  /* 0x0000001011137207 */ /* 0x000fe40004000000 */
[----:B------:R-:W-:Y:S02]  /*8f520*/  SEL R40, R16, R17, !P0 ;  /* 0x0000001110287207 */ /* 0x000fe40004000000 */
[----:B------:R-:W-:Y:S01]  /*8f530*/  PRMT R17, R18, 0x7610, R17 ;  /* 0x0000761012117816 */ /* 0x000fe20000000011 */
[----:B------:R1:W-:Y:S04]  /*8f540*/  STL [R1+0x1498], R19 ;  /* 0x0014981301007387 */ /* 0x0003e80000100800 */
[----:B------:R1:W-:Y:S02]  /*8f550*/  STL [R1+0x4e0], R40 ;  /* 0x0004e02801007387 */ /* 0x0003e40000100800 */
.L_x_36:
[----:B------:R-:W-:Y:S01]  /*8f560*/  UIADD3 UR5, UR11, UR5, URZ ;  /* 0x000000050b057290 */ /* 0x000fe2000fffe03f */
[----:B0----5:R-:W-:Y:S01]  /*8f570*/  IMAD.MOV.U32 R16, RZ, RZ, R40 ;  /* 0x000000ffff107224 */ /* 0x021fe200078e0028 */
[----:B------:R-:W-:Y:S02]  /*8f580*/  LOP3.LUT P0, RZ, R17, 0xff, RZ, 0xc0, !PT ;  /* 0x000000ff11ff7812 */ /* 0x000fe4000780c0ff */
[----:B------:R-:W-:Y:S02]  /*8f590*/  USHF.R.U32.HI UR6, URZ, 0x2, UR5 ;  /* 0x000000023f067899 */ /* 0x000fe40008011605 */
[----:B------:R0:W-:Y:S01]  /*8f5a0*/  STL [R1+0x1494], R16 ;  /* 0x0014941001007387 */ /* 0x0001e20000100800 */
[----:B------:R-:W-:Y:S02]  /*8f5b0*/  UISETP.GT.U32.AND UP1, UPT, UR5, 0x3, UPT ;  /* 0x000000030500788c */ /* 0x000fe4000bf24070 */
[----:B------:R-:W-:Y:S02]  /*8f5c0*/  ULOP3.LUT UR6, UR6, 0x1, URZ, 0xc0, !UPT ;  /* 0x0000000106067892 */ /* 0x000fe4000f8ec03f */
[----:B------:R-:W-:-:S02]  /*8f5d0*/  UISETP.LT.U32.AND UP1, UPT, UR11, 0x4, UP1 ;  /* 0x000000040b00788c */ /* 0x000fc40008f21070 */
[----:B------:R-:W-:Y:S02]  /*8f5e0*/  UISETP.NE.U32.AND UP0, UPT, UR6, 0x1, UPT ;  /* 0x000000010600788c */ /* 0x000fe4000bf05070 */
[----:B------:R-:W-:Y:S02]  /*8f5f0*/  USEL UR12, URZ, 0x1, !UP1 ;  /* 0x000000013f0c7887 */ /* 0x000fe4000c800000 */
[----:B------:R-:W-:Y:S02]  /*8f600*/  UISETP.GT.U32.AND UP0, UPT, UR11, 0x3, !UP0 ;  /* 0x000000030b00788c */ /* 0x000fe4000c704070 */
[----:B------:R-:W-:Y:S02]  /*8f610*/  ULOP3.LUT UR5, UR5, 0x3, URZ, 0xc0, !UPT ;  /* 0x0000000305057892 */ /* 0x000fe4000f8ec03f */
[----:B------:R-:W-:-:S04]  /*8f620*/  USEL UR6, URZ, 0x1, !UP0 ;  /* 0x000000013f067887 */ /* 0x000fc8000c000000 */
[----:B------:R-:W-:Y:S01]  /*8f630*/  ULOP3.LUT UR4, UR6, UR4, UR12, 0x96, !UPT ;  /* 0x0000000406047292 */ /* 0x000fe2000f8e960c */
[----:B0-----:R-:W-:Y:S11]  /*8f640*/  @P0 BRA `(.L_x_39) ;  /* 0xfffff71800980947 */ /* 0x001ff6000383ffff */
[----:B------:R-:W-:Y:S05]  /*8f650*/  EXIT ;  /* 0x000000000000794d */ /* 0x000fea0003800000 */
.L_x_3:
[----:B------:R-:W2:Y:S01]  /*8f660*/  LDL R17, [R1+0x14a0] ;  /* 0x0014a00001117983 */ /* 0x000ea20000100800 */
[----:B------:R-:W-:-:S03]  /*8f670*/  ULDC.64 UR4, c[0x0][0x650] ;  /* 0x0001940000047ab9 */ /* 0x000fc60000000a00 */
[----:B------:R-:W3:Y:S01]  /*8f680*/  LDL R18, [R1+0x149c] ;  /* 0x00149c0001127983 */ /* 0x000ee20000100800 */
[----:B------:R-:W-:Y:S01]  /*8f690*/  PRMT R6, RZ, 0x7610, R6 ;  /* 0x00007610ff067816 */ /* 0x000fe20000000006 */
[----:B------:R-:W-:Y:S02]  /*8f6a0*/  IMAD.MOV.U32 R5, RZ, RZ, -0x1 ;  /* 0xffffffffff057424 */ /* 0x000fe400078e00ff */
[----:B------:R-:W-:Y:S02]  /*8f6b0*/  IMAD.MOV.U32 R4, RZ, RZ, -0x1 ;  /* 0xffffffffff047424 */ /* 0x000fe400078e00ff */
[----:B------:R-:W-:Y:S01]  /*8f6c0*/  IMAD.MOV.U32 R10, RZ, RZ, -0x1 ;  /* 0xffffffffff0a7424 */ /* 0x000fe200078e00ff */
[----:B--2---:R-:W-:-:S04]  /*8f6d0*/  ISETP.GE.U32.AND P0, PT, R17, UR4, PT ;  /* 0x0000000411007c0c */ /* 0x004fc8000bf06070 */
[----:B---3--:R-:W-:-:S13]  /*8f6e0*/  ISETP.GE.U32.AND.EX P0, PT, R18, UR5, PT, P0 ;  /* 0x0000000512007c0c */ /* 0x008fda000bf06100 */
[----:B------:R-:W-:Y:S05]  /*8f6f0*/  @P0 BRA `(.L_x_40) ;  /* 0x0000000400640947 */ /* 0x000fea0003800000 */
        /* <DEDUP_REMOVED lines=18> */
.L_x_41:
[--C-:B------:R-:W-:Y:S01]  /*8f820*/  SHF.R.U64 R10, R8, R12, R9.reuse ;  /* 0x0000000c080a7219 */ /* 0x100fe20000001209 */
[----:B------:R-:W-:Y:S01]  /*8f830*/  IMAD.MOV.U32 R5, RZ, RZ, R18 ;  /* 0x000000ffff057224 */ /* 0x000fe200078e0012 */
[----:B------:R-:W-:Y:S01]  /*8f840*/  I2FP.F32.U32 R6, R2 ;  /* 0x0000000200067245 */ /* 0x000fe20000201000 */
[----:B------:R-:W0:Y:S01]  /*8f850*/  LDC R16, c[0x0][0x618] ;  /* 0x00018600ff107b82 */ /* 0x000e220000000800 */
[----:B------:R-:W-:Y:S01]  /*8f860*/  SHF.R.U32.HI R3, RZ, R12, R9 ;  /* 0x0000000cff037219 */ /* 0x000fe20000011609 */
[----:B------:R-:W-:Y:S01]  /*8f870*/  ULDC UR4, c[0x0][0x150] ;  /* 0x0000540000047ab9 */ /* 0x000fe20000000800 */
[----:B------:R-:W-:Y:S01]  /*8f880*/  IADD3 R7, P0, RZ, -R10, RZ ;  /* 0x8000000aff077210 */ /* 0x000fe20007f1e0ff */
[----:B------:R-:W-:Y:S01]  /*8f890*/  FMUL R9, R6, UR4 ;  /* 0x0000000406097c20 */ /* 0x000fe20008400000 */
[----:B------:R-:W-:Y:S01]  /*8f8a0*/  IMAD.MOV.U32 R4, RZ, RZ, R17 ;  /* 0x000000ffff047224 */ /* 0x000fe200078e0011 */
[----:B------:R-:W-:Y:S02]  /*8f8b0*/  ULDC UR4, c[0x0][0x154] ;  /* 0x0000550000047ab9 */ /* 0x000fe40000000800 */
[----:B------:R-:W1:Y:S01]  /*8f8c0*/  LDC.64 R18, c[0x0][0x640] ;  /* 0x00019000ff127b82 */ /* 0x000e620000000a00 */
[----:B------:R-:W-:Y:S01]  /*8f8d0*/  IMAD.X R3, RZ, RZ, ~R3, P0 ;  /* 0x000000ffff037224 */ /* 0x000fe200000e0e03 */
[----:B------:R-:W2:Y:S01]  /*8f8e0*/  F2I.U32.TRUNC.NTZ R9, R9 ;  /* 0x0000000900097305 */ /* 0x000ea2000020f000 */
[----:B------:R-:W-:-:S04]  /*8f8f0*/  IMAD.WIDE.U32 R4, R7, R14, R4 ;  /* 0x0000000e07047225 */ /* 0x000fc800078e0004 */
[----:B------:R-:W-:Y:S01]  /*8f900*/  IMAD R6, R3, R14, RZ ;  /* 0x0000000e03067224 */ /* 0x000fe200078e02ff */
[----:B------:R-:W3:Y:S03]  /*8f910*/  LDC R11, c[0x0][0x144] ;  /* 0x00005100ff0b7b82 */ /* 0x000ee60000000800 */
[----:B------:R-:W-:Y:S02]  /*8f920*/  IMAD R3, R7, R15, R6 ;  /* 0x0000000f07037224 */ /* 0x000fe400078e0206 */
[----:B------:R-:W-:Y:S02]  /*8f930*/  IMAD.MOV.U32 R6, RZ, RZ, -0x1 ;  /* 0xffffffffff067424 */ /* 0x000fe400078e00ff */
[----:B------:R-:W-:Y:S01]  /*8f940*/  IMAD.IADD R3, R5, 0x1, R3 ;  /* 0x0000000105037824 */ /* 0x000fe200078e0203 */
[----:B------:R-:W4:Y:S01]  /*8f950*/  LDC R12, c[0x0][0x608] ;  /* 0x00018200ff0c7b82 */ /* 0x000f220000000800 */
[----:B------:R-:W-:-:S03]  /*8f960*/  I2FP.F32.U32 R5, R0 ;  /* 0x0000000000057245 */ /* 0x000fc60000201000 */
[-C--:B0-----:R-:W-:Y:S01]  /*8f970*/  SHF.R.U64 R8, R4, R16.reuse, R3 ;  /* 0x0000001004087219 */ /* 0x081fe20000001203 */
[----:B--2---:R-:W-:Y:S01]  /*8f980*/  IMAD.MOV R4, RZ, RZ, -R9 ;  /* 0x000000ffff047224 */ /* 0x004fe200078e0a09 */
[----:B------:R-:W-:Y:S01]  /*8f990*/  SHF.R.U32.HI R3, RZ, R16, R3 ;  /* 0x00000010ff037219 */ /* 0x000fe20000011603 */
[----:B------:R-:W-:Y:S01]  /*8f9a0*/  FMUL R5, R5, UR4 ;  /* 0x0000000405057c20 */ /* 0x000fe20008400000 */
[----:B------:R-:W0:Y:S01]  /*8f9b0*/  LDC R7, c[0x0][0x658] ;  /* 0x00019600ff077b82 */ /* 0x000e220000000800 */
[----:B-1----:R-:W-:-:S04]  /*8f9c0*/  ISETP.NE.U32.AND P0, PT, R18, RZ, PT ;  /* 0x000000ff1200720c */ /* 0x002fc80003f05070 */
[----:B------:R-:W-:-:S03]  /*8f9d0*/  ISETP.NE.AND.EX P0, PT, R19, RZ, PT, P0 ;  /* 0x000000ff1300720c */ /* 0x000fc60003f05300 */
[----:B------:R-:W1:Y:S01]  /*8f9e0*/  LDC R15, c[0x0][0x148] ;  /* 0x00005200ff0f7b82 */ /* 0x000e620000000800 */
[----:B---3--:R-:W-:Y:S02]  /*8f9f0*/  IMAD R17, R11, R4, R2 ;  /* 0x000000040b117224 */ /* 0x008fe400078e0202 */
[----:B------:R-:W-:-:S05]  /*8fa00*/  IMAD.MOV.U32 R4, RZ, RZ, 0x1 ;  /* 0x00000001ff047424 */ /* 0x000fca00078e00ff */
[----:B------:R-:W2:Y:S01]  /*8fa10*/  LDC R14, c[0x0][0x600] ;  /* 0x00018000ff0e7b82 */ /* 0x000ea20000000800 */
[-CC-:B----4-:R-:W-:Y:S02]  /*8fa20*/  SHF.R.U64 R11, R8, R12.reuse, R3.reuse ;  /* 0x0000000c080b7219 */ /* 0x190fe40000001203 */
[----:B------:R-:W-:Y:S02]  /*8fa30*/  SHF.R.U32.HI R2, RZ, R12, R3 ;  /* 0x0000000cff027219 */ /* 0x000fe40000011603 */
[----:B------:R3:W4:Y:S03]  /*8fa40*/  F2I.U32.TRUNC.NTZ R12, R5 ;  /* 0x00000005000c7305 */ /* 0x000726000020f000 */
[----:B------:R-:W1:Y:S01]  /*8fa50*/  LDC R20, c[0x0][0x648] ;  /* 0x00019200ff147b82 */ /* 0x000e620000000800 */
[-C--:B0-----:R-:W-:Y:S02]  /*8fa60*/  SHF.R.U64 R13, R11, R7.reuse, R2 ;  /* 0x000000070b0d7219 */ /* 0x081fe40000001202 */
[----:B------:R-:W-:-:S02]  /*8fa70*/  SHF.L.U32 R6, R6, R7, RZ ;  /* 0x0000000706067219 */ /* 0x000fc400000006ff */
[-C--:B------:R-:W-:Y:S01]  /*8fa80*/  SHF.R.U32.HI R3, RZ, R7.reuse, R2 ;  /* 0x00000007ff037219 */ /* 0x080fe20000011602 */
[----:B------:R-:W-:Y:S01]  /*8fa90*/  IMAD.MOV.U32 R2, RZ, RZ, R13 ;  /* 0x000000ffff027224 */ /* 0x000fe200078e000d */
[----:B------:R-:W-:Y:S01]  /*8faa0*/  SHF.L.U32 R16, R4, R7, RZ ;  /* 0x0000000704107219 */ /* 0x000fe200000006ff */
[----:B------:R-:W0:Y:S01]  /*8fab0*/  LDC R21, c[0x0][0x638] ;  /* 0x00018e00ff157b82 */ /* 0x000e220000000800 */
[----:B------:R-:W-:-:S07]  /*8fac0*/  LOP3.LUT R22, RZ, R6, RZ, 0x33, !PT ;  /* 0x00000006ff167212 */ /* 0x000fce00078e33ff */
[----:B------:R-:W0:Y:S01]  /*8fad0*/  LDC R23, c[0x0][0x610] ;  /* 0x00018400ff177b82 */ /* 0x000e220000000800 */
[----:B---34-:R-:W-:Y:S05]  /*8fae0*/  @!P0 BRA `(.L_x_42) ;  /* 0x0000000000288947 */ /* 0x018fea0003800000 */
[----:B------:R-:W3:Y:S02]  /*8faf0*/  LDC R2, c[0x0][0x64c] ;  /* 0x00019300ff027b82 */ /* 0x000ee40000000800 */
[----:B---3--:R-:W-:-:S05]  /*8fb00*/  IADD3 R7, P0, R13, R2, RZ ;  /* 0x000000020d077210 */ /* 0x008fca0007f1e0ff */
        /* <DEDUP_REMOVED lines=8> */
.L_x_42:
[----:B------:R-:W3:Y:S01]  /*8fb90*/  LDC R4, c[0x0][0x65c] ;  /* 0x00019700ff047b82 */ /* 0x000ee20000000800 */
[----:B-1----:R-:W-:Y:S01]  /*8fba0*/  SHF.R.U64 R3, R2, R20, R3 ;  /* 0x0000001402037219 */ /* 0x002fe20000001203 */
[----:B--2---:R-:W-:Y:S01]  /*8fbb0*/  VIADD R5, R14, 0xffffffff ;  /* 0xffffffff0e057836 */ /* 0x004fe20000000000 */
[----:B------:R-:W-:Y:S01]  /*8fbc0*/  LOP3.LUT R2, R11, R22, RZ, 0xc0, !PT ;  /* 0x000000160b027212 */ /* 0x000fe200078ec0ff */
[----:B------:R-:W-:Y:S02]  /*8fbd0*/  IMAD.MOV R12, RZ, RZ, -R12 ;  /* 0x000000ffff0c7224 */ /* 0x000fe400078e0a0c */
[----:B------:R-:W-:Y:S02]  /*8fbe0*/  IMAD.MOV.U32 R6, RZ, RZ, 0x1 ;  /* 0x00000001ff067424 */ /* 0x000fe400078e00ff */
[----:B------:R-:W-:Y:S01]  /*8fbf0*/  IMAD R2, R16, R3, R2 ;  /* 0x0000000310027224 */ /* 0x000fe200078e0202 */
[----:B---3--:R-:W-:Y:S01]  /*8fc00*/  ISETP.NE.AND P0, PT, R4, 0x1, PT ;  /* 0x000000010400780c */ /* 0x008fe20003f05270 */
[----:B------:R-:W-:Y:S01]  /*8fc10*/  IMAD.MOV R4, RZ, RZ, -R3 ;  /* 0x000000ffff047224 */ /* 0x000fe200078e0a03 */
[----:B------:R-:W-:-:S11]  /*8fc20*/  LOP3.LUT R3, R8, R5, RZ, 0xc0, !PT ;  /* 0x0000000508037212 */ /* 0x000fd600078ec0ff */
[----:B------:R-:W-:Y:S02]  /*8fc30*/  @P0 IMAD R17, R15, R12, R0 ;  /* 0x0000000c0f110224 */ /* 0x000fe400078e0200 */
[----:B0-----:R-:W-:Y:S02]  /*8fc40*/  IMAD R0, R4, R21, R13 ;  /* 0x0000001504007224 */ /* 0x001fe400078e020d */
[----:B------:R-:W-:Y:S02]  /*8fc50*/  IMAD R5, R2, R23, R17 ;  /* 0x0000001702057224 */ /* 0x000fe400078e0211 */
[----:B------:R-:W-:-:S05]  /*8fc60*/  IMAD R0, R0, R14, R3 ;  /* 0x0000000e00007224 */ /* 0x000fca00078e0203 */
[----:B------:R-:W-:Y:S02]  /*8fc70*/  SEL R4, R0, R5, !P0 ;  /* 0x0000000500047207 */ /* 0x000fe40004000000 */
[----:B------:R-:W-:-:S07]  /*8fc80*/  SEL R5, R5, R0, !P0 ;  /* 0x0000000005057207 */ /* 0x000fce0004000000 */
.L_x_40:
[----:B------:R-:W-:-:S08]  /*8fc90*/  NOP ;  /* 0x0000000000007918 */ /* 0x000fd00000000000 */
[----:B------:R-:W0:-:S00]  /*8fca0*/  USETMAXREG.DEALLOC.CTAPOOL 0x18 ;  /* 0x00000018000079c8 */ /* 0x000e0000080e0500 */
[----:B------:R-:W-:-:S13]  /*8fcb0*/  ISETP.NE.AND P0, PT, RZ, UR6, PT ;  /* 0x00000006ff007c0c */ /* 0x000fda000bf05270 */
[----:B------:R-:W-:Y:S05]  /*8fcc0*/  @P0 EXIT ;  /* 0x000000000000094d */ /* 0x000fea0003800000 */
[----:B0-----:R-:W-:Y:S01]  /*8fcd0*/  LOP3.LUT P0, RZ, R6, 0xff, RZ, 0xc0, !PT ;  /* 0x000000ff06ff7812 */ /* 0x001fe2000780c0ff */
[----:B------:R-:W-:Y:S02]  /*8fce0*/  IMAD.MOV.U32 R0, RZ, RZ, 0x1 ;  /* 0x00000001ff007424 */ /* 0x000fe400078e00ff */
[----:B------:R-:W-:-:S10]  /*8fcf0*/  IMAD.MOV.U32 R6, RZ, RZ, RZ ;  /* 0x000000ffff067224 */ /* 0x000fd400078e00ff */
[----:B------:R-:W-:Y:S05]  /*8fd00*/  @!P0 BRA `(.L_x_43) ;  /* 0x0000000c00548947 */ /* 0x000fea0003800000 */
[----:B------:R-:W0:Y:S01]  /*8fd10*/  LDC R0, c[0x0][0x28c] ;  /* 0x0000a300ff007b82 */ /* 0x000e220000000800 */
[----:B------:R-:W1:Y:S01]  /*8fd20*/  S2R R2, SR_TID.X ;  /* 0x0000000000027919 */ /* 0x000e620000002100 */
[----:B------:R-:W-:Y:S01]  /*8fd30*/  ULDC UR8, c[0x0][0xc] ;  /* 0x0000030000087ab9 */ /* 0x000fe20000000800 */
[----:B------:R-:W-:Y:S01]  /*8fd40*/  ULDC UR9, c[0x0][0x10] ;  /* 0x0000040000097ab9 */ /* 0x000fe20000000800 */
[----:B------:R-:W-:Y:S01]  /*8fd50*/  ULDC UR5, c[0x0][0x658] ;  /* 0x0001960000057ab9 */ /* 0x000fe20000000800 */
[----:B------:R-:W-:Y:S01]  /*8fd60*/  UMOV UR6, 0xffffffff ;  /* 0xffffffff00067882 */ /* 0x000fe20000000000 */
[----:B------:R-:W-:Y:S01]  /*8fd70*/  UMOV UR10, 0x1 ;  /* 0x00000001000a7882 */ /* 0x000fe20000000000 */
[----:B------:R-:W-:Y:S01]  /*8fd80*/  UIMAD.WIDE.U32 UR8, UR8, UR9, URZ ;  /* 0x00000009080872a5 */ /* 0x000fe2000f8e003f */
[----:B------:R-:W-:Y:S01]  /*8fd90*/  BSSY B0, `(.L_x_43) ;  /* 0x00000cc000007945 */ /* 0x000fe20003800000 */
[----:B------:R-:W-:Y:S01]  /*8fda0*/  USHF.L.U32 UR6, UR6, UR5, URZ ;  /* 0x0000000506067299 */ /* 0x000fe2000800063f */
[----:B------:R-:W-:Y:S01]  /*8fdb0*/  IMAD.MOV.U32 R9, RZ, RZ, 0x1 ;  /* 0x00000001ff097424 */ /* 0x000fe200078e00ff */
[----:B------:R-:W-:Y:S01]  /*8fdc0*/  USHF.L.U32 UR19, UR10, UR5, URZ ;  /* 0x000000050a137299 */ /* 0x000fe2000800063f */
[----:B------:R-:W-:Y:S01]  /*8fdd0*/  IMAD.MOV.U32 R6, RZ, RZ, RZ ;  /* 0x000000ffff067224 */ /* 0x000fe200078e00ff */
[----:B------:R-:W-:Y:S01]  /*8fde0*/  ULDC UR4, c[0x0][0x600] ;  /* 0x0001800000047ab9 */ /* 0x000fe20000000800 */
[----:B------:R-:W-:Y:S01]  /*8fdf0*/  ULDC UR5, c[0x0][0x14] ;  /* 0x0000050000057ab9 */ /* 0x000fe20000000800 */
[----:B------:R-:W-:-:S02]  /*8fe00*/  ULOP3.LUT UR21, UR7, 0x2, URZ, 0xfc, !UPT ;  /* 0x0000000207157892 */ /* 0x000fc4000f8efc3f */
[----:B------:R-:W-:Y:S02]  /*8fe10*/  UIMAD.WIDE.U32 UR22, UR8, UR5, URZ ;  /* 0x00000005081672a5 */ /* 0x000fe4000f8e003f */
[----:B------:R-:W-:Y:S02]  /*8fe20*/  UIMAD UR13, UR9, UR5, URZ ;  /* 0x00000005090d72a4 */ /* 0x000fe4000f8e023f */
[----:B------:R-:W-:Y:S02]  /*8fe30*/  UIADD3 UR4, UR4, -0x1, URZ ;  /* 0xffffffff04047890 */ /* 0x000fe4000fffe03f */
[----:B------:R-:W-:Y:S01]  /*8fe40*/  ULOP3.LUT UR18, URZ, UR6, URZ, 0x33, !UPT ;  /* 0x000000063f127292 */ /* 0x000fe2000f8e333f */
[----:B0-----:R-:W-:Y:S01]  /*8fe50*/  VIADD R0, R0, 0x3f ;  /* 0x0000003f00007836 */ /* 0x001fe20000000000 */
[----:B------:R-:W-:Y:S01]  /*8fe60*/  UIADD3 UR13, UR23, UR13, URZ ;  /* 0x0000000d170d7290 */ /* 0x000fe2000fffe03f */
[----:B------:R-:W-:-:S03]  /*8fe70*/  ULDC.64 UR24, c[0x0][0x198] ;  /* 0x0000660000187ab9 */ /* 0x000fc60000000a00 */
[----:B------:R-:W-:-:S04]  /*8fe80*/  SHF.R.S32.HI R3, RZ, 0x1f, R0 ;  /* 0x0000001fff037819 */ /* 0x000fc80000011400 */
[----:B------:R-:W-:Y:S01]  /*8fe90*/  LEA.HI R3, R3, R0, RZ, 0x6 ;  /* 0x0000000003037211 */ /* 0x000fe200078f30ff */
[----:B------:R-:W-:Y:S01]  /*8fea0*/  IMAD.MOV.U32 R0, RZ, RZ, 0x1 ;  /* 0x00000001ff007424 */ /* 0x000fe200078e00ff */
[C---:B-1----:R-:W-:Y:S02]  /*8feb0*/  LOP3.LUT P3, RZ, R2.reuse, 0x7f, RZ, 0xc0, !PT ;  /* 0x0000007f02ff7812 */ /* 0x042fe4000786c0ff */
[----:B------:R-:W-:Y:S02]  /*8fec0*/  SHF.R.S32.HI R7, RZ, 0x6, R3 ;  /* 0x00000006ff077819 */ /* 0x000fe40000011403 */
[----:B------:R-:W-:-:S03]  /*8fed0*/  LOP3.LUT P0, RZ, R2, 0x1f, RZ, 0xc0, !PT ;  /* 0x0000001f02ff7812 */ /* 0x000fc6000780c0ff */
[----:B------:R-:W-:Y:S01]  /*8fee0*/  VIADD R14, R7, 0x1 ;  /* 0x00000001070e7836 */ /* 0x000fe20000000000 */
[----:B------:R-:W-:-:S13]  /*8fef0*/  PLOP3.LUT P0, PT, P0, P3, PT, 0x8a, 0x0 ;  /* 0x000000000000781c */ /* 0x000fda0000707172 */
.L_x_55:
[----:B------:R-:W-:-:S03]  /*8ff00*/  UMOV UR5, 0xffffffff ;  /* 0xffffffff00057882 */ /* 0x000fc60000000000 */
[----:B------:R-:W-:Y:S05]  /*8ff10*/  BRA.DIV UR5, `(.L_x_44) ;  /* 0x0000000e05cc7947 */ /* 0x000fea000b800000 */
[----:B------:R-:W-:-:S13]  /*8ff20*/  ELECT P1, URZ, PT ;  /* 0x00000000003f782f */ /* 0x000fda0003820000 */
.L_x_66:
[----:B------:R-:W0:Y:S01]  /*8ff30*/  LDC R2, c[0x0][0x28c] ;  /* 0x0000a300ff027b82 */ /* 0x000e220000000800 */
[----:B------:R-:W-:Y:S01]  /*8ff40*/  BSSY B1, `(.L_x_45) ;  /* 0x0000037000017945 */ /* 0x000fe20003800000 */
[----:B0-----:R-:W-:-:S13]  /*8ff50*/  ISETP.LT.OR P1, PT, R2, 0x1, !P1 ;  /* 0x000000010200780c */ /* 0x001fda0004f21670 */
[----:B------:R-:W-:Y:S05]  /*8ff60*/  @P1 BRA `(.L_x_46) ;  /* 0x0000000000d01947 */ /* 0x000fea0003800000 */
[----:B------:R-:W-:Y:S02]  /*8ff70*/  IMAD.SHL.U32 R4, R4, 0x200, RZ ;  /* 0x0000020004047824 */ /* 0x000fe400078e00ff */
[----:B------:R-:W-:Y:S02]  /*8ff80*/  IMAD R5, R5, 0x180, RZ ;  /* 0x0000018005057824 */ /* 0x000fe400078e02ff */
[----:B------:R-:W-:Y:S02]  /*8ff90*/  IMAD.MOV.U32 R13, RZ, RZ, RZ ;  /* 0x000000ffff0d7224 */ /* 0x000fe400078e00ff */
[----:B------:R-:W-:Y:S02]  /*8ffa0*/  IMAD.MOV.U32 R2, RZ, RZ, R14 ;  /* 0x000000ffff027224 */ /* 0x000fe400078e000e */
[----:B------:R-:W-:Y:S02]  /*8ffb0*/  IMAD.MOV.U32 R3, RZ, RZ, R0 ;  /* 0x000000ffff037224 */ /* 0x000fe400078e0000 */
[----:B------:R-:W-:-:S07]  /*8ffc0*/  IMAD.MOV.U32 R8, RZ, RZ, R6 ;  /* 0x000000ffff087224 */ /* 0x000fce00078e0006 */
.L_x_50:
[----:B------:R-:W0:Y:S01]  /*8ffd0*/  S2R R12, SR_CgaCtaId ;  /* 0x00000000000c7919 */ /* 0x000e220000008800 */
[----:B------:R-:W-:-:S04]  /*8ffe0*/  MOV R11, 0x400 ;  /* 0x00000400000b7802 */ /* 0x000fc80000000f00 */
[----:B0-----:R-:W-:Y:S02]  /*8fff0*/  LEA R15, R12, R11, 0x18 ;  /* 0x0000000b0c0f7211 */ /* 0x001fe400078ec0ff */
[----:B------:R-:W-:Y:S01]  /*90000*/  SHF.L.U32 R11, R3, 0x1f, RZ ;  /* 0x0000001f030b7819 */ /* 0x000fe200000006ff */
[----:B------:R-:W0:Y:S02]  /*90010*/  @!P3 LDC R12, c[0x0][0x500] ;  /* 0x00014000ff0cbb82 */ /* 0x000e240000000800 */
[----:B------:R-:W-:-:S04]  /*90020*/  IMAD R16, R8, 0x8, R15 ;  /* 0x0000000808107824 */ /* 0x000fc800078e020f */
[----:B------:R-:W1:Y:S02]  /*90030*/  SYNCS.PHASECHK.TRANS64.TRYWAIT P1, [R16+URZ+0x20], R11 ;  /* 0x0000200b100075a7 */ /* 0x000e64000802017f */
[----:B-1----:R-:W-:Y:S05]  /*90040*/  @!P1 BRA `(.L_x_47) ;  /* 0x0000000c00a09947 */ /* 0x002fea0003800000 */
.L_x_67:
[----:B------:R-:W-:Y:S01]  /*90050*/  UPRMT UR5, UR21, 0x9910, URZ ;  /* 0x0000991015057896 */ /* 0x000fe2000800003f */
[----:B0-----:R0:W-:Y:S03]  /*90060*/  @!P3 SYNCS.ARRIVE.TRANS64 RZ, [R16+URZ], R12 ;  /* 0x0000000c10ffb9a7 */ /* 0x0011e6000800003f */
[----:B------:R-:W-:-:S06]  /*90070*/  UISETP.NE.AND UP0, UPT, UR5, 0x2, UPT ;  /* 0x000000020500788c */ /* 0x000fcc000bf05270 */
[----:B------:R-:W-:-:S13]  /*90080*/  PLOP3.LUT P1, PT, PT, PT, UP0, 0x80, 0x0 ;  /* 0x000000000000781c */ /* 0x000fda0003f2f008 */
[----:B0-----:R-:W-:Y:S05]  /*90090*/  @P1 BRA `(.L_x_48) ;  /* 0x0000000000041947 */ /* 0x001fea0003800000 */
[----:B------:R-:W-:Y:S01]  /*900a0*/  BPT.TRAP 0x1 ;  /* 0x000000040000795c */ /* 0x000fe20000300000 */
.L_x_48:
[----:B------:R-:W-:Y:S05]  /*900b0*/  @P0 BRA `(.L_x_49) ;  /* 0x0000000000040947 */ /* 0x000fea0003800000 */
[----:B------:R-:W-:Y:S01]  /*900c0*/  BPT.TRAP 0x1 ;  /* 0x000000040000795c */ /* 0x000fe20000300000 */
.L_x_49:
[--C-:B-1----:R-:W-:Y:S01]  /*900d0*/  IMAD R11, R8, 0x6000, R15.reuse ;  /* 0x00006000080b7824 */ /* 0x102fe200078e020f */
[----:B------:R-:W-:Y:S01]  /*900e0*/  R2UR UR9, R16 ;  /* 0x00000000100972ca */ /* 0x000fe200000e0000 */
[----:B------:R-:W-:Y:S01]  /*900f0*/  IMAD R15, R8, 0x8000, R15 ;  /* 0x00008000080f7824 */ /* 0x000fe200078e020f */
[----:B------:R-:W-:Y:S01]  /*90100*/  UIADD3 UR14, UP0, UR24, 0xf0, URZ ;  /* 0x000000f0180e7890 */ /* 0x000fe2000ff1e03f */
[----:B------:R-:W-:Y:S01]  /*90110*/  VIADD R2, R2, 0xffffffff ;  /* 0xffffffff02027836 */ /* 0x000fe20000000000 */
[----:B------:R-:W-:Y:S01]  /*90120*/  R2UR UR5, R11 ;  /* 0x000000000b0572ca */ /* 0x000fe200000e0000 */
[----:B------:R-:W-:Y:S01]  /*90130*/  UIADD3 UR26, UP1, UR24, 0x1f0, URZ ;  /* 0x000001f0181a7890 */ /* 0x000fe2000ff3e03f */
[----:B------:R-:W-:Y:S01]  /*90140*/  R2UR UR6, R15 ;  /* 0x000000000f0672ca */ /* 0x000fe200000e0000 */
[----:B------:R-:W-:Y:S01]  /*90150*/  UIADD3.X UR15, URZ, UR25, URZ, UP0, !UPT ;  /* 0x000000193f0f7290 */ /* 0x000fe200087fe43f */
[----:B------:R-:W-:Y:S01]  /*90160*/  R2UR UR11, R5 ;  /* 0x00000000050b72ca */ /* 0x000fe200000e0000 */
[----:B------:R-:W-:Y:S01]  /*90170*/  VIADD R8, R8, 0x1 ;  /* 0x0000000108087836 */ /* 0x000fe20000000000 */
[C---:B------:R-:W-:Y:S01]  /*90180*/  R2UR UR10, R13.reuse ;  /* 0x000000000d0a72ca */ /* 0x040fe200000e0000 */
[----:B------:R-:W-:Y:S01]  /*90190*/  UIADD3.X UR27, URZ, UR25, URZ, UP1, !UPT ;  /* 0x000000193f1b7290 */ /* 0x000fe20008ffe43f */
[----:B------:R-:W-:Y:S01]  /*901a0*/  R2UR UR12, R10 ;  /* 0x000000000a0c72ca */ /* 0x000fe200000e0000 */
[----:B------:R-:W-:Y:S01]  /*901b0*/  UMOV UR16, 0x0 ;  /* 0x0000000000107882 */ /* 0x000fe20000000000 */
[----:B------:R-:W-:Y:S01]  /*901c0*/  R2UR UR20, R4 ;  /* 0x00000000041472ca */ /* 0x000fe200000e0000 */
[----:B------:R-:W-:Y:S01]  /*901d0*/  UMOV UR17, 0x10000000 ;  /* 0x1000000000117882 */ /* 0x000fe20000000000 */
[----:B------:R-:W-:Y:S01]  /*901e0*/  ISETP.GT.AND P2, PT, R2, 0x1, PT ;  /* 0x000000010200780c */ /* 0x000fe20003f44270 */
[----:B------:R-:W-:Y:S01]  /*901f0*/  UIADD3 UR8, UR5, 0x100, URZ ;  /* 0x0000010005087890 */ /* 0x000fe2000fffe03f */
[----:B------:R-:W-:Y:S01]  /*90200*/  ISETP.NE.AND P1, PT, R8, 0x4, PT ;  /* 0x000000040800780c */ /* 0x000fe20003f25270 */
[----:B------:R-:W-:Y:S01]  /*90210*/  UIADD3 UR6, UR6, 0x18100, URZ ;  /* 0x0001810006067890 */ /* 0x000fe2000fffe03f */
[----:B------:R-:W-:-:S02]  /*90220*/  VIADD R13, R13, 0x40 ;  /* 0x000000400d0d7836 */ /* 0x000fc40000000000 */
[----:B------:R-:W-:Y:S02]  /*90230*/  SEL R12, RZ, 0x1, P1 ;  /* 0x00000001ff0c7807 */ /* 0x000fe40000800000 */
[----:B------:R-:W-:Y:S02]  /*90240*/  SEL R8, R8, RZ, P1 ;  /* 0x000000ff08087207 */ /* 0x000fe40000800000 */
[----:B------:R0:W-:Y:S01]  /*90250*/  UTMALDG.3D [UR8], [UR14], desc[UR16] ;  /* 0x000010080e0075b4 */ /* 0x0001e20008011000 */
[----:B------:R-:W-:Y:S01]  /*90260*/  LOP3.LUT R3, R3, R12, RZ, 0x3c, !PT ;  /* 0x0000000c03037212 */ /* 0x000fe200078e3cff */
[----:B0-----:R-:W-:Y:S01]  /*90270*/  UMOV UR8, UR6 ;  /* 0x0000000600087c82 */ /* 0x001fe20008000000 */
[----:B------:R-:W-:Y:S02]  /*90280*/  UMOV UR11, UR20 ;  /* 0x00000014000b7c82 */ /* 0x000fe40008000000 */
[----:B------:R0:W-:Y:S02]  /*90290*/  UTMALDG.3D [UR8], [UR26], desc[UR16] ;  /* 0x000010081a0075b4 */ /* 0x0001e40008011000 */
[----:B0-----:R-:W-:Y:S05]  /*902a0*/  @P2 BRA `(.L_x_50) ;  /* 0xfffffffc00482947 */ /* 0x001fea000383ffff */
.L_x_46:
[----:B------:R-:W-:Y:S05]  /*902b0*/  BSYNC B1 ;  /* 0x0000000000017941 */ /* 0x000fea0003800000 */
.L_x_45:
[----:B------:R-:W2:Y:S01]  /*902c0*/  LDL.LU R16, [R1+0x149c] ;  /* 0x00149c0001107983 */ /* 0x000ea20000300800 */
[----:B------:R-:W-:Y:S01]  /*902d0*/  LOP3.LUT P4, RZ, R9, 0xff, RZ, 0xc0, !PT ;  /* 0x000000ff09ff7812 */ /* 0x000fe2000788c0ff */
[----:B------:R-:W-:Y:S01]  /*902e0*/  IMAD.IADD R6, R7, 0x1, R6 ;  /* 0x0000000107067824 */ /* 0x000fe200078e0206 */
[----:B------:R-:W-:Y:S01]  /*902f0*/  ULDC.64 UR8, c[0x0][0x650] ;  /* 0x0001940000087ab9 */ /* 0x000fe20000000a00 */
[----:B------:R-:W3:Y:S01]  /*90300*/  LDL.LU R15, [R1+0x14a0] ;  /* 0x0014a000010f7983 */ /* 0x000ee20000300800 */
[----:B------:R-:W-:Y:S01]  /*90310*/  BSSY B1, `(.L_x_51) ;  /* 0x0000071000017945 */ /* 0x000fe20003800000 */
[----:B------:R-:W-:Y:S01]  /*90320*/  IMAD.MOV.U32 R5, RZ, RZ, -0x1 ;  /* 0xffffffffff057424 */ /* 0x000fe200078e00ff */
[----:B------:R-:W-:Y:S01]  /*90330*/  SHF.R.U32.HI R2, RZ, 0x2, R6 ;  /* 0x00000002ff027819 */ /* 0x000fe20000011606 */
[----:B------:R-:W-:Y:S01]  /*90340*/  IMAD.MOV.U32 R4, RZ, RZ, -0x1 ;  /* 0xffffffffff047424 */ /* 0x000fe200078e00ff */
[----:B------:R-:W-:Y:S01]  /*90350*/  ISETP.GT.U32.AND P1, PT, R6, 0x3, PT ;  /* 0x000000030600780c */ /* 0x000fe20003f24070 */
[----:B------:R-:W-:Y:S01]  /*90360*/  IMAD.MOV.U32 R10, RZ, RZ, -0x1 ;  /* 0xffffffffff0a7424 */ /* 0x000fe200078e00ff */
[----:B------:R-:W-:-:S02]  /*90370*/  LOP3.LUT R2, R2, 0x1, RZ, 0xc0, !PT ;  /* 0x0000000102027812 */ /* 0x000fc400078ec0ff */
[C---:B------:R-:W-:Y:S01]  /*90380*/  ISETP.LT.U32.AND P1, PT, R7.reuse, 0x4, P1 ;  /* 0x000000040700780c */ /* 0x040fe20000f21070 */
[----:B------:R-:W0:Y:S01]  /*90390*/  @P4 S2R R3, SR_CgaCtaId ;  /* 0x0000000000034919 */ /* 0x000e220000008800 */
[----:B------:R-:W-:Y:S02]  /*903a0*/  ISETP.NE.U32.AND P2, PT, R2, 0x1, PT ;  /* 0x000000010200780c */ /* 0x000fe40003f45070 */
[----:B------:R-:W-:Y:S02]  /*903b0*/  @P4 MOV R2, 0x400 ;  /* 0x0000040000024802 */ /* 0x000fe40000000f00 */
[----:B------:R-:W-:Y:S02]  /*903c0*/  ISETP.GT.U32.AND P2, PT, R7, 0x3, !P2 ;  /* 0x000000030700780c */ /* 0x000fe40005744070 */
[----:B------:R-:W-:Y:S02]  /*903d0*/  LOP3.LUT R6, R6, 0x3, RZ, 0xc0, !PT ;  /* 0x0000000306067812 */ /* 0x000fe400078ec0ff */
[----:B------:R-:W-:-:S02]  /*903e0*/  PRMT R9, RZ, 0x7610, R9 ;  /* 0x00007610ff097816 */ /* 0x000fc40000000009 */
[----:B0-----:R-:W-:Y:S02]  /*903f0*/  @P4 LEA R2, R3, R2, 0x18 ;  /* 0x0000000203024211 */ /* 0x001fe400078ec0ff */
[----:B------:R-:W-:Y:S02]  /*90400*/  SEL R3, RZ, 0x1, !P1 ;  /* 0x00000001ff037807 */ /* 0x000fe40004800000 */
[----:B------:R0:W-:Y:S02]  /*90410*/  @P4 SYNCS.ARRIVE.TRANS64.A1T0 RZ, [R2+URZ+0x58], RZ ;  /* 0x000058ff02ff49a7 */ /* 0x0001e4000810003f */
[----:B0-----:R-:W-:-:S04]  /*90420*/  SEL R2, RZ, 0x1, !P2 ;  /* 0x00000001ff027807 */ /* 0x001fc80005000000 */
[----:B------:R-:W-:Y:S02]  /*90430*/  LOP3.LUT R0, R2, R0, R3, 0x96, !PT ;  /* 0x0000000002007212 */ /* 0x000fe400078e9603 */
[----:B------:R-:W-:Y:S02]  /*90440*/  PRMT R2, RZ, 0x7610, R2 ;  /* 0x00007610ff027816 */ /* 0x000fe40000000002 */
[----:B---3--:R-:W-:-:S04]  /*90450*/  IADD3 R15, P1, R15, UR22, RZ ;  /* 0x000000160f0f7c10 */ /* 0x008fc8000ff3e0ff */
[----:B--2---:R-:W-:Y:S01]  /*90460*/  IADD3.X R16, R16, UR13, RZ, P1, !PT ;  /* 0x0000000d10107c10 */ /* 0x004fe20008ffe4ff */
[----:B------:R0:W-:Y:S01]  /*90470*/  STL [R1+0x14a0], R15 ;  /* 0x0014a00f01007387 */ /* 0x0001e20000100800 */
[----:B------:R-:W-:-:S03]  /*90480*/  ISETP.GE.U32.AND P1, PT, R15, UR8, PT ;  /* 0x000000080f007c0c */ /* 0x000fc6000bf26070 */
[----:B------:R0:W-:Y:S01]  /*90490*/  STL [R1+0x149c], R16 ;  /* 0x00149c1001007387 */ /* 0x0001e20000100800 */
[----:B------:R-:W-:-:S13]  /*904a0*/  ISETP.GE.U32.AND.EX P1, PT, R16, UR9, PT, P1 ;  /* 0x0000000910007c0c */ /* 0x000fda000bf26110 */
[----:B0-----:R-:W-:Y:S05]  /*904b0*/  @P1 BRA `(.L_x_52) ;  /* 0x0000000400581947 */ /* 0x001fea0003800000 */
[----:B------:R-:W0:Y:S01]  /*904c0*/  S2R R8, SR_CTAID.X ;  /* 0x0000000000087919 */ /* 0x000e220000002500 */
[----:B------:R-:W1:Y:S01]  /*904d0*/  LDC R11, c[0x0][0x65c] ;  /* 0x00019700ff0b7b82 */ /* 0x000e620000000800 */
[----:B------:R-:W-:Y:S01]  /*904e0*/  ULDC UR5, c[0x0][0x150] ;  /* 0x0000540000057ab9 */ /* 0x000fe20000000800 */
[----:B------:R-:W-:Y:S01]  /*904f0*/  ULDC.64 UR8, c[0x0][0x628] ;  /* 0x00018a0000087ab9 */ /* 0x000fe20000000a00 */
[----:B------:R-:W2:Y:S01]  /*90500*/  S2R R5, SR_CTAID.Y ;  /* 0x0000000000057919 */ /* 0x000ea20000002600 */
[----:B------:R-:W-:Y:S01]  /*90510*/  ISETP.NE.U32.AND P1, PT, RZ, UR8, PT ;  /* 0x00000008ff007c0c */ /* 0x000fe2000bf25070 */
[----:B------:R-:W-:-:S03]  /*90520*/  ULDC UR6, c[0x0][0x630] ;  /* 0x00018c0000067ab9 */ /* 0x000fc60000000800 */
[----:B------:R-:W3:Y:S01]  /*90530*/  LDC R3, c[0x0][0x144] ;  /* 0x00005100ff037b82 */ /* 0x000ee20000000800 */
[----:B------:R-:W-:-:S07]  /*90540*/  ISETP.NE.AND.EX P1, PT, RZ, UR9, PT, P1 ;  /* 0x00000009ff007c0c */ /* 0x000fce000bf25310 */
[----:B------:R-:W4:Y:S01]  /*90550*/  LDC R12, c[0x0][0x148] ;  /* 0x00005200ff0c7b82 */ /* 0x000f220000000800 */
[----:B-1----:R-:W-:Y:S02]  /*90560*/  ISETP.NE.AND P5, PT, R11, 0x1, PT ;  /* 0x000000010b00780c */ /* 0x002fe40003fa5270 */
[----:B0-----:R-:W-:Y:S02]  /*90570*/  I2FP.F32.U32 R2, R8 ;  /* 0x0000000800027245 */ /* 0x001fe40000201000 */
[----:B--2---:R-:W-:-:S03]  /*90580*/  I2FP.F32.U32 R4, R5 ;  /* 0x0000000500047245 */ /* 0x004fc60000201000 */
[----:B------:R-:W-:Y:S01]  /*90590*/  FMUL R2, R2, UR5 ;  /* 0x0000000502027c20 */ /* 0x000fe20008400000 */
[----:B------:R-:W-:Y:S02]  /*905a0*/  ULDC UR5, c[0x0][0x154] ;  /* 0x0000550000057ab9 */ /* 0x000fe40000000800 */
[----:B------:R-:W-:-:S03]  /*905b0*/  FMUL R10, R4, UR5 ;  /* 0x00000005040a7c20 */ /* 0x000fc60008400000 */
[----:B------:R-:W0:Y:S08]  /*905c0*/  F2I.U32.TRUNC.NTZ R2, R2 ;  /* 0x0000000200027305 */ /* 0x000e30000020f000 */
[----:B------:R-:W1:Y:S01]  /*905d0*/  F2I.U32.TRUNC.NTZ R10, R10 ;  /* 0x0000000a000a7305 */ /* 0x000e62000020f000 */
[----:B0-----:R-:W-:Y:S02]  /*905e0*/  IMAD.MOV R4, RZ, RZ, -R2 ;  /* 0x000000ffff047224 */ /* 0x001fe400078e0a02 */
[----:B------:R-:W-:-:S02]  /*905f0*/  IMAD.MOV.U32 R2, RZ, RZ, R15 ;  /* 0x000000ffff027224 */ /* 0x000fc400078e000f */
[----:B---3--:R-:W-:Y:S02]  /*90600*/  IMAD R8, R3, R4, R8 ;  /* 0x0000000403087224 */ /* 0x008fe400078e0208 */
[----:B-1----:R-:W-:-:S04]  /*90610*/  IMAD.MOV R3, RZ, RZ, -R10 ;  /* 0x000000ffff037224 */ /* 0x002fc800078e0a0a */
[----:B----4-:R-:W-:Y:S02]  /*90620*/  @P5 IMAD R8, R12, R3, R5 ;  /* 0x000000030c085224 */ /* 0x010fe400078e0205 */
[----:B------:R-:W-:Y:S01]  /*90630*/  IMAD.MOV.U32 R3, RZ, RZ, R16 ;  /* 0x000000ffff037224 */ /* 0x000fe200078e0010 */
[----:B------:R-:W-:Y:S06]  /*90640*/  @!P1 BRA `(.L_x_53) ;  /* 0x0000000000289947 */ /* 0x000fec0003800000 */
[----:B------:R-:W-:Y:S02]  /*90650*/  ULDC UR5, c[0x0][0x634] ;  /* 0x00018d0000057ab9 */ /* 0x000fe40000000800 */
[----:B------:R-:W-:-:S05]  /*90660*/  IADD3 R3, P1, R15, UR5, RZ ;  /* 0x000000050f037c10 */ /* 0x000fca000ff3e0ff */
[----:B------:R-:W-:-:S04]  /*90670*/  IMAD.X R11, RZ, RZ, R16, P1 ;  /* 0x000000ffff0b7224 */ /* 0x000fc800008e0610 */
[----:B------:R-:W-:-:S04]  /*90680*/  IMAD.WIDE.U32 R4, R11, UR8, RZ ;  /* 0x000000080b047c25 */ /* 0x000fc8000f8e00ff */
[----:B------:R-:W-:-:S04]  /*90690*/  IMAD.WIDE.U32 R4, P1, R3, UR9, R4 ;  /* 0x0000000903047c25 */ /* 0x000fc8000f820004 */
[----:B------:R-:W-:-:S04]  /*906a0*/  IMAD.WIDE.U32 R2, R3, UR8, RZ ;  /* 0x0000000803027c25 */ /* 0x000fc8000f8e00ff */
[----:B------:R-:W-:Y:S01]  /*906b0*/  IMAD.MOV.U32 R2, RZ, RZ, R5 ;  /* 0x000000ffff027224 */ /* 0x000fe200078e0005 */
[----:B------:R-:W-:Y:S01]  /*906c0*/  IADD3 RZ, P2, R3, R4, RZ ;  /* 0x0000000403ff7210 */ /* 0x000fe20007f5e0ff */
[----:B------:R-:W-:-:S04]  /*906d0*/  IMAD.X R3, RZ, RZ, RZ, P1 ;  /* 0x000000ffff037224 */ /* 0x000fc800008e06ff */
[----:B------:R-:W-:-:S08]  /*906e0*/  IMAD.WIDE.U32.X R2, R11, UR9, R2, P2 ;  /* 0x000000090b027c25 */ /* 0x000fd000090e0402 */
.L_x_53:
[--C-:B------:R-:W-:Y:S01]  /*906f0*/  SHF.R.U64 R10, R2, UR6, R3.reuse ;  /* 0x00000006020a7c19 */ /* 0x100fe20008001203 */
[----:B------:R-:W-:Y:S01]  /*90700*/  ULDC.64 UR8, c[0x0][0x620] ;  /* 0x0001880000087ab9 */ /* 0x000fe20000000a00 */
[----:B------:R-:W-:Y:S01]  /*90710*/  SHF.R.U32.HI R2, RZ, UR6, R3 ;  /* 0x00000006ff027c19 */ /* 0x000fe20008011603 */
[----:B------:R-:W-:Y:S01]  /*90720*/  IMAD.MOV.U32 R3, RZ, RZ, R16 ;  /* 0x000000ffff037224 */ /* 0x000fe200078e0010 */
[----:B------:R-:W-:Y:S01]  /*90730*/  IADD3 R11, P1, RZ, -R10, RZ ;  /* 0x8000000aff0b7210 */ /* 0x000fe20007f3e0ff */
[----:B------:R-:W-:-:S04]  /*90740*/  ULDC UR5, c[0x0][0x618] ;  /* 0x0001860000057ab9 */ /* 0x000fc80000000800 */
[----:B------:R-:W-:-:S04]  /*90750*/  IMAD.X R2, RZ, RZ, ~R2, P1 ;  /* 0x000000ffff027224 */ /* 0x000fc800008e0e02 */
[----:B------:R-:W-:-:S04]  /*90760*/  IMAD R2, R2, UR8, RZ ;  /* 0x0000000802027c24 */ /* 0x000fc8000f8e02ff */
[----:B------:R-:W-:Y:S02]  /*90770*/  IMAD R5, R11, UR9, R2 ;  /* 0x000000090b057c24 */ /* 0x000fe4000f8e0202 */
[----:B------:R-:W-:-:S04]  /*90780*/  IMAD.MOV.U32 R2, RZ, RZ, R15 ;  /* 0x000000ffff027224 */ /* 0x000fc800078e000f */
[----:B------:R-:W-:Y:S01]  /*90790*/  IMAD.WIDE.U32 R2, R11, UR8, R2 ;  /* 0x000000080b027c25 */ /* 0x000fe2000f8e0002 */
[----:B------:R-:W-:Y:S02]  /*907a0*/  ULDC.64 UR8, c[0x0][0x640] ;  /* 0x0001900000087ab9 */ /* 0x000fe40000000a00 */
[----:B------:R-:W-:Y:S01]  /*907b0*/  ISETP.NE.U32.AND P1, PT, RZ, UR8, PT ;  /* 0x00000008ff007c0c */ /* 0x000fe2000bf25070 */
[----:B------:R-:W-:-:S03]  /*907c0*/  IMAD.IADD R3, R3, 0x1, R5 ;  /* 0x0000000103037824 */ /* 0x000fc600078e0205 */
[----:B------:R-:W-:Y:S02]  /*907d0*/  ISETP.NE.AND.EX P1, PT, RZ, UR9, PT, P1 ;  /* 0x00000009ff007c0c */ /* 0x000fe4000bf25310 */
[--C-:B------:R-:W-:Y:S02]  /*907e0*/  SHF.R.U64 R11, R2, UR5, R3.reuse ;  /* 0x00000005020b7c19 */ /* 0x100fe40008001203 */
[----:B------:R-:W-:Y:S01]  /*907f0*/  SHF.R.U32.HI R2, RZ, UR5, R3 ;  /* 0x00000005ff027c19 */ /* 0x000fe20008011603 */
[----:B------:R-:W-:-:S03]  /*90800*/  ULDC UR5, c[0x0][0x608] ;  /* 0x0001820000057ab9 */ /* 0x000fc60000000800 */
[--C-:B------:R-:W-:Y:S02]  /*90810*/  SHF.R.U64 R12, R11, UR5, R2.reuse ;  /* 0x000000050b0c7c19 */ /* 0x100fe40008001202 */
[----:B------:R-:W-:Y:S01]  /*90820*/  SHF.R.U32.HI R3, RZ, UR5, R2 ;  /* 0x00000005ff037c19 */ /* 0x000fe20008011602 */
[----:B------:R-:W-:-:S03]  /*90830*/  ULDC UR5, c[0x0][0x658] ;  /* 0x0001960000057ab9 */ /* 0x000fc60000000800 */
[--C-:B------:R-:W-:Y:S02]  /*90840*/  SHF.R.U64 R13, R12, UR5, R3.reuse ;  /* 0x000000050c0d7c19 */ /* 0x100fe40008001203 */
[----:B------:R-:W-:-:S03]  /*90850*/  SHF.R.U32.HI R15, RZ, UR5, R3 ;  /* 0x00000005ff0f7c19 */ /* 0x000fc60008011603 */
[----:B------:R-:W-:Y:S02]  /*90860*/  IMAD.MOV.U32 R2, RZ, RZ, R13 ;  /* 0x000000ffff027224 */ /* 0x000fe400078e000d */
        /* <DEDUP_REMOVED lines=12> */
.L_x_54:
[----:B------:R-:W-:Y:S01]  /*90930*/  ULDC UR5, c[0x0][0x648] ;  /* 0x0001920000057ab9 */ /* 0x000fe20000000800 */
[----:B------:R-:W-:Y:S02]  /*90940*/  LOP3.LUT R12, R12, UR18, RZ, 0xc0, !PT ;  /* 0x000000120c0c7c12 */ /* 0x000fe4000f8ec0ff */
[----:B------:R-:W-:Y:S01]  /*90950*/  SHF.R.U64 R3, R2, UR5, R3 ;  /* 0x0000000502037c19 */ /* 0x000fe20008001203 */
[----:B------:R-:W-:-:S04]  /*90960*/  ULDC UR5, c[0x0][0x638] ;  /* 0x00018e0000057ab9 */ /* 0x000fc80000000800 */
[----:B------:R-:W-:Y:S02]  /*90970*/  IMAD.MOV R2, RZ, RZ, -R3 ;  /* 0x000000ffff027224 */ /* 0x000fe400078e0a03 */
[----:B------:R-:W-:Y:S02]  /*90980*/  IMAD R5, R3, UR19, R12 ;  /* 0x0000001303057c24 */ /* 0x000fe4000f8e020c */
[----:B------:R-:W-:Y:S01]  /*90990*/  IMAD R13, R2, UR5, R13 ;  /* 0x00000005020d7c24 */ /* 0x000fe2000f8e020d */
[----:B------:R-:W-:Y:S01]  /*909a0*/  ULDC UR5, c[0x0][0x610] ;  /* 0x0001840000057ab9 */ /* 0x000fe20000000800 */
[----:B------:R-:W-:Y:S01]  /*909b0*/  LOP3.LUT R2, R11, UR4, RZ, 0xc0, !PT ;  /* 0x000000040b027c12 */ /* 0x000fe2000f8ec0ff */
[----:B------:R-:W-:Y:S01]  /*909c0*/  IMAD R8, R5, UR5, R8 ;  /* 0x0000000505087c24 */ /* 0x000fe2000f8e0208 */
[----:B------:R-:W-:-:S03]  /*909d0*/  ULDC UR5, c[0x0][0x600] ;  /* 0x0001800000057ab9 */ /* 0x000fc60000000800 */
[----:B------:R-:W-:Y:S02]  /*909e0*/  IMAD R13, R13, UR5, R2 ;  /* 0x000000050d0d7c24 */ /* 0x000fe4000f8e0202 */
[----:B------:R-:W-:-:S03]  /*909f0*/  IMAD.MOV.U32 R2, RZ, RZ, 0x1 ;  /* 0x00000001ff027424 */ /* 0x000fc600078e00ff */
[----:B------:R-:W-:Y:S02]  /*90a00*/  SEL R4, R13, R8, !P5 ;  /* 0x000000080d047207 */ /* 0x000fe40006800000 */
[----:B------:R-:W-:-:S07]  /*90a10*/  SEL R5, R8, R13, !P5 ;  /* 0x0000000d08057207 */ /* 0x000fce0006800000 */
.L_x_52:
[----:B------:R-:W-:Y:S05]  /*90a20*/  BSYNC B1 ;  /* 0x0000000000017941 */ /* 0x000fea0003800000 */
.L_x_51:
[----:B------:R-:W-:-:S13]  /*90a30*/  LOP3.LUT P1, RZ, R2, 0xff, RZ, 0xc0, !PT ;  /* 0x000000ff02ff7812 */ /* 0x000fda000782c0ff */
[----:B------:R-:W-:Y:S05]  /*90a40*/  @P1 BRA `(.L_x_55) ;  /* 0xfffffff4002c1947 */ /* 0x000fea000383ffff */
[----:B------:R-:W-:Y:S05]  /*90a50*/  BSYNC B0 ;  /* 0x0000000000007941 */ /* 0x000fea0003800000 */
.L_x_43:
[----:B------:R-:W-:-:S03]  /*90a60*/  UMOV UR5, 0xffffffff ;  /* 0xffffffff00057882 */ /* 0x000fc60000000000 */
[----:B------:R-:W-:Y:S05]  /*90a70*/  BRA.DIV UR5, `(.L_x_56) ;  /* 0x0000000605287947 */ /* 0x000fea000b800000 */
[----:B------:R-:W-:-:S13]  /*90a80*/  ELECT P0, URZ, PT ;  /* 0x00000000003f782f */ /* 0x000fda0003800000 */
.L_x_70:
[----:B------:R-:W-:Y:S04]  /*90a90*/  BSSY B0, `(.L_x_57) ;  /* 0x000002c000007945 */ /* 0x000fe80003800000 */
[----:B------:R-:W-:Y:S05]  /*90aa0*/  @!P0 BRA `(.L_x_58) ;  /* 0x0000000000a88947 */ /* 0x000fea0003800000 */
[----:B------:R-:W-:-:S04]  /*90ab0*/  ULOP3.LUT UR5, UR7, 0x2, URZ, 0xfc, !UPT ;  /* 0x0000000207057892 */ /* 0x000fc8000f8efc3f */
[----:B------:R-:W-:-:S06]  /*90ac0*/  UISETP.NE.AND UP0, UPT, UR5, 0x3, UPT ;  /* 0x000000030500788c */ /* 0x000fcc000bf05270 */
[----:B------:R-:W-:-:S13]  /*90ad0*/  PLOP3.LUT P0, PT, PT, PT, UP0, 0x80, 0x0 ;  /* 0x000000000000781c */ /* 0x000fda0003f0f008 */
[----:B------:R-:W-:Y:S05]  /*90ae0*/  @!P0 BRA `(.L_x_59) ;  /* 0x0000000000048947 */ /* 0x000fea0003800000 */
[----:B------:R-:W-:Y:S01]  /*90af0*/  BPT.TRAP 0x1 ;  /* 0x000000040000795c */ /* 0x000fe20000300000 */
.L_x_59:
[----:B------:R-:W0:Y:S01]  /*90b00*/  S2R R3, SR_CgaCtaId ;  /* 0x0000000000037919 */ /* 0x000e220000008800 */
[----:B------:R-:W-:-:S04]  /*90b10*/  MOV R2, 0x400 ;  /* 0x0000040000027802 */ /* 0x000fc80000000f00 */
[----:B0-----:R-:W-:Y:S02]  /*90b20*/  LEA R3, R3, R2, 0x18 ;  /* 0x0000000203037211 */ /* 0x001fe400078ec0ff */
[----:B------:R-:W-:-:S03]  /*90b30*/  SHF.L.U32 R2, R0, 0x1f, RZ ;  /* 0x0000001f00027819 */ /* 0x000fc600000006ff */
[----:B------:R-:W-:-:S04]  /*90b40*/  VIADD R3, R3, 0x20 ;  /* 0x0000002003037836 */ /* 0x000fc80000000000 */
[----:B------:R-:W-:-:S04]  /*90b50*/  IMAD R5, R6, 0x8, R3 ;  /* 0x0000000806057824 */ /* 0x000fc800078e0203 */
[----:B------:R-:W0:Y:S02]  /*90b60*/  SYNCS.PHASECHK.TRANS64.TRYWAIT P0, [R5+URZ], R2 ;  /* 0x00000002050075a7 */ /* 0x000e24000800017f */
[----:B0-----:R-:W-:Y:S05]  /*90b70*/  @!P0 BRA `(.L_x_60) ;  /* 0x00000004000c8947 */ /* 0x001fea0003800000 */
.L_x_71:
[----:B------:R-:W-:-:S05]  /*90b80*/  VIADD R6, R6, 0x1 ;  /* 0x0000000106067836 */ /* 0x000fca0000000000 */
[----:B------:R-:W-:-:S04]  /*90b90*/  ISETP.NE.AND P0, PT, R6, 0x4, PT ;  /* 0x000000040600780c */ /* 0x000fc80003f05270 */
[----:B0-----:R-:W-:Y:S02]  /*90ba0*/  SEL R5, RZ, 0x1, P0 ;  /* 0x00000001ff057807 */ /* 0x001fe40000000000 */
[----:B------:R-:W-:Y:S02]  /*90bb0*/  SEL R6, R6, RZ, P0 ;  /* 0x000000ff06067207 */ /* 0x000fe40000000000 */
[----:B------:R-:W-:-:S03]  /*90bc0*/  LOP3.LUT R5, R0, R5, RZ, 0x3c, !PT ;  /* 0x0000000500057212 */ /* 0x000fc600078e3cff */
[----:B------:R-:W-:Y:S01]  /*90bd0*/  IMAD R7, R6, 0x8, R3 ;  /* 0x0000000806077824 */ /* 0x000fe200078e0203 */
[----:B------:R-:W-:-:S04]  /*90be0*/  SHF.L.U32 R0, R5, 0x1f, RZ ;  /* 0x0000001f05007819 */ /* 0x000fc800000006ff */
[----:B------:R-:W0:Y:S02]  /*90bf0*/  SYNCS.PHASECHK.TRANS64.TRYWAIT P0, [R7+URZ], R0 ;  /* 0x00000000070075a7 */ /* 0x000e24000800017f */
[----:B0-----:R-:W-:Y:S05]  /*90c00*/  @!P0 BRA `(.L_x_61) ;  /* 0x0000000000fc8947 */ /* 0x001fea0003800000 */
.L_x_72:
[----:B0-----:R-:W-:-:S05]  /*90c10*/  VIADD R0, R6, 0x1 ;  /* 0x0000000106007836 */ /* 0x001fca0000000000 */
[----:B------:R-:W-:-:S04]  /*90c20*/  ISETP.NE.AND P0, PT, R0, 0x4, PT ;  /* 0x000000040000780c */ /* 0x000fc80003f05270 */
[----:B------:R-:W-:Y:S02]  /*90c30*/  SEL R2, RZ, 0x1, P0 ;  /* 0x00000001ff027807 */ /* 0x000fe40000000000 */
[----:B------:R-:W-:Y:S02]  /*90c40*/  SEL R4, R0, RZ, P0 ;  /* 0x000000ff00047207 */ /* 0x000fe40000000000 */
[----:B------:R-:W-:-:S03]  /*90c50*/  LOP3.LUT R5, R5, R2, RZ, 0x3c, !PT ;  /* 0x0000000205057212 */ /* 0x000fc600078e3cff */
[----:B------:R-:W-:Y:S01]  /*90c60*/  IMAD R7, R4, 0x8, R3 ;  /* 0x0000000804077824 */ /* 0x000fe200078e0203 */
[----:B------:R-:W-:-:S04]  /*90c70*/  SHF.L.U32 R0, R5, 0x1f, RZ ;  /* 0x0000001f05007819 */ /* 0x000fc800000006ff */
[----:B------:R-:W0:Y:S02]  /*90c80*/  SYNCS.PHASECHK.TRANS64.TRYWAIT P0, [R7+URZ], R0 ;  /* 0x00000000070075a7 */ /* 0x000e24000800017f */
[----:B0-----:R-:W-:Y:S05]  /*90c90*/  @!P0 BRA `(.L_x_62) ;  /* 0x0000000000ec8947 */ /* 0x001fea0003800000 */
.L_x_73:
[----:B0-----:R-:W-:-:S05]  /*90ca0*/  VIADD R0, R4, 0x1 ;  /* 0x0000000104007836 */ /* 0x001fca0000000000 */
[----:B------:R-:W-:-:S04]  /*90cb0*/  ISETP.NE.AND P0, PT, R0, 0x4, PT ;  /* 0x000000040000780c */ /* 0x000fc80003f05270 */
[----:B------:R-:W-:Y:S02]  /*90cc0*/  SEL R2, RZ, 0x1, P0 ;  /* 0x00000001ff027807 */ /* 0x000fe40000000000 */
[----:B------:R-:W-:Y:S02]  /*90cd0*/  SEL R0, R0, RZ, P0 ;  /* 0x000000ff00007207 */ /* 0x000fe40000000000 */
[----:B------:R-:W-:-:S03]  /*90ce0*/  LOP3.LUT R2, R5, R2, RZ, 0x3c, !PT ;  /* 0x0000000205027212 */ /* 0x000fc600078e3cff */
[----:B------:R-:W-:Y:S01]  /*90cf0*/  IMAD R3, R0, 0x8, R3 ;  /* 0x0000000800037824 */ /* 0x000fe200078e0203 */
[----:B------:R-:W-:-:S07]  /*90d00*/  SHF.L.U32 R0, R2, 0x1f, RZ ;  /* 0x0000001f02007819 */ /* 0x000fce00000006ff */
.L_x_63:
[----:B0-----:R0:W1:Y:S02]  /*90d10*/  SYNCS.PHASECHK.TRANS64.TRYWAIT P0, [R3+URZ], R0 ;  /* 0x00000000030075a7 */ /* 0x001064000800017f */
[----:B-1----:R-:W-:Y:S05]  /*90d20*/  @!P0 NANOSLEEP.SYNCS 0x989680 ;  /* 0x009896800000895d */ /* 0x002fea0003900000 */
[----:B------:R-:W1:Y:S02]  /*90d30*/  @!P0 SYNCS.PHASECHK.TRANS64 P0, [R3+URZ], R0 ;  /* 0x00000000030085a7 */ /* 0x000e64000800007f */
[----:B-1----:R-:W-:Y:S05]  /*90d40*/  @!P0 BRA `(.L_x_63) ;  /* 0xfffffffc00f08947 */ /* 0x002fea000383ffff */
.L_x_58:
[----:B------:R-:W-:Y:S05]  /*90d50*/  BSYNC B0 ;  /* 0x0000000000007941 */ /* 0x000fea0003800000 */
.L_x_57:
[----:B------:R-:W-:Y:S05]  /*90d60*/  EXIT ;  /* 0x000000000000794d */ /* 0x000fea0003800000 */
.L_x_17:
[----:B--2---:R-:W-:-:S04]  /*90d70*/  IMAD.U32 R17, RZ, RZ, UR12 ;  /* 0x0000000cff117e24 */ /* 0x004fc8000f8e00ff */
[----:B------:R2:W4:Y:S03]  /*90d80*/  SYNCS.PHASECHK.TRANS64.TRYWAIT P0, [R17+URZ], R16 ;  /* 0x00000010110075a7 */ /* 0x000526000800017f */
[----:B----4-:R-:W-:Y:S05]  /*90d90*/  @!P0 NANOSLEEP.SYNCS 0x989680 ;  /* 0x009896800000895d */ /* 0x010fea0003900000 */
[----:B------:R-:W4:Y:S02]  /*90da0*/  @!P0 SYNCS.PHASECHK.TRANS64 P0, [R17+URZ], R16 ;  /* 0x00000010110085a7 */ /* 0x000f24000800007f */
[----:B----4-:R-:W-:Y:S05]  /*90db0*/  @!P0 BRA `(.L_x_17) ;  /* 0xfffffffc00ec8947 */ /* 0x010fea000383ffff */
[----:B------:R-:W-:Y:S05]  /*90dc0*/  BRA `(.L_x_16) ;  /* 0xfffff75c009c7947 */ /* 0x000fea000383ffff */
.L_x_23:
[----:B-----5:R2:W-:Y:S02]  /*90dd0*/  STL [R1+0x14a8], R0 ;  /* 0x0014a80001007387 */ /* 0x0205e40000100800 */
[----:B--2---:R-:W-:-:S04]  /*90de0*/  IMAD.U32 R0, RZ, RZ, UR18 ;  /* 0x00000012ff007e24 */ /* 0x004fc8000f8e00ff */
[----:B------:R2:W3:Y:S03]  /*90df0*/  SYNCS.PHASECHK.TRANS64.TRYWAIT P0, [R0+URZ], R18 ;  /* 0x00000012000075a7 */ /* 0x0004e6000800017f */
[----:B---3--:R-:W-:Y:S05]  /*90e00*/  @!P0 NANOSLEEP.SYNCS 0x989680 ;  /* 0x009896800000895d */ /* 0x008fea0003900000 */
[----:B------:R2:W3:Y:S02]  /*90e10*/  @!P0 SYNCS.PHASECHK.TRANS64 P0, [R0+URZ], R18 ;  /* 0x00000012000085a7 */ /* 0x0004e4000800007f */
[----:B--2---:R2:W5:Y:S02]  /*90e20*/  LDL.LU R0, [R1+0x14a8] ;  /* 0x0014a80001007983 */ /* 0x0045640000300800 */
[----:B--23--:R-:W-:Y:S05]  /*90e30*/  @!P0 BRA `(.L_x_23) ;  /* 0xfffffffc00e48947 */ /* 0x00cfea000383ffff */
[----:B------:R-:W-:Y:S05]  /*90e40*/  BRA `(.L_x_22) ;  /* 0xfffff88000ec7947 */ /* 0x000fea000383ffff */
.L_x_44:
[----:B------:R-:W-:Y:S01]  /*90e50*/  BSSY B1, `(.L_x_64) ;  /* 0x0000006000017945 */ /* 0x000fe20003800000 */
[----:B------:R-:W-:-:S07]  /*90e60*/  IMAD.MOV.U32 R2, RZ, RZ, -0x1 ;  /* 0xffffffffff027424 */ /* 0x000fce00078e00ff */
[----:B------:R-:W-:Y:S05]  /*90e70*/  WARPSYNC.COLLECTIVE R2, `(.L_x_65) ;  /* 0x00000000020c7348 */ /* 0x000fea0003c00000 */
[----:B------:R-:W-:Y:S02]  /*90e80*/  ELECT P1, UR62, PT ;  /* 0x00000000003e782f */ /* 0x000fe40003820000 */
[----:B------:R-:W-:Y:S01]  /*90e90*/  MOV R2, UR62 ;  /* 0x0000003e00027c02 */ /* 0x000fe20008000f00 */
[----:B------:R-:W-:Y:S10]  /*90ea0*/  ENDCOLLECTIVE ;  /* 0x000000000000791b */ /* 0x000ff40003800000 */
.L_x_65:
[----:B------:R-:W-:Y:S05]  /*90eb0*/  BSYNC B1 ;  /* 0x0000000000017941 */ /* 0x000fea0003800000 */
.L_x_64:
[----:B------:R-:W-:Y:S05]  /*90ec0*/  BRA `(.L_x_66) ;  /* 0xfffffff000187947 */ /* 0x000fea000383ffff */
.L_x_47:
[----:B-1----:R1:W2:Y:S02]  /*90ed0*/  SYNCS.PHASECHK.TRANS64.TRYWAIT P1, [R16+URZ+0x20], R11 ;  /* 0x0000200b100075a7 */ /* 0x0022a4000802017f */
[----:B--2---:R-:W-:Y:S05]  /*90ee0*/  @!P1 NANOSLEEP.SYNCS 0x989680 ;  /* 0x009896800000995d */ /* 0x004fea0003900000 */
[----:B------:R-:W2:Y:S02]  /*90ef0*/  @!P1 SYNCS.PHASECHK.TRANS64 P1, [R16+URZ+0x20], R11 ;  /* 0x0000200b100095a7 */ /* 0x000ea4000802007f */
[----:B--2---:R-:W-:Y:S05]  /*90f00*/  @!P1 BRA `(.L_x_47) ;  /* 0xfffffffc00f09947 */ /* 0x004fea000383ffff */
[----:B------:R-:W-:Y:S05]  /*90f10*/  BRA `(.L_x_67) ;  /* 0xfffffff0004c7947 */ /* 0x000fea000383ffff */
.L_x_56:
[----:B------:R-:W-:Y:S01]  /*90f20*/  BSSY B0, `(.L_x_68) ;  /* 0x0000006000007945 */ /* 0x000fe20003800000 */
[----:B------:R-:W-:-:S07]  /*90f30*/  IMAD.MOV.U32 R2, RZ, RZ, -0x1 ;  /* 0xffffffffff027424 */ /* 0x000fce00078e00ff */
[----:B------:R-:W-:Y:S05]  /*90f40*/  WARPSYNC.COLLECTIVE R2, `(.L_x_69) ;  /* 0x00000000020c7348 */ /* 0x000fea0003c00000 */
[----:B------:R-:W-:Y:S02]  /*90f50*/  ELECT P1, UR62, PT ;  /* 0x00000000003e782f */ /* 0x000fe40003820000 */
[----:B------:R-:W-:Y:S01]  /*90f60*/  MOV R2, UR62 ;  /* 0x0000003e00027c02 */ /* 0x000fe20008000f00 */
[----:B------:R-:W-:Y:S10]  /*90f70*/  ENDCOLLECTIVE ;  /* 0x000000000000791b */ /* 0x000ff40003800000 */
.L_x_69:
[----:B------:R-:W-:Y:S05]  /*90f80*/  BSYNC B0 ;  /* 0x0000000000007941 */ /* 0x000fea0003800000 */
.L_x_68:
[----:B------:R-:W-:Y:S01]  /*90f90*/  PLOP3.LUT P0, PT, P1, PT, PT, 0x80, 0x0 ;  /* 0x000000000000781c */ /* 0x000fe20000f0f070 */
[----:B------:R-:W-:-:S12]  /*90fa0*/  BRA `(.L_x_70) ;  /* 0xfffffff800b87947 */ /* 0x000fd8000383ffff */
.L_x_60:
[----:B0-----:R0:W1:Y:S02]  /*90fb0*/  SYNCS.PHASECHK.TRANS64.TRYWAIT P0, [R5+URZ], R2 ;  /* 0x00000002050075a7 */ /* 0x001064000800017f */
[----:B-1----:R-:W-:Y:S05]  /*90fc0*/  @!P0 NANOSLEEP.SYNCS 0x989680 ;  /* 0x009896800000895d */ /* 0x002fea0003900000 */
[----:B------:R-:W1:Y:S02]  /*90fd0*/  @!P0 SYNCS.PHASECHK.TRANS64 P0, [R5+URZ], R2 ;  /* 0x00000002050085a7 */ /* 0x000e64000800007f */
[----:B-1----:R-:W-:Y:S05]  /*90fe0*/  @!P0 BRA `(.L_x_60) ;  /* 0xfffffffc00f08947 */ /* 0x002fea000383ffff */
[----:B------:R-:W-:Y:S05]  /*90ff0*/  BRA `(.L_x_71) ;  /* 0xfffffff800e07947 */ /* 0x000fea000383ffff */
.L_x_61:
[----:B0-----:R0:W1:Y:S02]  /*91000*/  SYNCS.PHASECHK.TRANS64.TRYWAIT P0, [R7+URZ], R0 ;  /* 0x00000000070075a7 */ /* 0x001064000800017f */
[----:B-1----:R-:W-:Y:S05]  /*91010*/  @!P0 NANOSLEEP.SYNCS 0x989680 ;  /* 0x009896800000895d */ /* 0x002fea0003900000 */
[----:B------:R-:W1:Y:S02]  /*91020*/  @!P0 SYNCS.PHASECHK.TRANS64 P0, [R7+URZ], R0 ;  /* 0x00000000070085a7 */ /* 0x000e64000800007f */
[----:B-1----:R-:W-:Y:S05]  /*91030*/  @!P0 BRA `(.L_x_61) ;  /* 0xfffffffc00f08947 */ /* 0x002fea000383ffff */
[----:B------:R-:W-:Y:S05]  /*91040*/  BRA `(.L_x_72) ;  /* 0xfffffff800f07947 */ /* 0x000fea000383ffff */
.L_x_62:
[----:B0-----:R0:W1:Y:S02]  /*91050*/  SYNCS.PHASECHK.TRANS64.TRYWAIT P0, [R7+URZ], R0 ;  /* 0x00000000070075a7 */ /* 0x001064000800017f */
[----:B-1----:R-:W-:Y:S05]  /*91060*/  @!P0 NANOSLEEP.SYNCS 0x989680 ;  /* 0x009896800000895d */ /* 0x002fea0003900000 */
[----:B------:R-:W1:Y:S02]  /*91070*/  @!P0 SYNCS.PHASECHK.TRANS64 P0, [R7+URZ], R0 ;  /* 0x00000000070085a7 */ /* 0x000e64000800007f */
[----:B-1----:R-:W-:Y:S05]  /*91080*/  @!P0 BRA `(.L_x_62) ;  /* 0xfffffffc00f08947 */ /* 0x002fea000383ffff */
[----:B------:R-:W-:Y:S05]  /*91090*/  BRA `(.L_x_73) ;  /* 0xfffffffc00007947 */ /* 0x000fea000383ffff */
.L_x_74:
[----:B------:R-:W-:-:S00]  /*910a0*/  BRA `(.L_x_74) ;  /* 0xfffffffc00fc7947 */ /* 0x000fc0000383ffff */
[----:B------:R-:W-:-:S00]  /*910b0*/  NOP ;  /* 0x0000000000007918 */ /* 0x000fc00000000000 */
        /* <DEDUP_REMOVED lines=12> */
.L_x_75:


//--------------------- .nv.shared._ZN7cutlass13device_kernelINS_4gemm6kernel13GemmUniversalIN4cute5tupleIJiiiiEEENS1_10collective13CollectiveMmaINS1_37MainloopSm90TmaGmmaWarpSpecializedFP8ILi4ENS5_IJNS4_1CILi1EEESB_SB_EEENS1_35KernelTmaWarpSpecializedCooperativeEEENS5_IJNSA_ILi384EEENSA_ILi512EEENSA_ILi64EEEEEENS_12float_e4m3_tENS5_IJlSB_lEEESJ_SK_NS4_8TiledMMAINS4_8MMA_AtomIJNS4_4SM904GMMA31MMA_64x256x32_F32E4M3E4M3_SS_TNILNSO_7ScaleInE1ELSQ_1EEEEEENS4_6LayoutINS5_IJNSA_ILi2EEESB_SB_EEENS5_IJSB_NSA_ILi0EEESW_EEEEENS5_IJNS4_10UnderscoreESZ_SZ_EEEEENS4_13SM90_TMA_LOADENS4_14ComposedLayoutINS4_7SwizzleILi2ELi4ELi3EEENS4_18smem_ptr_flag_bitsILi8EEENST_INS5_IJNSA_ILi8EEESH_EEENS5_IJSH_SB_EEEEEEEvNS4_8identityES12_S1C_vS1D_EENS_8epilogue10collective6detail29Sm90TmaWarpSpecializedAdapterINS1G_15DefaultEpilogueISJ_SK_SK_NS1F_6thread17LinearCombinationISJ_Li1EffLNS1K_9ScaleType4KindE0ELNS_15FloatRoundStyleE2ESJ_EENS1_15EpilogueDefaultEEEEEvvEEEEvNT_6ParamsE --------------------------
	.section	.nv.shared._ZN7cutlass13device_kernelINS_4gemm6kernel13GemmUniversalIN4cute5tupleIJiiiiEEENS1_10collective13CollectiveMmaINS1_37MainloopSm90TmaGmmaWarpSpecializedFP8ILi4ENS5_IJNS4_1CILi1EEESB_SB_EEENS1_35KernelTmaWarpSpecializedCooperativeEEENS5_IJNSA_ILi384EEENSA_ILi512EEENSA_ILi64EEEEEENS_12float_e4m3_tENS5_IJlSB_lEEESJ_SK_NS4_8TiledMMAINS4_8MMA_AtomIJNS4_4SM904GMMA31MMA_64x256x32_F32E4M3E4M3_SS_TNILNSO_7ScaleInE1ELSQ_1EEEEEENS4_6LayoutINS5_IJNSA_ILi2EEESB_SB_EEENS5_IJSB_NSA_ILi0EEESW_EEEEENS5_IJNS4_10UnderscoreESZ_SZ_EEEEENS4_13SM90_TMA_LOADENS4_14ComposedLayoutINS4_7SwizzleILi2ELi4ELi3EEENS4_18smem_ptr_flag_bitsILi8EEENST_INS5_IJNSA_ILi8EEESH_EEENS5_IJSH_SB_EEEEEEEvNS4_8identityES12_S1C_vS1D_EENS_8epilogue10collective6detail29Sm90TmaWarpSpecializedAdapterINS1G_15DefaultEpilogueISJ_SK_SK_NS1F_6thread17LinearCombinationISJ_Li1EffLNS1K_9ScaleType4KindE0ELNS_15FloatRoundStyleE2ESJ_EENS1_15EpilogueDefaultEEEEEvvEEEEvNT_6ParamsE,"aw",@nobits
	.sectionflags	@""
	.align	16
	.zero		1024


//--------------------- .nv.shared.reserved.0     --------------------------
	.section	.nv.shared.reserved.0,"aw",@nobits
	.weak		__nv_reservedSMEM_offset_0_alias
	.size		__nv_reservedSMEM_offset_0_alias, 0, 0
	.other		__nv_reservedSMEM_offset_0_alias,@"STO_CUDA_RESERVED_SHARED STV_DEFAULT"
__nv_reservedSMEM_offset_0_alias:
	.zero		0


//--------------------- .nv.global                --------------------------
	.section	.nv.global,"aw",@nobits
.nv.global:
	.type		_ZN39_INTERNAL_5762d122_4_k_cu_66cf14e9_40444cute1_E,@object
	.size		_ZN39_INTERNAL_5762d122_4_k_cu_66cf14e9_40444cute1_E,(_ZN39_INTERNAL_5762d122_4_k_cu_66cf14e9_40444cuda3std3__45__cpo6cbeginE - _ZN39_INTERNAL_5762d122_4_k_cu_66cf14e9_40444cute1_E)
_ZN39_INTERNAL_5762d122_4_k_cu_66cf14e9_40444cute1_E:
	.zero		1
	.type		_ZN39_INTERNAL_5762d122_4_k_cu_66cf14e9_40444cuda3std3__45__cpo6cbeginE,@object
	.size		_ZN39_INTERNAL_5762d122_4_k_cu_66cf14e9_40444cuda3std3__45__cpo6cbeginE,(_ZN39_INTERNAL_5762d122_4_k_cu_66cf14e9_40444cuda3std3__48in_placeE - _ZN39_INTERNAL_5762d122_4_k_cu_66cf14e9_40444cuda3std3__45__cpo6cbeginE)
_ZN39_INTERNAL_5762d122_4_k_cu_66cf14e9_40444cuda3std3__45__cpo6cbeginE:
	.zero		1
	.type		_ZN39_INTERNAL_5762d122_4_k_cu_66cf14e9_40444cuda3std3__48in_placeE,@object
	.size		_ZN39_INTERNAL_5762d122_4_k_cu_66cf14e9_40444cuda3std3__48in_placeE,(_ZN39_INTERNAL_5762d122_4_k_cu_66cf14e9_40444cuda3std6ranges3__45__cpo9iter_moveE - _ZN39_INTERNAL_5762d122_4_k_cu_66cf14e9_40444cuda3std3__48in_placeE)
_ZN39_INTERNAL_5762d122_4_k_cu_66cf14e9_40444cuda3std3__48in_placeE:
	.zero		1
	.type		_ZN39_INTERNAL_5762d122_4_k_cu_66cf14e9_40444cuda3std6ranges3__45__cpo9iter_moveE,@object
	.size		_ZN39_INTERNAL_5762d122_4_k_cu_66cf14e9_40444cuda3std6ranges3__45__cpo9iter_moveE,(_ZN39_INTERNAL_5762d122_4_k_cu_66cf14e9_40444cuda3std3__45__cpo5beginE - _ZN39_INTERNAL_5762d122_4_k_cu_66cf14e9_40444cuda3std6ranges3__45__cpo9iter_moveE)
_ZN39_INTERNAL_5762d122_4_k_cu_66cf14e9_40444cuda3std6ranges3__45__cpo9iter_moveE:
	.zero		1
	.type		_ZN39_INTERNAL_5762d122_4_k_cu_66cf14e9_40444cuda3std3__45__cpo5beginE,@object
	.size		_ZN39_INTERNAL_5762d122_4_k_cu_66cf14e9_40444cuda3std3__45__cpo5beginE,(_ZN39_INTERNAL_5762d122_4_k_cu_66cf14e9_40444cuda3std3__441_GLOBAL__N__5762d122_4_k_cu_66cf14e9_40446ignoreE - _ZN39_INTERNAL_5762d122_4_k_cu_66cf14e9_40444cuda3std3__45__cpo5beginE)
_ZN39_INTERNAL_5762d122_4_k_cu_66cf14e9_40444cuda3std3__45__cpo5beginE:
	.zero		1
	.type		_ZN39_INTERNAL_5762d122_4_k_cu_66cf14e9_40444cuda3std3__441_GLOBAL__N__5762d122_4_k_cu_66cf14e9_40446ignoreE,@object
	.size		_ZN39_INTERNAL_5762d122_4_k_cu_66cf14e9_40444cuda3std3__441_GLOBAL__N__5762d122_4_k_cu_66cf14e9_40446ignoreE,(_ZN39_INTERNAL_5762d122_4_k_cu_66cf14e9_40444cute7productE - _ZN39_INTERNAL_5762d122_4_k_cu_66cf14e9_40444cuda3std3__441_GLOBAL__N__5762d122_4_k_cu_66cf14e9_40446ignoreE)
_ZN39_INTERNAL_5762d122_4_k_cu_66cf14e9_40444cuda3std3__441_GLOBAL__N__5762d122_4_k_cu_66cf14e9_40446ignoreE:
	.zero		1
	.type		_ZN39_INTERNAL_5762d122_4_k_cu_66cf14e9_40444cute7productE,@object
	.size		_ZN39_INTERNAL_5762d122_4_k_cu_66cf14e9_40444cute7productE,(_ZN39_INTERNAL_5762d122_4_k_cu_66cf14e9_40444cuda3std3__45__cpo3endE - _ZN39_INTERNAL_5762d122_4_k_cu_66cf14e9_40444cute7productE)
_ZN39_INTERNAL_5762d122_4_k_cu_66cf14e9_40444cute7productE:
	.zero		1
	.type		_ZN39_INTERNAL_5762d122_4_k_cu_66cf14e9_40444cuda3std3__45__cpo3endE,@object
	.size		_ZN39_INTERNAL_5762d122_4_k_cu_66cf14e9_40444cuda3std3__45__cpo3endE,(_ZN39_INTERNAL_5762d122_4_k_cu_66cf14e9_40444cuda3std3__419piecewise_constructE - _ZN39_INTERNAL_5762d122_4_k_cu_66cf14e9_40444cuda3std3__45__cpo3endE)
_ZN39_INTERNAL_5762d122_4_k_cu_66cf14e9_40444cuda3std3__45__cpo3endE:
	.zero		1
	.type		_ZN39_INTERNAL_5762d122_4_k_cu_66cf14e9_40444cuda3std3__419piecewise_constructE,@object
	.size		_ZN39_INTERNAL_5762d122_4_k_cu_66cf14e9_40444cuda3std3__419piecewise_constructE,(_ZN39_INTERNAL_5762d122_4_k_cu_66cf14e9_40444cuda3std3__45__cpo4cendE - _ZN39_INTERNAL_5762d122_4_k_cu_66cf14e9_40444cuda3std3__419piecewise_constructE)
_ZN39_INTERNAL_5762d122_4_k_cu_66cf14e9_40444cuda3std3__419piecewise_constructE:
	.zero		1
	.type		_ZN39_INTERNAL_5762d122_4_k_cu_66cf14e9_40444cuda3std3__45__cpo4cendE,@object
	.size		_ZN39_INTERNAL_5762d122_4_k_cu_66cf14e9_40444cuda3std3__45__cpo4cendE,(_ZN39_INTERNAL_5762d122_4_k_cu_66cf14e9_40444cuda3std6ranges3__45__cpo4swapE - _ZN39_INTERNAL_5762d122_4_k_cu_66cf14e9_40444cuda3std3__45__cpo4cendE)
_ZN39_INTERNAL_5762d122_4_k_cu_66cf14e9_40444cuda3std3__45__cpo4cendE:
	.zero		1
	.type		_ZN39_INTERNAL_5762d122_4_k_cu_66cf14e9_40444cuda3std6ranges3__45__cpo4swapE,@object
	.size		_ZN39_INTERNAL_5762d122_4_k_cu_66cf14e9_40444cuda3std6ranges3__45__cpo4swapE,(.L_7 - _ZN39_INTERNAL_5762d122_4_k_cu_66cf14e9_40444cuda3std6ranges3__45__cpo4swapE)
_ZN39_INTERNAL_5762d122_4_k_cu_66cf14e9_40444cuda3std6ranges3__45__cpo4swapE:
	.zero		1
.L_7:


//--------------------- .nv.constant0._ZN7cutlass13device_kernelINS_4gemm6kernel13GemmUniversalIN4cute5tupleIJiiiiEEENS1_10collective13CollectiveMmaINS1_37MainloopSm90TmaGmmaWarpSpecializedFP8ILi4ENS5_IJNS4_1CILi1EEESB_SB_EEENS1_35KernelTmaWarpSpecializedCooperativeEEENS5_IJNSA_ILi384EEENSA_ILi512EEENSA_ILi64EEEEEENS_12float_e4m3_tENS5_IJlSB_lEEESJ_SK_NS4_8TiledMMAINS4_8MMA_AtomIJNS4_4SM904GMMA31MMA_64x256x32_F32E4M3E4M3_SS_TNILNSO_7ScaleInE1ELSQ_1EEEEEENS4_6LayoutINS5_IJNSA_ILi2EEESB_SB_EEENS5_IJSB_NSA_ILi0EEESW_EEEEENS5_IJNS4_10UnderscoreESZ_SZ_EEEEENS4_13SM90_TMA_LOADENS4_14ComposedLayoutINS4_7SwizzleILi2ELi4ELi3EEENS4_18smem_ptr_flag_bitsILi8EEENST_INS5_IJNSA_ILi8EEESH_EEENS5_IJSH_SB_EEEEEEEvNS4_8identityES12_S1C_vS1D_EENS_8epilogue10collective6detail29Sm90TmaWarpSpecializedAdapterINS1G_15DefaultEpilogueISJ_SK_SK_NS1F_6thread17LinearCombinationISJ_Li1EffLNS1K_9ScaleType4KindE0ELNS_15FloatRoundStyleE2ESJ_EENS1_15EpilogueDefaultEEEEEvvEEEEvNT_6ParamsE --------------------------
	.section	.nv.constant0._ZN7cutlass13device_kernelINS_4gemm6kernel13GemmUniversalIN4cute5tupleIJiiiiEEENS1_10collective13CollectiveMmaINS1_37MainloopSm90TmaGmmaWarpSpecializedFP8ILi4ENS5_IJNS4_1CILi1EEESB_SB_EEENS1_35KernelTmaWarpSpecializedCooperativeEEENS5_IJNSA_ILi384EEENSA_ILi512EEENSA_ILi64EEEEEENS_12float_e4m3_tENS5_IJlSB_lEEESJ_SK_NS4_8TiledMMAINS4_8MMA_AtomIJNS4_4SM904GMMA31MMA_64x256x32_F32E4M3E4M3_SS_TNILNSO_7ScaleInE1ELSQ_1EEEEEENS4_6LayoutINS5_IJNSA_ILi2EEESB_SB_EEENS5_IJSB_NSA_ILi0EEESW_EEEEENS5_IJNS4_10UnderscoreESZ_SZ_EEEEENS4_13SM90_TMA_LOADENS4_14ComposedLayoutINS4_7SwizzleILi2ELi4ELi3EEENS4_18smem_ptr_flag_bitsILi8EEENST_INS5_IJNSA_ILi8EEESH_EEENS5_IJSH_SB_EEEEEEEvNS4_8identityES12_S1C_vS1D_EENS_8epilogue10collective6detail29Sm90TmaWarpSpecializedAdapterINS1G_15DefaultEpilogueISJ_SK_SK_NS1F_6thread17LinearCombinationISJ_Li1EffLNS1K_9ScaleType4KindE0ELNS_15FloatRoundStyleE2ESJ_EENS1_15EpilogueDefaultEEEEEvvEEEEvNT_6ParamsE,"a",@progbits
	.sectionflags	@""
	.align	4
.nv.constant0._ZN7cutlass13device_kernelINS_4gemm6kernel13GemmUniversalIN4cute5tupleIJiiiiEEENS1_10collective13CollectiveMmaINS1_37MainloopSm90TmaGmmaWarpSpecializedFP8ILi4ENS5_IJNS4_1CILi1EEESB_SB_EEENS1_35KernelTmaWarpSpecializedCooperativeEEENS5_IJNSA_ILi384EEENSA_ILi512EEENSA_ILi64EEEEEENS_12float_e4m3_tENS5_IJlSB_lEEESJ_SK_NS4_8TiledMMAINS4_8MMA_AtomIJNS4_4SM904GMMA31MMA_64x256x32_F32E4M3E4M3_SS_TNILNSO_7ScaleInE1ELSQ_1EEEEEENS4_6LayoutINS5_IJNSA_ILi2EEESB_SB_EEENS5_IJSB_NSA_ILi0EEESW_EEEEENS5_IJNS4_10UnderscoreESZ_SZ_EEEEENS4_13SM90_TMA_LOADENS4_14ComposedLayoutINS4_7SwizzleILi2ELi4ELi3EEENS4_18smem_ptr_flag_bitsILi8EEENST_INS5_IJNSA_ILi8EEESH_EEENS5_IJSH_SB_EEEEEEEvNS4_8identityES12_S1C_vS1D_EENS_8epilogue10collective6detail29Sm90TmaWarpSpecializedAdapterINS1G_15DefaultEpilogueISJ_SK_SK_NS1F_6thread17LinearCombinationISJ_Li1EffLNS1K_9ScaleType4KindE0ELNS_15FloatRoundStyleE2ESJ_EENS1_15EpilogueDefaultEEEEEvvEEEEvNT_6ParamsE:
	.zero		1664


//--------------------- SYMBOLS --------------------------

	.type		.nv.reservedSmem.offset0,@object
	.size		.nv.reservedSmem.offset0,0x4
